//
// Generated by NVIDIA NVVM Compiler
//
// Compiler Build ID: CL-36424714
// Cuda compilation tools, release 13.0, V13.0.88
// Based on NVVM 20.0.0
//

.version 9.0
.target sm_100
.address_size 64

	// .globl	_Z4calcPdS_i
// _ZZN3cub18CUB_300001_SM_10006detail6reduce28DeviceReduceSingleTileKernelINS2_10policy_hubIdjN4cuda3__47maximumIvEEE10Policy1000EPdSB_jS8_ddNS5_3std3__410__identityEEEvT0_T1_T2_T3_T4_T6_E12temp_storage has been demoted
// _ZZN3cub18CUB_300001_SM_10006detail6reduce18DeviceReduceKernelINS2_10policy_hubIdjN4cuda3__47maximumIvEEE10Policy1000EPdjS8_dNS5_3std3__410__identityEEEvT0_PT3_T1_NS0_13GridEvenShareISI_EET2_T4_E12temp_storage has been demoted
// _ZZN3cub18CUB_300001_SM_10006detail6reduce28DeviceReduceSingleTileKernelINS2_10policy_hubIdjN4cuda3__47maximumIvEEE10Policy1000EPdSB_iS8_ddNS5_3std3__410__identityEEEvT0_T1_T2_T3_T4_T6_E12temp_storage has been demoted
.global .align 1 .b8 _ZN29_INTERNAL_684bde42_4_k_cu_eps4cuda3std3__45__cpo5beginE[1];
.global .align 1 .b8 _ZN29_INTERNAL_684bde42_4_k_cu_eps4cuda3std3__45__cpo3endE[1];
.global .align 1 .b8 _ZN29_INTERNAL_684bde42_4_k_cu_eps4cuda3std3__45__cpo6cbeginE[1];
.global .align 1 .b8 _ZN29_INTERNAL_684bde42_4_k_cu_eps4cuda3std3__45__cpo4cendE[1];
.global .align 1 .b8 _ZN29_INTERNAL_684bde42_4_k_cu_eps4cuda3std3__45__cpo6rbeginE[1];
.global .align 1 .b8 _ZN29_INTERNAL_684bde42_4_k_cu_eps4cuda3std3__45__cpo4rendE[1];
.global .align 1 .b8 _ZN29_INTERNAL_684bde42_4_k_cu_eps4cuda3std3__45__cpo7crbeginE[1];
.global .align 1 .b8 _ZN29_INTERNAL_684bde42_4_k_cu_eps4cuda3std3__45__cpo5crendE[1];
.global .align 1 .b8 _ZN29_INTERNAL_684bde42_4_k_cu_eps4cuda3std3__431_GLOBAL__N__684bde42_4_k_cu_eps6ignoreE[1];
.global .align 1 .b8 _ZN29_INTERNAL_684bde42_4_k_cu_eps4cuda3std3__419piecewise_constructE[1];
.global .align 1 .b8 _ZN29_INTERNAL_684bde42_4_k_cu_eps4cuda3std3__48in_placeE[1];
.global .align 1 .b8 _ZN29_INTERNAL_684bde42_4_k_cu_eps4cuda3std3__420unreachable_sentinelE[1];
.global .align 1 .b8 _ZN29_INTERNAL_684bde42_4_k_cu_eps4cuda3std3__47nulloptE[1];
.global .align 1 .b8 _ZN29_INTERNAL_684bde42_4_k_cu_eps4cuda3std3__48unexpectE[1];
.global .align 1 .b8 _ZN29_INTERNAL_684bde42_4_k_cu_eps4cuda3std6ranges3__45__cpo4swapE[1];
.global .align 1 .b8 _ZN29_INTERNAL_684bde42_4_k_cu_eps4cuda3std6ranges3__45__cpo9iter_moveE[1];
.global .align 1 .b8 _ZN29_INTERNAL_684bde42_4_k_cu_eps4cuda3std6ranges3__45__cpo5beginE[1];
.global .align 1 .b8 _ZN29_INTERNAL_684bde42_4_k_cu_eps4cuda3std6ranges3__45__cpo3endE[1];
.global .align 1 .b8 _ZN29_INTERNAL_684bde42_4_k_cu_eps4cuda3std6ranges3__45__cpo6cbeginE[1];
.global .align 1 .b8 _ZN29_INTERNAL_684bde42_4_k_cu_eps4cuda3std6ranges3__45__cpo4cendE[1];
.global .align 1 .b8 _ZN29_INTERNAL_684bde42_4_k_cu_eps4cuda3std6ranges3__45__cpo7advanceE[1];
.global .align 1 .b8 _ZN29_INTERNAL_684bde42_4_k_cu_eps4cuda3std6ranges3__45__cpo9iter_swapE[1];
.global .align 1 .b8 _ZN29_INTERNAL_684bde42_4_k_cu_eps4cuda3std6ranges3__45__cpo4nextE[1];
.global .align 1 .b8 _ZN29_INTERNAL_684bde42_4_k_cu_eps4cuda3std6ranges3__45__cpo4prevE[1];
.global .align 1 .b8 _ZN29_INTERNAL_684bde42_4_k_cu_eps4cuda3std6ranges3__45__cpo4dataE[1];
.global .align 1 .b8 _ZN29_INTERNAL_684bde42_4_k_cu_eps4cuda3std6ranges3__45__cpo5cdataE[1];
.global .align 1 .b8 _ZN29_INTERNAL_684bde42_4_k_cu_eps4cuda3std6ranges3__45__cpo4sizeE[1];
.global .align 1 .b8 _ZN29_INTERNAL_684bde42_4_k_cu_eps4cuda3std6ranges3__45__cpo5ssizeE[1];
.global .align 1 .b8 _ZN29_INTERNAL_684bde42_4_k_cu_eps4cuda3std6ranges3__45__cpo8distanceE[1];
.global .align 1 .b8 _ZN29_INTERNAL_684bde42_4_k_cu_eps6thrust24THRUST_300001_SM_1000_NS6system6detail10sequential3seqE[1];
.global .align 1 .b8 _ZN29_INTERNAL_684bde42_4_k_cu_eps6thrust24THRUST_300001_SM_1000_NS12placeholders2_1E[1];
.global .align 1 .b8 _ZN29_INTERNAL_684bde42_4_k_cu_eps6thrust24THRUST_300001_SM_1000_NS12placeholders2_2E[1];
.global .align 1 .b8 _ZN29_INTERNAL_684bde42_4_k_cu_eps6thrust24THRUST_300001_SM_1000_NS12placeholders2_3E[1];
.global .align 1 .b8 _ZN29_INTERNAL_684bde42_4_k_cu_eps6thrust24THRUST_300001_SM_1000_NS12placeholders2_4E[1];
.global .align 1 .b8 _ZN29_INTERNAL_684bde42_4_k_cu_eps6thrust24THRUST_300001_SM_1000_NS12placeholders2_5E[1];
.global .align 1 .b8 _ZN29_INTERNAL_684bde42_4_k_cu_eps6thrust24THRUST_300001_SM_1000_NS12placeholders2_6E[1];
.global .align 1 .b8 _ZN29_INTERNAL_684bde42_4_k_cu_eps6thrust24THRUST_300001_SM_1000_NS12placeholders2_7E[1];
.global .align 1 .b8 _ZN29_INTERNAL_684bde42_4_k_cu_eps6thrust24THRUST_300001_SM_1000_NS12placeholders2_8E[1];
.global .align 1 .b8 _ZN29_INTERNAL_684bde42_4_k_cu_eps6thrust24THRUST_300001_SM_1000_NS12placeholders2_9E[1];
.global .align 1 .b8 _ZN29_INTERNAL_684bde42_4_k_cu_eps6thrust24THRUST_300001_SM_1000_NS12placeholders3_10E[1];

.visible .entry _Z4calcPdS_i(
	.param .u64 .ptr .align 1 _Z4calcPdS_i_param_0,
	.param .u64 .ptr .align 1 _Z4calcPdS_i_param_1,
	.param .u32 _Z4calcPdS_i_param_2
)
{
	.reg .pred 	%p<9>;
	.reg .b32 	%r<18>;
	.reg .b64 	%rd<16>;
	.reg .b64 	%fd<9>;

	ld.param.u64 	%rd1, [_Z4calcPdS_i_param_0];
	ld.param.u64 	%rd2, [_Z4calcPdS_i_param_1];
	ld.param.u32 	%r3, [_Z4calcPdS_i_param_2];
	mov.u32 	%r4, %ctaid.y;
	mov.u32 	%r5, %ntid.y;
	mov.u32 	%r6, %tid.y;
	mad.lo.s32 	%r7, %r4, %r5, %r6;
	mov.u32 	%r8, %ctaid.x;
	mov.u32 	%r9, %ntid.x;
	mov.u32 	%r10, %tid.x;
	mad.lo.s32 	%r2, %r8, %r9, %r10;
	setp.eq.s32 	%p1, %r2, 0;
	setp.eq.s32 	%p2, %r7, 0;
	or.pred  	%p3, %p1, %p2;
	add.s32 	%r11, %r3, -1;
	setp.eq.s32 	%p4, %r7, %r11;
	setp.eq.s32 	%p5, %r2, %r11;
	or.pred  	%p6, %p4, %p5;
	or.pred  	%p8, %p3, %p6;
	@%p8 bra 	$L__BB0_2;
	cvta.to.global.u64 	%rd3, %rd1;
	cvta.to.global.u64 	%rd4, %rd2;
	add.s32 	%r12, %r7, -1;
	mad.lo.s32 	%r13, %r3, %r12, %r2;
	mul.wide.s32 	%rd5, %r13, 8;
	add.s64 	%rd6, %rd3, %rd5;
	ld.global.f64 	%fd1, [%rd6];
	mul.lo.s32 	%r14, %r3, %r7;
	cvt.s64.s32 	%rd7, %r14;
	cvt.s64.s32 	%rd8, %r2;
	add.s64 	%rd9, %rd8, %rd7;
	shl.b64 	%rd10, %rd9, 3;
	add.s64 	%rd11, %rd3, %rd10;
	ld.global.f64 	%fd2, [%rd11+-8];
	add.f64 	%fd3, %fd1, %fd2;
	add.s32 	%r15, %r14, %r3;
	add.s32 	%r16, %r15, %r2;
	mul.wide.s32 	%rd12, %r16, 8;
	add.s64 	%rd13, %rd3, %rd12;
	ld.global.f64 	%fd4, [%rd13];
	add.f64 	%fd5, %fd3, %fd4;
	ld.global.f64 	%fd6, [%rd11+8];
	add.f64 	%fd7, %fd5, %fd6;
	mul.f64 	%fd8, %fd7, 0d3FD0000000000000;
	add.s32 	%r17, %r13, %r3;
	mul.wide.s32 	%rd14, %r17, 8;
	add.s64 	%rd15, %rd4, %rd14;
	st.global.f64 	[%rd15], %fd8;
$L__BB0_2:
	ret;

}
	// .globl	_Z3subPdS_i
.visible .entry _Z3subPdS_i(
	.param .u64 .ptr .align 1 _Z3subPdS_i_param_0,
	.param .u64 .ptr .align 1 _Z3subPdS_i_param_1,
	.param .u32 _Z3subPdS_i_param_2
)
{
	.reg .b32 	%r<11>;
	.reg .b64 	%rd<8>;
	.reg .b64 	%fd<4>;

	ld.param.u64 	%rd1, [_Z3subPdS_i_param_0];
	ld.param.u64 	%rd2, [_Z3subPdS_i_param_1];
	ld.param.u32 	%r1, [_Z3subPdS_i_param_2];
	cvta.to.global.u64 	%rd3, %rd2;
	cvta.to.global.u64 	%rd4, %rd1;
	mov.u32 	%r2, %ctaid.y;
	mov.u32 	%r3, %ntid.y;
	mov.u32 	%r4, %tid.y;
	mad.lo.s32 	%r5, %r2, %r3, %r4;
	mov.u32 	%r6, %ctaid.x;
	mov.u32 	%r7, %ntid.x;
	mov.u32 	%r8, %tid.x;
	mad.lo.s32 	%r9, %r6, %r7, %r8;
	mad.lo.s32 	%r10, %r1, %r5, %r9;
	mul.wide.s32 	%rd5, %r10, 8;
	add.s64 	%rd6, %rd4, %rd5;
	ld.global.f64 	%fd1, [%rd6];
	add.s64 	%rd7, %rd3, %rd5;
	ld.global.f64 	%fd2, [%rd7];
	sub.f64 	%fd3, %fd1, %fd2;
	st.global.f64 	[%rd7], %fd3;
	ret;

}
	// .globl	_Z4initPdi
.visible .entry _Z4initPdi(
	.param .u64 .ptr .align 1 _Z4initPdi_param_0,
	.param .u32 _Z4initPdi_param_1
)
{
	.reg .b32 	%r<9>;
	.reg .b64 	%rd<14>;
	.reg .b64 	%fd<9>;

	ld.param.u64 	%rd1, [_Z4initPdi_param_0];
	ld.param.u32 	%r1, [_Z4initPdi_param_1];
	cvta.to.global.u64 	%rd2, %rd1;
	mov.u32 	%r2, %ctaid.x;
	mov.u32 	%r3, %ntid.x;
	mov.u32 	%r4, %tid.x;
	mad.lo.s32 	%r5, %r2, %r3, %r4;
	cvt.u64.u32 	%rd3, %r5;
	add.s32 	%r6, %r1, -1;
	cvt.rn.f64.s32 	%fd1, %r6;
	mov.f64 	%fd2, 0d4024000000000000;
	div.rn.f64 	%fd3, %fd2, %fd1;
	cvt.rn.f64.u32 	%fd4, %r5;
	mul.f64 	%fd5, %fd3, %fd4;
	cvt.rzi.s32.f64 	%r7, %fd5;
	cvt.rn.f64.s32 	%fd6, %r7;
	add.f64 	%fd7, %fd6, 0d4024000000000000;
	mul.wide.u32 	%rd4, %r5, 8;
	add.s64 	%rd5, %rd2, %rd4;
	st.global.f64 	[%rd5], %fd7;
	cvt.s64.s32 	%rd6, %r1;
	mul.lo.s64 	%rd7, %rd6, %rd3;
	shl.b64 	%rd8, %rd7, 3;
	add.s64 	%rd9, %rd2, %rd8;
	st.global.f64 	[%rd9], %fd7;
	add.f64 	%fd8, %fd6, 0d4034000000000000;
	mul.wide.s32 	%rd10, %r1, 8;
	add.s64 	%rd11, %rd9, %rd10;
	st.global.f64 	[%rd11+-8], %fd8;
	mul.lo.s32 	%r8, %r6, %r1;
	mul.wide.s32 	%rd12, %r8, 8;
	add.s64 	%rd13, %rd5, %rd12;
	st.global.f64 	[%rd13], %fd8;
	ret;

}
	// .globl	_ZN3cub18CUB_300001_SM_10006detail11EmptyKernelIvEEvv
.visible .entry _ZN3cub18CUB_300001_SM_10006detail11EmptyKernelIvEEvv()
{


	ret;

}
	// .globl	_ZN3cub18CUB_300001_SM_10006detail6reduce28DeviceReduceSingleTileKernelINS2_10policy_hubIdjN4cuda3__47maximumIvEEE10Policy1000EPdSB_jS8_ddNS5_3std3__410__identityEEEvT0_T1_T2_T3_T4_T6_
.visible .entry _ZN3cub18CUB_300001_SM_10006detail6reduce28DeviceReduceSingleTileKernelINS2_10policy_hubIdjN4cuda3__47maximumIvEEE10Policy1000EPdSB_jS8_ddNS5_3std3__410__identityEEEvT0_T1_T2_T3_T4_T6_(
	.param .u64 .ptr .align 1 _ZN3cub18CUB_300001_SM_10006detail6reduce28DeviceReduceSingleTileKernelINS2_10policy_hubIdjN4cuda3__47maximumIvEEE10Policy1000EPdSB_jS8_ddNS5_3std3__410__identityEEEvT0_T1_T2_T3_T4_T6__param_0,
	.param .u64 .ptr .align 1 _ZN3cub18CUB_300001_SM_10006detail6reduce28DeviceReduceSingleTileKernelINS2_10policy_hubIdjN4cuda3__47maximumIvEEE10Policy1000EPdSB_jS8_ddNS5_3std3__410__identityEEEvT0_T1_T2_T3_T4_T6__param_1,
	.param .u32 _ZN3cub18CUB_300001_SM_10006detail6reduce28DeviceReduceSingleTileKernelINS2_10policy_hubIdjN4cuda3__47maximumIvEEE10Policy1000EPdSB_jS8_ddNS5_3std3__410__identityEEEvT0_T1_T2_T3_T4_T6__param_2,
	.param .align 1 .b8 _ZN3cub18CUB_300001_SM_10006detail6reduce28DeviceReduceSingleTileKernelINS2_10policy_hubIdjN4cuda3__47maximumIvEEE10Policy1000EPdSB_jS8_ddNS5_3std3__410__identityEEEvT0_T1_T2_T3_T4_T6__param_3[1],
	.param .f64 _ZN3cub18CUB_300001_SM_10006detail6reduce28DeviceReduceSingleTileKernelINS2_10policy_hubIdjN4cuda3__47maximumIvEEE10Policy1000EPdSB_jS8_ddNS5_3std3__410__identityEEEvT0_T1_T2_T3_T4_T6__param_4,
	.param .align 1 .b8 _ZN3cub18CUB_300001_SM_10006detail6reduce28DeviceReduceSingleTileKernelINS2_10policy_hubIdjN4cuda3__47maximumIvEEE10Policy1000EPdSB_jS8_ddNS5_3std3__410__identityEEEvT0_T1_T2_T3_T4_T6__param_5[1]
)
.maxntid 256
.minnctapersm 1
{
	.reg .pred 	%p<220>;
	.reg .b32 	%r<482>;
	.reg .b64 	%rd<205>;
	.reg .b64 	%fd<381>;
	// demoted variable
	.shared .align 8 .b8 _ZZN3cub18CUB_300001_SM_10006detail6reduce28DeviceReduceSingleTileKernelINS2_10policy_hubIdjN4cuda3__47maximumIvEEE10Policy1000EPdSB_jS8_ddNS5_3std3__410__identityEEEvT0_T1_T2_T3_T4_T6_E12temp_storage[80];
	ld.param.u64 	%rd16, [_ZN3cub18CUB_300001_SM_10006detail6reduce28DeviceReduceSingleTileKernelINS2_10policy_hubIdjN4cuda3__47maximumIvEEE10Policy1000EPdSB_jS8_ddNS5_3std3__410__identityEEEvT0_T1_T2_T3_T4_T6__param_0];
	ld.param.u64 	%rd17, [_ZN3cub18CUB_300001_SM_10006detail6reduce28DeviceReduceSingleTileKernelINS2_10policy_hubIdjN4cuda3__47maximumIvEEE10Policy1000EPdSB_jS8_ddNS5_3std3__410__identityEEEvT0_T1_T2_T3_T4_T6__param_1];
	ld.param.u32 	%r69, [_ZN3cub18CUB_300001_SM_10006detail6reduce28DeviceReduceSingleTileKernelINS2_10policy_hubIdjN4cuda3__47maximumIvEEE10Policy1000EPdSB_jS8_ddNS5_3std3__410__identityEEEvT0_T1_T2_T3_T4_T6__param_2];
	ld.param.f64 	%fd58, [_ZN3cub18CUB_300001_SM_10006detail6reduce28DeviceReduceSingleTileKernelINS2_10policy_hubIdjN4cuda3__47maximumIvEEE10Policy1000EPdSB_jS8_ddNS5_3std3__410__identityEEEvT0_T1_T2_T3_T4_T6__param_4];
	cvta.to.global.u64 	%rd1, %rd17;
	setp.ne.s32 	%p1, %r69, 0;
	@%p1 bra 	$L__BB4_3;
	mov.u32 	%r455, %tid.x;
	setp.ne.s32 	%p219, %r455, 0;
	@%p219 bra 	$L__BB4_76;
	st.global.f64 	[%rd1], %fd58;
	bra.uni 	$L__BB4_76;
$L__BB4_3:
	and.b64  	%rd18, %rd16, 31;
	setp.ne.s64 	%p2, %rd18, 0;
	@%p2 bra 	$L__BB4_39;
	setp.gt.u32 	%p110, %r69, 2047;
	@%p110 bra 	$L__BB4_23;
	mov.u32 	%r1, %tid.x;
	setp.ge.u32 	%p159, %r1, %r69;
	mov.f64 	%fd359, 0d0000000000000000;
	mov.u32 	%r459, %r1;
	@%p159 bra 	$L__BB4_7;
	mul.wide.u32 	%rd168, %r1, 8;
	add.s64 	%rd167, %rd16, %rd168;
	// begin inline asm
	ld.global.nc.u64 %rd166, [%rd167];
	// end inline asm
	mov.b64 	%fd359, %rd166;
	add.s32 	%r459, %r1, 256;
$L__BB4_7:
	setp.ge.u32 	%p160, %r459, %r69;
	@%p160 bra 	$L__BB4_14;
	not.b32 	%r331, %r459;
	add.s32 	%r4, %r69, %r331;
	and.b32  	%r332, %r4, 768;
	setp.eq.s32 	%p161, %r332, 768;
	@%p161 bra 	$L__BB4_11;
	mul.wide.u32 	%rd169, %r459, 8;
	add.s64 	%rd201, %rd16, %rd169;
	shr.u32 	%r333, %r4, 8;
	add.s32 	%r334, %r333, 1;
	and.b32  	%r335, %r334, 3;
	neg.s32 	%r457, %r335;
$L__BB4_10:
	.pragma "nounroll";
	// begin inline asm
	ld.global.nc.u64 %rd170, [%rd201];
	// end inline asm
	mov.b64 	%fd272, %rd170;
	setp.lt.f64 	%p162, %fd359, %fd272;
	selp.f64 	%fd359, %fd272, %fd359, %p162;
	add.s32 	%r459, %r459, 256;
	add.s64 	%rd201, %rd201, 2048;
	add.s32 	%r457, %r457, 1;
	setp.ne.s32 	%p163, %r457, 0;
	@%p163 bra 	$L__BB4_10;
$L__BB4_11:
	setp.lt.u32 	%p164, %r4, 768;
	@%p164 bra 	$L__BB4_14;
	mul.wide.u32 	%rd172, %r459, 8;
	add.s64 	%rd202, %rd16, %rd172;
$L__BB4_13:
	// begin inline asm
	ld.global.nc.u64 %rd173, [%rd202];
	// end inline asm
	mov.b64 	%fd273, %rd173;
	setp.lt.f64 	%p165, %fd359, %fd273;
	selp.f64 	%fd274, %fd273, %fd359, %p165;
	add.s64 	%rd176, %rd202, 2048;
	// begin inline asm
	ld.global.nc.u64 %rd175, [%rd176];
	// end inline asm
	mov.b64 	%fd275, %rd175;
	setp.lt.f64 	%p166, %fd274, %fd275;
	selp.f64 	%fd276, %fd275, %fd274, %p166;
	add.s64 	%rd178, %rd202, 4096;
	// begin inline asm
	ld.global.nc.u64 %rd177, [%rd178];
	// end inline asm
	mov.b64 	%fd277, %rd177;
	setp.lt.f64 	%p167, %fd276, %fd277;
	selp.f64 	%fd278, %fd277, %fd276, %p167;
	add.s64 	%rd180, %rd202, 6144;
	// begin inline asm
	ld.global.nc.u64 %rd179, [%rd180];
	// end inline asm
	mov.b64 	%fd279, %rd179;
	setp.lt.f64 	%p168, %fd278, %fd279;
	selp.f64 	%fd359, %fd279, %fd278, %p168;
	add.s32 	%r459, %r459, 1024;
	add.s64 	%rd202, %rd202, 8192;
	setp.lt.s32 	%p169, %r459, %r69;
	@%p169 bra 	$L__BB4_13;
$L__BB4_14:
	setp.lt.u32 	%p170, %r69, 256;
	@%p170 bra 	$L__BB4_19;
	// begin inline asm
	mov.u32 %r399, %laneid;
	// end inline asm
	mov.b64 	%rd191, %fd359;
	mov.b64 	{%r401, %r406}, %rd191;
	mov.b32 	%r407, 1;
	mov.b32 	%r448, 31;
	mov.b32 	%r449, -1;
	// begin inline asm
	shfl.sync.down.b32 %r400, %r401, %r407, %r448, %r449;
	// end inline asm
	// begin inline asm
	shfl.sync.down.b32 %r405, %r406, %r407, %r448, %r449;
	// end inline asm
	mov.b64 	%rd192, {%r400, %r405};
	mov.b64 	%fd327, %rd192;
	setp.gt.s32 	%p198, %r399, 30;
	setp.lt.f64 	%p199, %fd359, %fd327;
	selp.f64 	%fd328, %fd327, %fd359, %p199;
	selp.f64 	%fd329, %fd359, %fd328, %p198;
	mov.b64 	%rd193, %fd329;
	mov.b64 	{%r411, %r416}, %rd193;
	mov.b32 	%r417, 2;
	// begin inline asm
	shfl.sync.down.b32 %r410, %r411, %r417, %r448, %r449;
	// end inline asm
	// begin inline asm
	shfl.sync.down.b32 %r415, %r416, %r417, %r448, %r449;
	// end inline asm
	mov.b64 	%rd194, {%r410, %r415};
	mov.b64 	%fd330, %rd194;
	setp.gt.s32 	%p200, %r399, 29;
	setp.lt.f64 	%p201, %fd329, %fd330;
	selp.f64 	%fd331, %fd330, %fd329, %p201;
	selp.f64 	%fd332, %fd329, %fd331, %p200;
	mov.b64 	%rd195, %fd332;
	mov.b64 	{%r421, %r426}, %rd195;
	mov.b32 	%r427, 4;
	// begin inline asm
	shfl.sync.down.b32 %r420, %r421, %r427, %r448, %r449;
	// end inline asm
	// begin inline asm
	shfl.sync.down.b32 %r425, %r426, %r427, %r448, %r449;
	// end inline asm
	mov.b64 	%rd196, {%r420, %r425};
	mov.b64 	%fd333, %rd196;
	setp.gt.s32 	%p202, %r399, 27;
	setp.lt.f64 	%p203, %fd332, %fd333;
	selp.f64 	%fd334, %fd333, %fd332, %p203;
	selp.f64 	%fd335, %fd332, %fd334, %p202;
	mov.b64 	%rd197, %fd335;
	mov.b64 	{%r431, %r436}, %rd197;
	mov.b32 	%r437, 8;
	// begin inline asm
	shfl.sync.down.b32 %r430, %r431, %r437, %r448, %r449;
	// end inline asm
	// begin inline asm
	shfl.sync.down.b32 %r435, %r436, %r437, %r448, %r449;
	// end inline asm
	mov.b64 	%rd198, {%r430, %r435};
	mov.b64 	%fd336, %rd198;
	setp.gt.s32 	%p204, %r399, 23;
	setp.lt.f64 	%p205, %fd335, %fd336;
	selp.f64 	%fd337, %fd336, %fd335, %p205;
	selp.f64 	%fd338, %fd335, %fd337, %p204;
	mov.b64 	%rd199, %fd338;
	mov.b64 	{%r441, %r446}, %rd199;
	mov.b32 	%r447, 16;
	// begin inline asm
	shfl.sync.down.b32 %r440, %r441, %r447, %r448, %r449;
	// end inline asm
	// begin inline asm
	shfl.sync.down.b32 %r445, %r446, %r447, %r448, %r449;
	// end inline asm
	mov.b64 	%rd200, {%r440, %r445};
	mov.b64 	%fd339, %rd200;
	setp.gt.s32 	%p206, %r399, 15;
	setp.lt.f64 	%p207, %fd338, %fd339;
	selp.f64 	%fd10, %fd339, %fd338, %p207;
	selp.f64 	%fd380, %fd338, %fd10, %p206;
	setp.ne.s32 	%p208, %r399, 0;
	@%p208 bra 	$L__BB4_17;
	shr.u32 	%r450, %r1, 2;
	and.b32  	%r451, %r450, 248;
	mov.u32 	%r452, _ZZN3cub18CUB_300001_SM_10006detail6reduce28DeviceReduceSingleTileKernelINS2_10policy_hubIdjN4cuda3__47maximumIvEEE10Policy1000EPdSB_jS8_ddNS5_3std3__410__identityEEEvT0_T1_T2_T3_T4_T6_E12temp_storage;
	add.s32 	%r453, %r452, %r451;
	st.shared.f64 	[%r453+8], %fd10;
$L__BB4_17:
	bar.sync 	0;
	setp.ne.s32 	%p209, %r1, 0;
	@%p209 bra 	$L__BB4_74;
	ld.shared.f64 	%fd340, [_ZZN3cub18CUB_300001_SM_10006detail6reduce28DeviceReduceSingleTileKernelINS2_10policy_hubIdjN4cuda3__47maximumIvEEE10Policy1000EPdSB_jS8_ddNS5_3std3__410__identityEEEvT0_T1_T2_T3_T4_T6_E12temp_storage+16];
	setp.lt.f64 	%p210, %fd380, %fd340;
	selp.f64 	%fd341, %fd340, %fd380, %p210;
	ld.shared.f64 	%fd342, [_ZZN3cub18CUB_300001_SM_10006detail6reduce28DeviceReduceSingleTileKernelINS2_10policy_hubIdjN4cuda3__47maximumIvEEE10Policy1000EPdSB_jS8_ddNS5_3std3__410__identityEEEvT0_T1_T2_T3_T4_T6_E12temp_storage+24];
	setp.lt.f64 	%p211, %fd341, %fd342;
	selp.f64 	%fd343, %fd342, %fd341, %p211;
	ld.shared.f64 	%fd344, [_ZZN3cub18CUB_300001_SM_10006detail6reduce28DeviceReduceSingleTileKernelINS2_10policy_hubIdjN4cuda3__47maximumIvEEE10Policy1000EPdSB_jS8_ddNS5_3std3__410__identityEEEvT0_T1_T2_T3_T4_T6_E12temp_storage+32];
	setp.lt.f64 	%p212, %fd343, %fd344;
	selp.f64 	%fd345, %fd344, %fd343, %p212;
	ld.shared.f64 	%fd346, [_ZZN3cub18CUB_300001_SM_10006detail6reduce28DeviceReduceSingleTileKernelINS2_10policy_hubIdjN4cuda3__47maximumIvEEE10Policy1000EPdSB_jS8_ddNS5_3std3__410__identityEEEvT0_T1_T2_T3_T4_T6_E12temp_storage+40];
	setp.lt.f64 	%p213, %fd345, %fd346;
	selp.f64 	%fd347, %fd346, %fd345, %p213;
	ld.shared.f64 	%fd348, [_ZZN3cub18CUB_300001_SM_10006detail6reduce28DeviceReduceSingleTileKernelINS2_10policy_hubIdjN4cuda3__47maximumIvEEE10Policy1000EPdSB_jS8_ddNS5_3std3__410__identityEEEvT0_T1_T2_T3_T4_T6_E12temp_storage+48];
	setp.lt.f64 	%p214, %fd347, %fd348;
	selp.f64 	%fd349, %fd348, %fd347, %p214;
	ld.shared.f64 	%fd350, [_ZZN3cub18CUB_300001_SM_10006detail6reduce28DeviceReduceSingleTileKernelINS2_10policy_hubIdjN4cuda3__47maximumIvEEE10Policy1000EPdSB_jS8_ddNS5_3std3__410__identityEEEvT0_T1_T2_T3_T4_T6_E12temp_storage+56];
	setp.lt.f64 	%p215, %fd349, %fd350;
	selp.f64 	%fd351, %fd350, %fd349, %p215;
	ld.shared.f64 	%fd352, [_ZZN3cub18CUB_300001_SM_10006detail6reduce28DeviceReduceSingleTileKernelINS2_10policy_hubIdjN4cuda3__47maximumIvEEE10Policy1000EPdSB_jS8_ddNS5_3std3__410__identityEEEvT0_T1_T2_T3_T4_T6_E12temp_storage+64];
	setp.lt.f64 	%p216, %fd351, %fd352;
	selp.f64 	%fd380, %fd352, %fd351, %p216;
	bra.uni 	$L__BB4_74;
$L__BB4_19:
	// begin inline asm
	mov.u32 %r336, %laneid;
	// end inline asm
	and.b32  	%r387, %r1, 992;
	add.s32 	%r388, %r387, 32;
	setp.gt.u32 	%p171, %r388, %r69;
	not.b32 	%r389, %r387;
	add.s32 	%r390, %r69, %r389;
	selp.b32 	%r385, %r390, 31, %p171;
	mov.b64 	%rd181, %fd359;
	mov.b64 	{%r338, %r343}, %rd181;
	mov.b32 	%r344, 1;
	mov.b32 	%r386, -1;
	// begin inline asm
	shfl.sync.down.b32 %r337, %r338, %r344, %r385, %r386;
	// end inline asm
	// begin inline asm
	shfl.sync.down.b32 %r342, %r343, %r344, %r385, %r386;
	// end inline asm
	mov.b64 	%rd182, {%r337, %r342};
	mov.b64 	%fd280, %rd182;
	setp.lt.s32 	%p172, %r336, %r385;
	setp.lt.f64 	%p173, %fd359, %fd280;
	selp.f64 	%fd281, %fd280, %fd359, %p173;
	selp.f64 	%fd282, %fd281, %fd359, %p172;
	mov.b64 	%rd183, %fd282;
	mov.b64 	{%r348, %r353}, %rd183;
	mov.b32 	%r354, 2;
	// begin inline asm
	shfl.sync.down.b32 %r347, %r348, %r354, %r385, %r386;
	// end inline asm
	// begin inline asm
	shfl.sync.down.b32 %r352, %r353, %r354, %r385, %r386;
	// end inline asm
	mov.b64 	%rd184, {%r347, %r352};
	mov.b64 	%fd283, %rd184;
	add.s32 	%r391, %r336, 2;
	setp.gt.s32 	%p174, %r391, %r385;
	setp.lt.f64 	%p175, %fd282, %fd283;
	selp.f64 	%fd284, %fd283, %fd282, %p175;
	selp.f64 	%fd285, %fd282, %fd284, %p174;
	mov.b64 	%rd185, %fd285;
	mov.b64 	{%r358, %r363}, %rd185;
	mov.b32 	%r364, 4;
	// begin inline asm
	shfl.sync.down.b32 %r357, %r358, %r364, %r385, %r386;
	// end inline asm
	// begin inline asm
	shfl.sync.down.b32 %r362, %r363, %r364, %r385, %r386;
	// end inline asm
	mov.b64 	%rd186, {%r357, %r362};
	mov.b64 	%fd286, %rd186;
	add.s32 	%r392, %r336, 4;
	setp.gt.s32 	%p176, %r392, %r385;
	setp.lt.f64 	%p177, %fd285, %fd286;
	selp.f64 	%fd287, %fd286, %fd285, %p177;
	selp.f64 	%fd288, %fd285, %fd287, %p176;
	mov.b64 	%rd187, %fd288;
	mov.b64 	{%r368, %r373}, %rd187;
	mov.b32 	%r374, 8;
	// begin inline asm
	shfl.sync.down.b32 %r367, %r368, %r374, %r385, %r386;
	// end inline asm
	// begin inline asm
	shfl.sync.down.b32 %r372, %r373, %r374, %r385, %r386;
	// end inline asm
	mov.b64 	%rd188, {%r367, %r372};
	mov.b64 	%fd289, %rd188;
	add.s32 	%r393, %r336, 8;
	setp.gt.s32 	%p178, %r393, %r385;
	setp.lt.f64 	%p179, %fd288, %fd289;
	selp.f64 	%fd290, %fd289, %fd288, %p179;
	selp.f64 	%fd291, %fd288, %fd290, %p178;
	mov.b64 	%rd189, %fd291;
	mov.b64 	{%r378, %r383}, %rd189;
	mov.b32 	%r384, 16;
	// begin inline asm
	shfl.sync.down.b32 %r377, %r378, %r384, %r385, %r386;
	// end inline asm
	// begin inline asm
	shfl.sync.down.b32 %r382, %r383, %r384, %r385, %r386;
	// end inline asm
	mov.b64 	%rd190, {%r377, %r382};
	mov.b64 	%fd292, %rd190;
	add.s32 	%r394, %r336, 16;
	setp.gt.s32 	%p180, %r394, %r385;
	setp.lt.f64 	%p181, %fd291, %fd292;
	selp.f64 	%fd293, %fd292, %fd291, %p181;
	selp.f64 	%fd380, %fd291, %fd293, %p180;
	setp.ne.s32 	%p182, %r336, 0;
	@%p182 bra 	$L__BB4_21;
	shr.u32 	%r395, %r1, 2;
	and.b32  	%r396, %r395, 248;
	mov.u32 	%r397, _ZZN3cub18CUB_300001_SM_10006detail6reduce28DeviceReduceSingleTileKernelINS2_10policy_hubIdjN4cuda3__47maximumIvEEE10Policy1000EPdSB_jS8_ddNS5_3std3__410__identityEEEvT0_T1_T2_T3_T4_T6_E12temp_storage;
	add.s32 	%r398, %r397, %r396;
	st.shared.f64 	[%r398+8], %fd380;
$L__BB4_21:
	bar.sync 	0;
	setp.ne.s32 	%p183, %r1, 0;
	@%p183 bra 	$L__BB4_74;
	setp.gt.u32 	%p184, %r69, 32;
	ld.shared.f64 	%fd294, [_ZZN3cub18CUB_300001_SM_10006detail6reduce28DeviceReduceSingleTileKernelINS2_10policy_hubIdjN4cuda3__47maximumIvEEE10Policy1000EPdSB_jS8_ddNS5_3std3__410__identityEEEvT0_T1_T2_T3_T4_T6_E12temp_storage+16];
	setp.lt.f64 	%p185, %fd380, %fd294;
	selp.f64 	%fd296, %fd294, %fd380, %p185;
	selp.f64 	%fd297, %fd296, %fd380, %p184;
	setp.gt.u32 	%p186, %r69, 64;
	ld.shared.f64 	%fd299, [_ZZN3cub18CUB_300001_SM_10006detail6reduce28DeviceReduceSingleTileKernelINS2_10policy_hubIdjN4cuda3__47maximumIvEEE10Policy1000EPdSB_jS8_ddNS5_3std3__410__identityEEEvT0_T1_T2_T3_T4_T6_E12temp_storage+24];
	setp.lt.f64 	%p187, %fd297, %fd299;
	selp.f64 	%fd301, %fd299, %fd297, %p187;
	selp.f64 	%fd302, %fd301, %fd297, %p186;
	setp.gt.u32 	%p188, %r69, 96;
	ld.shared.f64 	%fd304, [_ZZN3cub18CUB_300001_SM_10006detail6reduce28DeviceReduceSingleTileKernelINS2_10policy_hubIdjN4cuda3__47maximumIvEEE10Policy1000EPdSB_jS8_ddNS5_3std3__410__identityEEEvT0_T1_T2_T3_T4_T6_E12temp_storage+32];
	setp.lt.f64 	%p189, %fd302, %fd304;
	selp.f64 	%fd306, %fd304, %fd302, %p189;
	selp.f64 	%fd307, %fd306, %fd302, %p188;
	setp.gt.u32 	%p190, %r69, 128;
	ld.shared.f64 	%fd309, [_ZZN3cub18CUB_300001_SM_10006detail6reduce28DeviceReduceSingleTileKernelINS2_10policy_hubIdjN4cuda3__47maximumIvEEE10Policy1000EPdSB_jS8_ddNS5_3std3__410__identityEEEvT0_T1_T2_T3_T4_T6_E12temp_storage+40];
	setp.lt.f64 	%p191, %fd307, %fd309;
	selp.f64 	%fd311, %fd309, %fd307, %p191;
	selp.f64 	%fd312, %fd311, %fd307, %p190;
	setp.gt.u32 	%p192, %r69, 160;
	ld.shared.f64 	%fd314, [_ZZN3cub18CUB_300001_SM_10006detail6reduce28DeviceReduceSingleTileKernelINS2_10policy_hubIdjN4cuda3__47maximumIvEEE10Policy1000EPdSB_jS8_ddNS5_3std3__410__identityEEEvT0_T1_T2_T3_T4_T6_E12temp_storage+48];
	setp.lt.f64 	%p193, %fd312, %fd314;
	selp.f64 	%fd316, %fd314, %fd312, %p193;
	selp.f64 	%fd317, %fd316, %fd312, %p192;
	setp.gt.u32 	%p194, %r69, 192;
	ld.shared.f64 	%fd319, [_ZZN3cub18CUB_300001_SM_10006detail6reduce28DeviceReduceSingleTileKernelINS2_10policy_hubIdjN4cuda3__47maximumIvEEE10Policy1000EPdSB_jS8_ddNS5_3std3__410__identityEEEvT0_T1_T2_T3_T4_T6_E12temp_storage+56];
	setp.lt.f64 	%p195, %fd317, %fd319;
	selp.f64 	%fd321, %fd319, %fd317, %p195;
	selp.f64 	%fd322, %fd321, %fd317, %p194;
	setp.gt.u32 	%p196, %r69, 224;
	ld.shared.f64 	%fd324, [_ZZN3cub18CUB_300001_SM_10006detail6reduce28DeviceReduceSingleTileKernelINS2_10policy_hubIdjN4cuda3__47maximumIvEEE10Policy1000EPdSB_jS8_ddNS5_3std3__410__identityEEEvT0_T1_T2_T3_T4_T6_E12temp_storage+64];
	setp.lt.f64 	%p197, %fd322, %fd324;
	selp.f64 	%fd326, %fd324, %fd322, %p197;
	selp.f64 	%fd380, %fd326, %fd322, %p196;
	bra.uni 	$L__BB4_74;
$L__BB4_23:
	mov.u32 	%r13, %tid.x;
	shl.b32 	%r263, %r13, 2;
	mul.wide.u32 	%rd127, %r263, 8;
	add.s64 	%rd117, %rd16, %rd127;
	// begin inline asm
	ld.global.nc.v2.u64 {%rd115, %rd116}, [%rd117];
	// end inline asm
	add.s64 	%rd120, %rd117, 16;
	// begin inline asm
	ld.global.nc.v2.u64 {%rd118, %rd119}, [%rd120];
	// end inline asm
	mov.b64 	%fd206, %rd115;
	mov.b64 	%fd207, %rd116;
	mov.b64 	%fd208, %rd118;
	mov.b64 	%fd209, %rd119;
	add.s64 	%rd123, %rd117, 8192;
	// begin inline asm
	ld.global.nc.v2.u64 {%rd121, %rd122}, [%rd123];
	// end inline asm
	add.s64 	%rd126, %rd117, 8208;
	// begin inline asm
	ld.global.nc.v2.u64 {%rd124, %rd125}, [%rd126];
	// end inline asm
	mov.b64 	%fd210, %rd121;
	mov.b64 	%fd211, %rd122;
	mov.b64 	%fd212, %rd124;
	mov.b64 	%fd213, %rd125;
	setp.lt.f64 	%p111, %fd206, %fd207;
	selp.f64 	%fd214, %fd207, %fd206, %p111;
	setp.lt.f64 	%p112, %fd214, %fd208;
	selp.f64 	%fd215, %fd208, %fd214, %p112;
	setp.lt.f64 	%p113, %fd215, %fd209;
	selp.f64 	%fd216, %fd209, %fd215, %p113;
	setp.lt.f64 	%p114, %fd216, %fd210;
	selp.f64 	%fd217, %fd210, %fd216, %p114;
	setp.lt.f64 	%p115, %fd217, %fd211;
	selp.f64 	%fd218, %fd211, %fd217, %p115;
	setp.lt.f64 	%p116, %fd218, %fd212;
	selp.f64 	%fd219, %fd212, %fd218, %p116;
	setp.lt.f64 	%p117, %fd219, %fd213;
	selp.f64 	%fd366, %fd213, %fd219, %p117;
	add.s32 	%r14, %r69, -2048;
	setp.lt.u32 	%p118, %r14, 2048;
	mov.b32 	%r462, 2048;
	@%p118 bra 	$L__BB4_27;
	mov.b32 	%r462, 2048;
$L__BB4_25:
	mul.wide.u32 	%rd140, %r462, 8;
	add.s64 	%rd130, %rd117, %rd140;
	// begin inline asm
	ld.global.nc.v2.u64 {%rd128, %rd129}, [%rd130];
	// end inline asm
	add.s64 	%rd133, %rd130, 16;
	// begin inline asm
	ld.global.nc.v2.u64 {%rd131, %rd132}, [%rd133];
	// end inline asm
	mov.b64 	%fd220, %rd128;
	mov.b64 	%fd221, %rd129;
	mov.b64 	%fd222, %rd131;
	mov.b64 	%fd223, %rd132;
	add.s64 	%rd136, %rd130, 8192;
	// begin inline asm
	ld.global.nc.v2.u64 {%rd134, %rd135}, [%rd136];
	// end inline asm
	add.s64 	%rd139, %rd130, 8208;
	// begin inline asm
	ld.global.nc.v2.u64 {%rd137, %rd138}, [%rd139];
	// end inline asm
	mov.b64 	%fd224, %rd134;
	mov.b64 	%fd225, %rd135;
	mov.b64 	%fd226, %rd137;
	mov.b64 	%fd227, %rd138;
	setp.lt.f64 	%p119, %fd366, %fd220;
	selp.f64 	%fd228, %fd220, %fd366, %p119;
	setp.lt.f64 	%p120, %fd228, %fd221;
	selp.f64 	%fd229, %fd221, %fd228, %p120;
	setp.lt.f64 	%p121, %fd229, %fd222;
	selp.f64 	%fd230, %fd222, %fd229, %p121;
	setp.lt.f64 	%p122, %fd230, %fd223;
	selp.f64 	%fd231, %fd223, %fd230, %p122;
	setp.lt.f64 	%p123, %fd231, %fd224;
	selp.f64 	%fd232, %fd224, %fd231, %p123;
	setp.lt.f64 	%p124, %fd232, %fd225;
	selp.f64 	%fd233, %fd225, %fd232, %p124;
	setp.lt.f64 	%p125, %fd233, %fd226;
	selp.f64 	%fd234, %fd226, %fd233, %p125;
	setp.lt.f64 	%p126, %fd234, %fd227;
	selp.f64 	%fd366, %fd227, %fd234, %p126;
	sub.s32 	%r265, %r69, %r462;
	setp.lt.u32 	%p127, %r265, 2048;
	@%p127 bra 	$L__BB4_35;
	add.s32 	%r462, %r462, 2048;
	setp.le.u32 	%p128, %r462, %r14;
	@%p128 bra 	$L__BB4_25;
$L__BB4_27:
	setp.le.u32 	%p129, %r69, %r462;
	@%p129 bra 	$L__BB4_35;
	sub.s32 	%r18, %r69, %r462;
	setp.ge.s32 	%p130, %r13, %r18;
	@%p130 bra 	$L__BB4_35;
	not.b32 	%r266, %r13;
	add.s32 	%r267, %r69, %r266;
	sub.s32 	%r19, %r267, %r462;
	and.b32  	%r268, %r19, 768;
	setp.eq.s32 	%p131, %r268, 768;
	mov.u32 	%r466, %r13;
	@%p131 bra 	$L__BB4_32;
	add.s32 	%r464, %r13, %r462;
	shr.u32 	%r269, %r19, 8;
	add.s32 	%r270, %r269, 1;
	and.b32  	%r271, %r270, 3;
	neg.s32 	%r463, %r271;
	mov.u32 	%r466, %r13;
$L__BB4_31:
	.pragma "nounroll";
	mul.wide.u32 	%rd143, %r464, 8;
	add.s64 	%rd142, %rd16, %rd143;
	// begin inline asm
	ld.global.nc.u64 %rd141, [%rd142];
	// end inline asm
	mov.b64 	%fd236, %rd141;
	setp.lt.f64 	%p132, %fd366, %fd236;
	selp.f64 	%fd366, %fd236, %fd366, %p132;
	add.s32 	%r466, %r466, 256;
	add.s32 	%r464, %r464, 256;
	add.s32 	%r463, %r463, 1;
	setp.ne.s32 	%p133, %r463, 0;
	@%p133 bra 	$L__BB4_31;
$L__BB4_32:
	setp.lt.u32 	%p134, %r19, 768;
	@%p134 bra 	$L__BB4_35;
	add.s32 	%r468, %r466, 512;
	add.s32 	%r467, %r466, %r462;
$L__BB4_34:
	mul.wide.u32 	%rd152, %r467, 8;
	add.s64 	%rd145, %rd16, %rd152;
	// begin inline asm
	ld.global.nc.u64 %rd144, [%rd145];
	// end inline asm
	mov.b64 	%fd237, %rd144;
	setp.lt.f64 	%p135, %fd366, %fd237;
	selp.f64 	%fd238, %fd237, %fd366, %p135;
	add.s32 	%r272, %r467, 256;
	mul.wide.u32 	%rd153, %r272, 8;
	add.s64 	%rd147, %rd16, %rd153;
	// begin inline asm
	ld.global.nc.u64 %rd146, [%rd147];
	// end inline asm
	mov.b64 	%fd239, %rd146;
	setp.lt.f64 	%p136, %fd238, %fd239;
	selp.f64 	%fd240, %fd239, %fd238, %p136;
	add.s32 	%r273, %r467, 512;
	mul.wide.u32 	%rd154, %r273, 8;
	add.s64 	%rd149, %rd16, %rd154;
	// begin inline asm
	ld.global.nc.u64 %rd148, [%rd149];
	// end inline asm
	mov.b64 	%fd241, %rd148;
	setp.lt.f64 	%p137, %fd240, %fd241;
	selp.f64 	%fd242, %fd241, %fd240, %p137;
	add.s32 	%r274, %r467, 768;
	mul.wide.u32 	%rd155, %r274, 8;
	add.s64 	%rd151, %rd16, %rd155;
	// begin inline asm
	ld.global.nc.u64 %rd150, [%rd151];
	// end inline asm
	mov.b64 	%fd243, %rd150;
	setp.lt.f64 	%p138, %fd242, %fd243;
	selp.f64 	%fd366, %fd243, %fd242, %p138;
	add.s32 	%r33, %r468, 1024;
	add.s32 	%r275, %r468, 512;
	add.s32 	%r467, %r467, 1024;
	setp.lt.s32 	%p139, %r275, %r18;
	mov.u32 	%r468, %r33;
	@%p139 bra 	$L__BB4_34;
$L__BB4_35:
	// begin inline asm
	mov.u32 %r276, %laneid;
	// end inline asm
	mov.b64 	%rd156, %fd366;
	mov.b64 	{%r278, %r283}, %rd156;
	mov.b32 	%r284, 1;
	mov.b32 	%r325, 31;
	mov.b32 	%r326, -1;
	// begin inline asm
	shfl.sync.down.b32 %r277, %r278, %r284, %r325, %r326;
	// end inline asm
	// begin inline asm
	shfl.sync.down.b32 %r282, %r283, %r284, %r325, %r326;
	// end inline asm
	mov.b64 	%rd157, {%r277, %r282};
	mov.b64 	%fd244, %rd157;
	setp.gt.s32 	%p140, %r276, 30;
	setp.lt.f64 	%p141, %fd366, %fd244;
	selp.f64 	%fd245, %fd244, %fd366, %p141;
	selp.f64 	%fd246, %fd366, %fd245, %p140;
	mov.b64 	%rd158, %fd246;
	mov.b64 	{%r288, %r293}, %rd158;
	mov.b32 	%r294, 2;
	// begin inline asm
	shfl.sync.down.b32 %r287, %r288, %r294, %r325, %r326;
	// end inline asm
	// begin inline asm
	shfl.sync.down.b32 %r292, %r293, %r294, %r325, %r326;
	// end inline asm
	mov.b64 	%rd159, {%r287, %r292};
	mov.b64 	%fd247, %rd159;
	setp.gt.s32 	%p142, %r276, 29;
	setp.lt.f64 	%p143, %fd246, %fd247;
	selp.f64 	%fd248, %fd247, %fd246, %p143;
	selp.f64 	%fd249, %fd246, %fd248, %p142;
	mov.b64 	%rd160, %fd249;
	mov.b64 	{%r298, %r303}, %rd160;
	mov.b32 	%r304, 4;
	// begin inline asm
	shfl.sync.down.b32 %r297, %r298, %r304, %r325, %r326;
	// end inline asm
	// begin inline asm
	shfl.sync.down.b32 %r302, %r303, %r304, %r325, %r326;
	// end inline asm
	mov.b64 	%rd161, {%r297, %r302};
	mov.b64 	%fd250, %rd161;
	setp.gt.s32 	%p144, %r276, 27;
	setp.lt.f64 	%p145, %fd249, %fd250;
	selp.f64 	%fd251, %fd250, %fd249, %p145;
	selp.f64 	%fd252, %fd249, %fd251, %p144;
	mov.b64 	%rd162, %fd252;
	mov.b64 	{%r308, %r313}, %rd162;
	mov.b32 	%r314, 8;
	// begin inline asm
	shfl.sync.down.b32 %r307, %r308, %r314, %r325, %r326;
	// end inline asm
	// begin inline asm
	shfl.sync.down.b32 %r312, %r313, %r314, %r325, %r326;
	// end inline asm
	mov.b64 	%rd163, {%r307, %r312};
	mov.b64 	%fd253, %rd163;
	setp.gt.s32 	%p146, %r276, 23;
	setp.lt.f64 	%p147, %fd252, %fd253;
	selp.f64 	%fd254, %fd253, %fd252, %p147;
	selp.f64 	%fd255, %fd252, %fd254, %p146;
	mov.b64 	%rd164, %fd255;
	mov.b64 	{%r318, %r323}, %rd164;
	mov.b32 	%r324, 16;
	// begin inline asm
	shfl.sync.down.b32 %r317, %r318, %r324, %r325, %r326;
	// end inline asm
	// begin inline asm
	shfl.sync.down.b32 %r322, %r323, %r324, %r325, %r326;
	// end inline asm
	mov.b64 	%rd165, {%r317, %r322};
	mov.b64 	%fd256, %rd165;
	setp.gt.s32 	%p148, %r276, 15;
	setp.lt.f64 	%p149, %fd255, %fd256;
	selp.f64 	%fd26, %fd256, %fd255, %p149;
	selp.f64 	%fd380, %fd255, %fd26, %p148;
	setp.ne.s32 	%p150, %r276, 0;
	@%p150 bra 	$L__BB4_37;
	shr.u32 	%r327, %r13, 2;
	and.b32  	%r328, %r327, 248;
	mov.u32 	%r329, _ZZN3cub18CUB_300001_SM_10006detail6reduce28DeviceReduceSingleTileKernelINS2_10policy_hubIdjN4cuda3__47maximumIvEEE10Policy1000EPdSB_jS8_ddNS5_3std3__410__identityEEEvT0_T1_T2_T3_T4_T6_E12temp_storage;
	add.s32 	%r330, %r329, %r328;
	st.shared.f64 	[%r330+8], %fd26;
$L__BB4_37:
	bar.sync 	0;
	setp.ne.s32 	%p151, %r13, 0;
	@%p151 bra 	$L__BB4_74;
	ld.shared.f64 	%fd257, [_ZZN3cub18CUB_300001_SM_10006detail6reduce28DeviceReduceSingleTileKernelINS2_10policy_hubIdjN4cuda3__47maximumIvEEE10Policy1000EPdSB_jS8_ddNS5_3std3__410__identityEEEvT0_T1_T2_T3_T4_T6_E12temp_storage+16];
	setp.lt.f64 	%p152, %fd380, %fd257;
	selp.f64 	%fd258, %fd257, %fd380, %p152;
	ld.shared.f64 	%fd259, [_ZZN3cub18CUB_300001_SM_10006detail6reduce28DeviceReduceSingleTileKernelINS2_10policy_hubIdjN4cuda3__47maximumIvEEE10Policy1000EPdSB_jS8_ddNS5_3std3__410__identityEEEvT0_T1_T2_T3_T4_T6_E12temp_storage+24];
	setp.lt.f64 	%p153, %fd258, %fd259;
	selp.f64 	%fd260, %fd259, %fd258, %p153;
	ld.shared.f64 	%fd261, [_ZZN3cub18CUB_300001_SM_10006detail6reduce28DeviceReduceSingleTileKernelINS2_10policy_hubIdjN4cuda3__47maximumIvEEE10Policy1000EPdSB_jS8_ddNS5_3std3__410__identityEEEvT0_T1_T2_T3_T4_T6_E12temp_storage+32];
	setp.lt.f64 	%p154, %fd260, %fd261;
	selp.f64 	%fd262, %fd261, %fd260, %p154;
	ld.shared.f64 	%fd263, [_ZZN3cub18CUB_300001_SM_10006detail6reduce28DeviceReduceSingleTileKernelINS2_10policy_hubIdjN4cuda3__47maximumIvEEE10Policy1000EPdSB_jS8_ddNS5_3std3__410__identityEEEvT0_T1_T2_T3_T4_T6_E12temp_storage+40];
	setp.lt.f64 	%p155, %fd262, %fd263;
	selp.f64 	%fd264, %fd263, %fd262, %p155;
	ld.shared.f64 	%fd265, [_ZZN3cub18CUB_300001_SM_10006detail6reduce28DeviceReduceSingleTileKernelINS2_10policy_hubIdjN4cuda3__47maximumIvEEE10Policy1000EPdSB_jS8_ddNS5_3std3__410__identityEEEvT0_T1_T2_T3_T4_T6_E12temp_storage+48];
	setp.lt.f64 	%p156, %fd264, %fd265;
	selp.f64 	%fd266, %fd265, %fd264, %p156;
	ld.shared.f64 	%fd267, [_ZZN3cub18CUB_300001_SM_10006detail6reduce28DeviceReduceSingleTileKernelINS2_10policy_hubIdjN4cuda3__47maximumIvEEE10Policy1000EPdSB_jS8_ddNS5_3std3__410__identityEEEvT0_T1_T2_T3_T4_T6_E12temp_storage+56];
	setp.lt.f64 	%p157, %fd266, %fd267;
	selp.f64 	%fd268, %fd267, %fd266, %p157;
	ld.shared.f64 	%fd269, [_ZZN3cub18CUB_300001_SM_10006detail6reduce28DeviceReduceSingleTileKernelINS2_10policy_hubIdjN4cuda3__47maximumIvEEE10Policy1000EPdSB_jS8_ddNS5_3std3__410__identityEEEvT0_T1_T2_T3_T4_T6_E12temp_storage+64];
	setp.lt.f64 	%p158, %fd268, %fd269;
	selp.f64 	%fd380, %fd269, %fd268, %p158;
	bra.uni 	$L__BB4_74;
$L__BB4_39:
	setp.gt.u32 	%p3, %r69, 2047;
	@%p3 bra 	$L__BB4_58;
	mov.u32 	%r35, %tid.x;
	setp.ge.u32 	%p52, %r35, %r69;
	mov.f64 	%fd372, 0d0000000000000000;
	mov.u32 	%r472, %r35;
	@%p52 bra 	$L__BB4_42;
	mul.wide.u32 	%rd82, %r35, 8;
	add.s64 	%rd81, %rd16, %rd82;
	// begin inline asm
	ld.global.nc.u64 %rd80, [%rd81];
	// end inline asm
	mov.b64 	%fd372, %rd80;
	add.s32 	%r472, %r35, 256;
$L__BB4_42:
	setp.ge.u32 	%p53, %r472, %r69;
	@%p53 bra 	$L__BB4_49;
	not.b32 	%r139, %r472;
	add.s32 	%r38, %r69, %r139;
	and.b32  	%r140, %r38, 768;
	setp.eq.s32 	%p54, %r140, 768;
	@%p54 bra 	$L__BB4_46;
	mul.wide.u32 	%rd83, %r472, 8;
	add.s64 	%rd203, %rd16, %rd83;
	shr.u32 	%r141, %r38, 8;
	add.s32 	%r142, %r141, 1;
	and.b32  	%r143, %r142, 3;
	neg.s32 	%r470, %r143;
$L__BB4_45:
	.pragma "nounroll";
	// begin inline asm
	ld.global.nc.u64 %rd84, [%rd203];
	// end inline asm
	mov.b64 	%fd125, %rd84;
	setp.lt.f64 	%p55, %fd372, %fd125;
	selp.f64 	%fd372, %fd125, %fd372, %p55;
	add.s32 	%r472, %r472, 256;
	add.s64 	%rd203, %rd203, 2048;
	add.s32 	%r470, %r470, 1;
	setp.ne.s32 	%p56, %r470, 0;
	@%p56 bra 	$L__BB4_45;
$L__BB4_46:
	setp.lt.u32 	%p57, %r38, 768;
	@%p57 bra 	$L__BB4_49;
	mul.wide.u32 	%rd86, %r472, 8;
	add.s64 	%rd204, %rd16, %rd86;
$L__BB4_48:
	// begin inline asm
	ld.global.nc.u64 %rd87, [%rd204];
	// end inline asm
	mov.b64 	%fd126, %rd87;
	setp.lt.f64 	%p58, %fd372, %fd126;
	selp.f64 	%fd127, %fd126, %fd372, %p58;
	add.s64 	%rd90, %rd204, 2048;
	// begin inline asm
	ld.global.nc.u64 %rd89, [%rd90];
	// end inline asm
	mov.b64 	%fd128, %rd89;
	setp.lt.f64 	%p59, %fd127, %fd128;
	selp.f64 	%fd129, %fd128, %fd127, %p59;
	add.s64 	%rd92, %rd204, 4096;
	// begin inline asm
	ld.global.nc.u64 %rd91, [%rd92];
	// end inline asm
	mov.b64 	%fd130, %rd91;
	setp.lt.f64 	%p60, %fd129, %fd130;
	selp.f64 	%fd131, %fd130, %fd129, %p60;
	add.s64 	%rd94, %rd204, 6144;
	// begin inline asm
	ld.global.nc.u64 %rd93, [%rd94];
	// end inline asm
	mov.b64 	%fd132, %rd93;
	setp.lt.f64 	%p61, %fd131, %fd132;
	selp.f64 	%fd372, %fd132, %fd131, %p61;
	add.s32 	%r472, %r472, 1024;
	add.s64 	%rd204, %rd204, 8192;
	setp.lt.s32 	%p62, %r472, %r69;
	@%p62 bra 	$L__BB4_48;
$L__BB4_49:
	setp.lt.u32 	%p63, %r69, 256;
	@%p63 bra 	$L__BB4_54;
	// begin inline asm
	mov.u32 %r207, %laneid;
	// end inline asm
	mov.b64 	%rd105, %fd372;
	mov.b64 	{%r209, %r214}, %rd105;
	mov.b32 	%r215, 1;
	mov.b32 	%r256, 31;
	mov.b32 	%r257, -1;
	// begin inline asm
	shfl.sync.down.b32 %r208, %r209, %r215, %r256, %r257;
	// end inline asm
	// begin inline asm
	shfl.sync.down.b32 %r213, %r214, %r215, %r256, %r257;
	// end inline asm
	mov.b64 	%rd106, {%r208, %r213};
	mov.b64 	%fd180, %rd106;
	setp.gt.s32 	%p91, %r207, 30;
	setp.lt.f64 	%p92, %fd372, %fd180;
	selp.f64 	%fd181, %fd180, %fd372, %p92;
	selp.f64 	%fd182, %fd372, %fd181, %p91;
	mov.b64 	%rd107, %fd182;
	mov.b64 	{%r219, %r224}, %rd107;
	mov.b32 	%r225, 2;
	// begin inline asm
	shfl.sync.down.b32 %r218, %r219, %r225, %r256, %r257;
	// end inline asm
	// begin inline asm
	shfl.sync.down.b32 %r223, %r224, %r225, %r256, %r257;
	// end inline asm
	mov.b64 	%rd108, {%r218, %r223};
	mov.b64 	%fd183, %rd108;
	setp.gt.s32 	%p93, %r207, 29;
	setp.lt.f64 	%p94, %fd182, %fd183;
	selp.f64 	%fd184, %fd183, %fd182, %p94;
	selp.f64 	%fd185, %fd182, %fd184, %p93;
	mov.b64 	%rd109, %fd185;
	mov.b64 	{%r229, %r234}, %rd109;
	mov.b32 	%r235, 4;
	// begin inline asm
	shfl.sync.down.b32 %r228, %r229, %r235, %r256, %r257;
	// end inline asm
	// begin inline asm
	shfl.sync.down.b32 %r233, %r234, %r235, %r256, %r257;
	// end inline asm
	mov.b64 	%rd110, {%r228, %r233};
	mov.b64 	%fd186, %rd110;
	setp.gt.s32 	%p95, %r207, 27;
	setp.lt.f64 	%p96, %fd185, %fd186;
	selp.f64 	%fd187, %fd186, %fd185, %p96;
	selp.f64 	%fd188, %fd185, %fd187, %p95;
	mov.b64 	%rd111, %fd188;
	mov.b64 	{%r239, %r244}, %rd111;
	mov.b32 	%r245, 8;
	// begin inline asm
	shfl.sync.down.b32 %r238, %r239, %r245, %r256, %r257;
	// end inline asm
	// begin inline asm
	shfl.sync.down.b32 %r243, %r244, %r245, %r256, %r257;
	// end inline asm
	mov.b64 	%rd112, {%r238, %r243};
	mov.b64 	%fd189, %rd112;
	setp.gt.s32 	%p97, %r207, 23;
	setp.lt.f64 	%p98, %fd188, %fd189;
	selp.f64 	%fd190, %fd189, %fd188, %p98;
	selp.f64 	%fd191, %fd188, %fd190, %p97;
	mov.b64 	%rd113, %fd191;
	mov.b64 	{%r249, %r254}, %rd113;
	mov.b32 	%r255, 16;
	// begin inline asm
	shfl.sync.down.b32 %r248, %r249, %r255, %r256, %r257;
	// end inline asm
	// begin inline asm
	shfl.sync.down.b32 %r253, %r254, %r255, %r256, %r257;
	// end inline asm
	mov.b64 	%rd114, {%r248, %r253};
	mov.b64 	%fd192, %rd114;
	setp.gt.s32 	%p99, %r207, 15;
	setp.lt.f64 	%p100, %fd191, %fd192;
	selp.f64 	%fd38, %fd192, %fd191, %p100;
	selp.f64 	%fd380, %fd191, %fd38, %p99;
	setp.ne.s32 	%p101, %r207, 0;
	@%p101 bra 	$L__BB4_52;
	shr.u32 	%r258, %r35, 2;
	and.b32  	%r259, %r258, 248;
	mov.u32 	%r260, _ZZN3cub18CUB_300001_SM_10006detail6reduce28DeviceReduceSingleTileKernelINS2_10policy_hubIdjN4cuda3__47maximumIvEEE10Policy1000EPdSB_jS8_ddNS5_3std3__410__identityEEEvT0_T1_T2_T3_T4_T6_E12temp_storage;
	add.s32 	%r261, %r260, %r259;
	st.shared.f64 	[%r261+8], %fd38;
$L__BB4_52:
	bar.sync 	0;
	setp.ne.s32 	%p102, %r35, 0;
	@%p102 bra 	$L__BB4_74;
	ld.shared.f64 	%fd193, [_ZZN3cub18CUB_300001_SM_10006detail6reduce28DeviceReduceSingleTileKernelINS2_10policy_hubIdjN4cuda3__47maximumIvEEE10Policy1000EPdSB_jS8_ddNS5_3std3__410__identityEEEvT0_T1_T2_T3_T4_T6_E12temp_storage+16];
	setp.lt.f64 	%p103, %fd380, %fd193;
	selp.f64 	%fd194, %fd193, %fd380, %p103;
	ld.shared.f64 	%fd195, [_ZZN3cub18CUB_300001_SM_10006detail6reduce28DeviceReduceSingleTileKernelINS2_10policy_hubIdjN4cuda3__47maximumIvEEE10Policy1000EPdSB_jS8_ddNS5_3std3__410__identityEEEvT0_T1_T2_T3_T4_T6_E12temp_storage+24];
	setp.lt.f64 	%p104, %fd194, %fd195;
	selp.f64 	%fd196, %fd195, %fd194, %p104;
	ld.shared.f64 	%fd197, [_ZZN3cub18CUB_300001_SM_10006detail6reduce28DeviceReduceSingleTileKernelINS2_10policy_hubIdjN4cuda3__47maximumIvEEE10Policy1000EPdSB_jS8_ddNS5_3std3__410__identityEEEvT0_T1_T2_T3_T4_T6_E12temp_storage+32];
	setp.lt.f64 	%p105, %fd196, %fd197;
	selp.f64 	%fd198, %fd197, %fd196, %p105;
	ld.shared.f64 	%fd199, [_ZZN3cub18CUB_300001_SM_10006detail6reduce28DeviceReduceSingleTileKernelINS2_10policy_hubIdjN4cuda3__47maximumIvEEE10Policy1000EPdSB_jS8_ddNS5_3std3__410__identityEEEvT0_T1_T2_T3_T4_T6_E12temp_storage+40];
	setp.lt.f64 	%p106, %fd198, %fd199;
	selp.f64 	%fd200, %fd199, %fd198, %p106;
	ld.shared.f64 	%fd201, [_ZZN3cub18CUB_300001_SM_10006detail6reduce28DeviceReduceSingleTileKernelINS2_10policy_hubIdjN4cuda3__47maximumIvEEE10Policy1000EPdSB_jS8_ddNS5_3std3__410__identityEEEvT0_T1_T2_T3_T4_T6_E12temp_storage+48];
	setp.lt.f64 	%p107, %fd200, %fd201;
	selp.f64 	%fd202, %fd201, %fd200, %p107;
	ld.shared.f64 	%fd203, [_ZZN3cub18CUB_300001_SM_10006detail6reduce28DeviceReduceSingleTileKernelINS2_10policy_hubIdjN4cuda3__47maximumIvEEE10Policy1000EPdSB_jS8_ddNS5_3std3__410__identityEEEvT0_T1_T2_T3_T4_T6_E12temp_storage+56];
	setp.lt.f64 	%p108, %fd202, %fd203;
	selp.f64 	%fd204, %fd203, %fd202, %p108;
	ld.shared.f64 	%fd205, [_ZZN3cub18CUB_300001_SM_10006detail6reduce28DeviceReduceSingleTileKernelINS2_10policy_hubIdjN4cuda3__47maximumIvEEE10Policy1000EPdSB_jS8_ddNS5_3std3__410__identityEEEvT0_T1_T2_T3_T4_T6_E12temp_storage+64];
	setp.lt.f64 	%p109, %fd204, %fd205;
	selp.f64 	%fd380, %fd205, %fd204, %p109;
	bra.uni 	$L__BB4_74;
$L__BB4_54:
	// begin inline asm
	mov.u32 %r144, %laneid;
	// end inline asm
	and.b32  	%r195, %r35, 992;
	add.s32 	%r196, %r195, 32;
	setp.gt.u32 	%p64, %r196, %r69;
	not.b32 	%r197, %r195;
	add.s32 	%r198, %r69, %r197;
	selp.b32 	%r193, %r198, 31, %p64;
	mov.b64 	%rd95, %fd372;
	mov.b64 	{%r146, %r151}, %rd95;
	mov.b32 	%r152, 1;
	mov.b32 	%r194, -1;
	// begin inline asm
	shfl.sync.down.b32 %r145, %r146, %r152, %r193, %r194;
	// end inline asm
	// begin inline asm
	shfl.sync.down.b32 %r150, %r151, %r152, %r193, %r194;
	// end inline asm
	mov.b64 	%rd96, {%r145, %r150};
	mov.b64 	%fd133, %rd96;
	setp.lt.s32 	%p65, %r144, %r193;
	setp.lt.f64 	%p66, %fd372, %fd133;
	selp.f64 	%fd134, %fd133, %fd372, %p66;
	selp.f64 	%fd135, %fd134, %fd372, %p65;
	mov.b64 	%rd97, %fd135;
	mov.b64 	{%r156, %r161}, %rd97;
	mov.b32 	%r162, 2;
	// begin inline asm
	shfl.sync.down.b32 %r155, %r156, %r162, %r193, %r194;
	// end inline asm
	// begin inline asm
	shfl.sync.down.b32 %r160, %r161, %r162, %r193, %r194;
	// end inline asm
	mov.b64 	%rd98, {%r155, %r160};
	mov.b64 	%fd136, %rd98;
	add.s32 	%r199, %r144, 2;
	setp.gt.s32 	%p67, %r199, %r193;
	setp.lt.f64 	%p68, %fd135, %fd136;
	selp.f64 	%fd137, %fd136, %fd135, %p68;
	selp.f64 	%fd138, %fd135, %fd137, %p67;
	mov.b64 	%rd99, %fd138;
	mov.b64 	{%r166, %r171}, %rd99;
	mov.b32 	%r172, 4;
	// begin inline asm
	shfl.sync.down.b32 %r165, %r166, %r172, %r193, %r194;
	// end inline asm
	// begin inline asm
	shfl.sync.down.b32 %r170, %r171, %r172, %r193, %r194;
	// end inline asm
	mov.b64 	%rd100, {%r165, %r170};
	mov.b64 	%fd139, %rd100;
	add.s32 	%r200, %r144, 4;
	setp.gt.s32 	%p69, %r200, %r193;
	setp.lt.f64 	%p70, %fd138, %fd139;
	selp.f64 	%fd140, %fd139, %fd138, %p70;
	selp.f64 	%fd141, %fd138, %fd140, %p69;
	mov.b64 	%rd101, %fd141;
	mov.b64 	{%r176, %r181}, %rd101;
	mov.b32 	%r182, 8;
	// begin inline asm
	shfl.sync.down.b32 %r175, %r176, %r182, %r193, %r194;
	// end inline asm
	// begin inline asm
	shfl.sync.down.b32 %r180, %r181, %r182, %r193, %r194;
	// end inline asm
	mov.b64 	%rd102, {%r175, %r180};
	mov.b64 	%fd142, %rd102;
	add.s32 	%r201, %r144, 8;
	setp.gt.s32 	%p71, %r201, %r193;
	setp.lt.f64 	%p72, %fd141, %fd142;
	selp.f64 	%fd143, %fd142, %fd141, %p72;
	selp.f64 	%fd144, %fd141, %fd143, %p71;
	mov.b64 	%rd103, %fd144;
	mov.b64 	{%r186, %r191}, %rd103;
	mov.b32 	%r192, 16;
	// begin inline asm
	shfl.sync.down.b32 %r185, %r186, %r192, %r193, %r194;
	// end inline asm
	// begin inline asm
	shfl.sync.down.b32 %r190, %r191, %r192, %r193, %r194;
	// end inline asm
	mov.b64 	%rd104, {%r185, %r190};
	mov.b64 	%fd145, %rd104;
	add.s32 	%r202, %r144, 16;
	setp.gt.s32 	%p73, %r202, %r193;
	setp.lt.f64 	%p74, %fd144, %fd145;
	selp.f64 	%fd146, %fd145, %fd144, %p74;
	selp.f64 	%fd380, %fd144, %fd146, %p73;
	setp.ne.s32 	%p75, %r144, 0;
	@%p75 bra 	$L__BB4_56;
	shr.u32 	%r203, %r35, 2;
	and.b32  	%r204, %r203, 248;
	mov.u32 	%r205, _ZZN3cub18CUB_300001_SM_10006detail6reduce28DeviceReduceSingleTileKernelINS2_10policy_hubIdjN4cuda3__47maximumIvEEE10Policy1000EPdSB_jS8_ddNS5_3std3__410__identityEEEvT0_T1_T2_T3_T4_T6_E12temp_storage;
	add.s32 	%r206, %r205, %r204;
	st.shared.f64 	[%r206+8], %fd380;
$L__BB4_56:
	bar.sync 	0;
	setp.ne.s32 	%p76, %r35, 0;
	@%p76 bra 	$L__BB4_74;
	setp.gt.u32 	%p77, %r69, 32;
	ld.shared.f64 	%fd147, [_ZZN3cub18CUB_300001_SM_10006detail6reduce28DeviceReduceSingleTileKernelINS2_10policy_hubIdjN4cuda3__47maximumIvEEE10Policy1000EPdSB_jS8_ddNS5_3std3__410__identityEEEvT0_T1_T2_T3_T4_T6_E12temp_storage+16];
	setp.lt.f64 	%p78, %fd380, %fd147;
	selp.f64 	%fd149, %fd147, %fd380, %p78;
	selp.f64 	%fd150, %fd149, %fd380, %p77;
	setp.gt.u32 	%p79, %r69, 64;
	ld.shared.f64 	%fd152, [_ZZN3cub18CUB_300001_SM_10006detail6reduce28DeviceReduceSingleTileKernelINS2_10policy_hubIdjN4cuda3__47maximumIvEEE10Policy1000EPdSB_jS8_ddNS5_3std3__410__identityEEEvT0_T1_T2_T3_T4_T6_E12temp_storage+24];
	setp.lt.f64 	%p80, %fd150, %fd152;
	selp.f64 	%fd154, %fd152, %fd150, %p80;
	selp.f64 	%fd155, %fd154, %fd150, %p79;
	setp.gt.u32 	%p81, %r69, 96;
	ld.shared.f64 	%fd157, [_ZZN3cub18CUB_300001_SM_10006detail6reduce28DeviceReduceSingleTileKernelINS2_10policy_hubIdjN4cuda3__47maximumIvEEE10Policy1000EPdSB_jS8_ddNS5_3std3__410__identityEEEvT0_T1_T2_T3_T4_T6_E12temp_storage+32];
	setp.lt.f64 	%p82, %fd155, %fd157;
	selp.f64 	%fd159, %fd157, %fd155, %p82;
	selp.f64 	%fd160, %fd159, %fd155, %p81;
	setp.gt.u32 	%p83, %r69, 128;
	ld.shared.f64 	%fd162, [_ZZN3cub18CUB_300001_SM_10006detail6reduce28DeviceReduceSingleTileKernelINS2_10policy_hubIdjN4cuda3__47maximumIvEEE10Policy1000EPdSB_jS8_ddNS5_3std3__410__identityEEEvT0_T1_T2_T3_T4_T6_E12temp_storage+40];
	setp.lt.f64 	%p84, %fd160, %fd162;
	selp.f64 	%fd164, %fd162, %fd160, %p84;
	selp.f64 	%fd165, %fd164, %fd160, %p83;
	setp.gt.u32 	%p85, %r69, 160;
	ld.shared.f64 	%fd167, [_ZZN3cub18CUB_300001_SM_10006detail6reduce28DeviceReduceSingleTileKernelINS2_10policy_hubIdjN4cuda3__47maximumIvEEE10Policy1000EPdSB_jS8_ddNS5_3std3__410__identityEEEvT0_T1_T2_T3_T4_T6_E12temp_storage+48];
	setp.lt.f64 	%p86, %fd165, %fd167;
	selp.f64 	%fd169, %fd167, %fd165, %p86;
	selp.f64 	%fd170, %fd169, %fd165, %p85;
	setp.gt.u32 	%p87, %r69, 192;
	ld.shared.f64 	%fd172, [_ZZN3cub18CUB_300001_SM_10006detail6reduce28DeviceReduceSingleTileKernelINS2_10policy_hubIdjN4cuda3__47maximumIvEEE10Policy1000EPdSB_jS8_ddNS5_3std3__410__identityEEEvT0_T1_T2_T3_T4_T6_E12temp_storage+56];
	setp.lt.f64 	%p88, %fd170, %fd172;
	selp.f64 	%fd174, %fd172, %fd170, %p88;
	selp.f64 	%fd175, %fd174, %fd170, %p87;
	setp.gt.u32 	%p89, %r69, 224;
	ld.shared.f64 	%fd177, [_ZZN3cub18CUB_300001_SM_10006detail6reduce28DeviceReduceSingleTileKernelINS2_10policy_hubIdjN4cuda3__47maximumIvEEE10Policy1000EPdSB_jS8_ddNS5_3std3__410__identityEEEvT0_T1_T2_T3_T4_T6_E12temp_storage+64];
	setp.lt.f64 	%p90, %fd175, %fd177;
	selp.f64 	%fd179, %fd177, %fd175, %p90;
	selp.f64 	%fd380, %fd179, %fd175, %p89;
	bra.uni 	$L__BB4_74;
$L__BB4_58:
	mov.u32 	%r47, %tid.x;
	mul.wide.u32 	%rd35, %r47, 8;
	add.s64 	%rd20, %rd16, %rd35;
	// begin inline asm
	ld.global.nc.u64 %rd19, [%rd20];
	// end inline asm
	mov.b64 	%fd59, %rd19;
	add.s64 	%rd22, %rd20, 2048;
	// begin inline asm
	ld.global.nc.u64 %rd21, [%rd22];
	// end inline asm
	mov.b64 	%fd60, %rd21;
	add.s64 	%rd24, %rd20, 4096;
	// begin inline asm
	ld.global.nc.u64 %rd23, [%rd24];
	// end inline asm
	mov.b64 	%fd61, %rd23;
	add.s64 	%rd26, %rd20, 6144;
	// begin inline asm
	ld.global.nc.u64 %rd25, [%rd26];
	// end inline asm
	mov.b64 	%fd62, %rd25;
	add.s64 	%rd28, %rd20, 8192;
	// begin inline asm
	ld.global.nc.u64 %rd27, [%rd28];
	// end inline asm
	mov.b64 	%fd63, %rd27;
	add.s64 	%rd30, %rd20, 10240;
	// begin inline asm
	ld.global.nc.u64 %rd29, [%rd30];
	// end inline asm
	mov.b64 	%fd64, %rd29;
	add.s64 	%rd32, %rd20, 12288;
	// begin inline asm
	ld.global.nc.u64 %rd31, [%rd32];
	// end inline asm
	mov.b64 	%fd65, %rd31;
	add.s64 	%rd34, %rd20, 14336;
	// begin inline asm
	ld.global.nc.u64 %rd33, [%rd34];
	// end inline asm
	mov.b64 	%fd66, %rd33;
	setp.lt.f64 	%p4, %fd59, %fd60;
	selp.f64 	%fd67, %fd60, %fd59, %p4;
	setp.lt.f64 	%p5, %fd67, %fd61;
	selp.f64 	%fd68, %fd61, %fd67, %p5;
	setp.lt.f64 	%p6, %fd68, %fd62;
	selp.f64 	%fd69, %fd62, %fd68, %p6;
	setp.lt.f64 	%p7, %fd69, %fd63;
	selp.f64 	%fd70, %fd63, %fd69, %p7;
	setp.lt.f64 	%p8, %fd70, %fd64;
	selp.f64 	%fd71, %fd64, %fd70, %p8;
	setp.lt.f64 	%p9, %fd71, %fd65;
	selp.f64 	%fd72, %fd65, %fd71, %p9;
	setp.lt.f64 	%p10, %fd72, %fd66;
	selp.f64 	%fd379, %fd66, %fd72, %p10;
	add.s32 	%r48, %r69, -2048;
	setp.lt.u32 	%p11, %r48, 2048;
	mov.b32 	%r475, 2048;
	@%p11 bra 	$L__BB4_62;
	mov.b32 	%r475, 2048;
$L__BB4_60:
	add.s32 	%r72, %r47, %r475;
	mul.wide.u32 	%rd52, %r72, 8;
	add.s64 	%rd37, %rd16, %rd52;
	// begin inline asm
	ld.global.nc.u64 %rd36, [%rd37];
	// end inline asm
	mov.b64 	%fd73, %rd36;
	mul.wide.u32 	%rd53, %r475, 8;
	add.s64 	%rd54, %rd20, %rd53;
	add.s64 	%rd39, %rd54, 2048;
	// begin inline asm
	ld.global.nc.u64 %rd38, [%rd39];
	// end inline asm
	mov.b64 	%fd74, %rd38;
	add.s64 	%rd41, %rd54, 4096;
	// begin inline asm
	ld.global.nc.u64 %rd40, [%rd41];
	// end inline asm
	mov.b64 	%fd75, %rd40;
	add.s64 	%rd43, %rd54, 6144;
	// begin inline asm
	ld.global.nc.u64 %rd42, [%rd43];
	// end inline asm
	mov.b64 	%fd76, %rd42;
	add.s64 	%rd45, %rd54, 8192;
	// begin inline asm
	ld.global.nc.u64 %rd44, [%rd45];
	// end inline asm
	mov.b64 	%fd77, %rd44;
	add.s64 	%rd47, %rd54, 10240;
	// begin inline asm
	ld.global.nc.u64 %rd46, [%rd47];
	// end inline asm
	mov.b64 	%fd78, %rd46;
	add.s64 	%rd49, %rd54, 12288;
	// begin inline asm
	ld.global.nc.u64 %rd48, [%rd49];
	// end inline asm
	mov.b64 	%fd79, %rd48;
	add.s64 	%rd51, %rd54, 14336;
	// begin inline asm
	ld.global.nc.u64 %rd50, [%rd51];
	// end inline asm
	mov.b64 	%fd80, %rd50;
	setp.lt.f64 	%p12, %fd379, %fd73;
	selp.f64 	%fd81, %fd73, %fd379, %p12;
	setp.lt.f64 	%p13, %fd81, %fd74;
	selp.f64 	%fd82, %fd74, %fd81, %p13;
	setp.lt.f64 	%p14, %fd82, %fd75;
	selp.f64 	%fd83, %fd75, %fd82, %p14;
	setp.lt.f64 	%p15, %fd83, %fd76;
	selp.f64 	%fd84, %fd76, %fd83, %p15;
	setp.lt.f64 	%p16, %fd84, %fd77;
	selp.f64 	%fd85, %fd77, %fd84, %p16;
	setp.lt.f64 	%p17, %fd85, %fd78;
	selp.f64 	%fd86, %fd78, %fd85, %p17;
	setp.lt.f64 	%p18, %fd86, %fd79;
	selp.f64 	%fd87, %fd79, %fd86, %p18;
	setp.lt.f64 	%p19, %fd87, %fd80;
	selp.f64 	%fd379, %fd80, %fd87, %p19;
	sub.s32 	%r73, %r69, %r475;
	setp.lt.u32 	%p20, %r73, 2048;
	@%p20 bra 	$L__BB4_70;
	add.s32 	%r475, %r475, 2048;
	setp.le.u32 	%p21, %r475, %r48;
	@%p21 bra 	$L__BB4_60;
$L__BB4_62:
	setp.le.u32 	%p22, %r69, %r475;
	@%p22 bra 	$L__BB4_70;
	sub.s32 	%r52, %r69, %r475;
	setp.ge.s32 	%p23, %r47, %r52;
	@%p23 bra 	$L__BB4_70;
	not.b32 	%r74, %r47;
	add.s32 	%r75, %r69, %r74;
	sub.s32 	%r53, %r75, %r475;
	and.b32  	%r76, %r53, 768;
	setp.eq.s32 	%p24, %r76, 768;
	mov.u32 	%r479, %r47;
	@%p24 bra 	$L__BB4_67;
	add.s32 	%r477, %r47, %r475;
	shr.u32 	%r77, %r53, 8;
	add.s32 	%r78, %r77, 1;
	and.b32  	%r79, %r78, 3;
	neg.s32 	%r476, %r79;
	mov.u32 	%r479, %r47;
$L__BB4_66:
	.pragma "nounroll";
	mul.wide.u32 	%rd57, %r477, 8;
	add.s64 	%rd56, %rd16, %rd57;
	// begin inline asm
	ld.global.nc.u64 %rd55, [%rd56];
	// end inline asm
	mov.b64 	%fd89, %rd55;
	setp.lt.f64 	%p25, %fd379, %fd89;
	selp.f64 	%fd379, %fd89, %fd379, %p25;
	add.s32 	%r479, %r479, 256;
	add.s32 	%r477, %r477, 256;
	add.s32 	%r476, %r476, 1;
	setp.ne.s32 	%p26, %r476, 0;
	@%p26 bra 	$L__BB4_66;
$L__BB4_67:
	setp.lt.u32 	%p27, %r53, 768;
	@%p27 bra 	$L__BB4_70;
	add.s32 	%r481, %r479, 512;
	add.s32 	%r480, %r479, %r475;
$L__BB4_69:
	mul.wide.u32 	%rd66, %r480, 8;
	add.s64 	%rd59, %rd16, %rd66;
	// begin inline asm
	ld.global.nc.u64 %rd58, [%rd59];
	// end inline asm
	mov.b64 	%fd90, %rd58;
	setp.lt.f64 	%p28, %fd379, %fd90;
	selp.f64 	%fd91, %fd90, %fd379, %p28;
	add.s32 	%r80, %r480, 256;
	mul.wide.u32 	%rd67, %r80, 8;
	add.s64 	%rd61, %rd16, %rd67;
	// begin inline asm
	ld.global.nc.u64 %rd60, [%rd61];
	// end inline asm
	mov.b64 	%fd92, %rd60;
	setp.lt.f64 	%p29, %fd91, %fd92;
	selp.f64 	%fd93, %fd92, %fd91, %p29;
	add.s32 	%r81, %r480, 512;
	mul.wide.u32 	%rd68, %r81, 8;
	add.s64 	%rd63, %rd16, %rd68;
	// begin inline asm
	ld.global.nc.u64 %rd62, [%rd63];
	// end inline asm
	mov.b64 	%fd94, %rd62;
	setp.lt.f64 	%p30, %fd93, %fd94;
	selp.f64 	%fd95, %fd94, %fd93, %p30;
	add.s32 	%r82, %r480, 768;
	mul.wide.u32 	%rd69, %r82, 8;
	add.s64 	%rd65, %rd16, %rd69;
	// begin inline asm
	ld.global.nc.u64 %rd64, [%rd65];
	// end inline asm
	mov.b64 	%fd96, %rd64;
	setp.lt.f64 	%p31, %fd95, %fd96;
	selp.f64 	%fd379, %fd96, %fd95, %p31;
	add.s32 	%r67, %r481, 1024;
	add.s32 	%r83, %r481, 512;
	add.s32 	%r480, %r480, 1024;
	setp.lt.s32 	%p32, %r83, %r52;
	mov.u32 	%r481, %r67;
	@%p32 bra 	$L__BB4_69;
$L__BB4_70:
	// begin inline asm
	mov.u32 %r84, %laneid;
	// end inline asm
	mov.b64 	%rd70, %fd379;
	mov.b64 	{%r86, %r91}, %rd70;
	mov.b32 	%r92, 1;
	mov.b32 	%r133, 31;
	mov.b32 	%r134, -1;
	// begin inline asm
	shfl.sync.down.b32 %r85, %r86, %r92, %r133, %r134;
	// end inline asm
	// begin inline asm
	shfl.sync.down.b32 %r90, %r91, %r92, %r133, %r134;
	// end inline asm
	mov.b64 	%rd71, {%r85, %r90};
	mov.b64 	%fd97, %rd71;
	setp.gt.s32 	%p33, %r84, 30;
	setp.lt.f64 	%p34, %fd379, %fd97;
	selp.f64 	%fd98, %fd97, %fd379, %p34;
	selp.f64 	%fd99, %fd379, %fd98, %p33;
	mov.b64 	%rd72, %fd99;
	mov.b64 	{%r96, %r101}, %rd72;
	mov.b32 	%r102, 2;
	// begin inline asm
	shfl.sync.down.b32 %r95, %r96, %r102, %r133, %r134;
	// end inline asm
	// begin inline asm
	shfl.sync.down.b32 %r100, %r101, %r102, %r133, %r134;
	// end inline asm
	mov.b64 	%rd73, {%r95, %r100};
	mov.b64 	%fd100, %rd73;
	setp.gt.s32 	%p35, %r84, 29;
	setp.lt.f64 	%p36, %fd99, %fd100;
	selp.f64 	%fd101, %fd100, %fd99, %p36;
	selp.f64 	%fd102, %fd99, %fd101, %p35;
	mov.b64 	%rd74, %fd102;
	mov.b64 	{%r106, %r111}, %rd74;
	mov.b32 	%r112, 4;
	// begin inline asm
	shfl.sync.down.b32 %r105, %r106, %r112, %r133, %r134;
	// end inline asm
	// begin inline asm
	shfl.sync.down.b32 %r110, %r111, %r112, %r133, %r134;
	// end inline asm
	mov.b64 	%rd75, {%r105, %r110};
	mov.b64 	%fd103, %rd75;
	setp.gt.s32 	%p37, %r84, 27;
	setp.lt.f64 	%p38, %fd102, %fd103;
	selp.f64 	%fd104, %fd103, %fd102, %p38;
	selp.f64 	%fd105, %fd102, %fd104, %p37;
	mov.b64 	%rd76, %fd105;
	mov.b64 	{%r116, %r121}, %rd76;
	mov.b32 	%r122, 8;
	// begin inline asm
	shfl.sync.down.b32 %r115, %r116, %r122, %r133, %r134;
	// end inline asm
	// begin inline asm
	shfl.sync.down.b32 %r120, %r121, %r122, %r133, %r134;
	// end inline asm
	mov.b64 	%rd77, {%r115, %r120};
	mov.b64 	%fd106, %rd77;
	setp.gt.s32 	%p39, %r84, 23;
	setp.lt.f64 	%p40, %fd105, %fd106;
	selp.f64 	%fd107, %fd106, %fd105, %p40;
	selp.f64 	%fd108, %fd105, %fd107, %p39;
	mov.b64 	%rd78, %fd108;
	mov.b64 	{%r126, %r131}, %rd78;
	mov.b32 	%r132, 16;
	// begin inline asm
	shfl.sync.down.b32 %r125, %r126, %r132, %r133, %r134;
	// end inline asm
	// begin inline asm
	shfl.sync.down.b32 %r130, %r131, %r132, %r133, %r134;
	// end inline asm
	mov.b64 	%rd79, {%r125, %r130};
	mov.b64 	%fd109, %rd79;
	setp.gt.s32 	%p41, %r84, 15;
	setp.lt.f64 	%p42, %fd108, %fd109;
	selp.f64 	%fd54, %fd109, %fd108, %p42;
	selp.f64 	%fd380, %fd108, %fd54, %p41;
	setp.ne.s32 	%p43, %r84, 0;
	@%p43 bra 	$L__BB4_72;
	shr.u32 	%r135, %r47, 2;
	and.b32  	%r136, %r135, 248;
	mov.u32 	%r137, _ZZN3cub18CUB_300001_SM_10006detail6reduce28DeviceReduceSingleTileKernelINS2_10policy_hubIdjN4cuda3__47maximumIvEEE10Policy1000EPdSB_jS8_ddNS5_3std3__410__identityEEEvT0_T1_T2_T3_T4_T6_E12temp_storage;
	add.s32 	%r138, %r137, %r136;
	st.shared.f64 	[%r138+8], %fd54;
$L__BB4_72:
	bar.sync 	0;
	setp.ne.s32 	%p44, %r47, 0;
	@%p44 bra 	$L__BB4_74;
	ld.shared.f64 	%fd110, [_ZZN3cub18CUB_300001_SM_10006detail6reduce28DeviceReduceSingleTileKernelINS2_10policy_hubIdjN4cuda3__47maximumIvEEE10Policy1000EPdSB_jS8_ddNS5_3std3__410__identityEEEvT0_T1_T2_T3_T4_T6_E12temp_storage+16];
	setp.lt.f64 	%p45, %fd380, %fd110;
	selp.f64 	%fd111, %fd110, %fd380, %p45;
	ld.shared.f64 	%fd112, [_ZZN3cub18CUB_300001_SM_10006detail6reduce28DeviceReduceSingleTileKernelINS2_10policy_hubIdjN4cuda3__47maximumIvEEE10Policy1000EPdSB_jS8_ddNS5_3std3__410__identityEEEvT0_T1_T2_T3_T4_T6_E12temp_storage+24];
	setp.lt.f64 	%p46, %fd111, %fd112;
	selp.f64 	%fd113, %fd112, %fd111, %p46;
	ld.shared.f64 	%fd114, [_ZZN3cub18CUB_300001_SM_10006detail6reduce28DeviceReduceSingleTileKernelINS2_10policy_hubIdjN4cuda3__47maximumIvEEE10Policy1000EPdSB_jS8_ddNS5_3std3__410__identityEEEvT0_T1_T2_T3_T4_T6_E12temp_storage+32];
	setp.lt.f64 	%p47, %fd113, %fd114;
	selp.f64 	%fd115, %fd114, %fd113, %p47;
	ld.shared.f64 	%fd116, [_ZZN3cub18CUB_300001_SM_10006detail6reduce28DeviceReduceSingleTileKernelINS2_10policy_hubIdjN4cuda3__47maximumIvEEE10Policy1000EPdSB_jS8_ddNS5_3std3__410__identityEEEvT0_T1_T2_T3_T4_T6_E12temp_storage+40];
	setp.lt.f64 	%p48, %fd115, %fd116;
	selp.f64 	%fd117, %fd116, %fd115, %p48;
	ld.shared.f64 	%fd118, [_ZZN3cub18CUB_300001_SM_10006detail6reduce28DeviceReduceSingleTileKernelINS2_10policy_hubIdjN4cuda3__47maximumIvEEE10Policy1000EPdSB_jS8_ddNS5_3std3__410__identityEEEvT0_T1_T2_T3_T4_T6_E12temp_storage+48];
	setp.lt.f64 	%p49, %fd117, %fd118;
	selp.f64 	%fd119, %fd118, %fd117, %p49;
	ld.shared.f64 	%fd120, [_ZZN3cub18CUB_300001_SM_10006detail6reduce28DeviceReduceSingleTileKernelINS2_10policy_hubIdjN4cuda3__47maximumIvEEE10Policy1000EPdSB_jS8_ddNS5_3std3__410__identityEEEvT0_T1_T2_T3_T4_T6_E12temp_storage+56];
	setp.lt.f64 	%p50, %fd119, %fd120;
	selp.f64 	%fd121, %fd120, %fd119, %p50;
	ld.shared.f64 	%fd122, [_ZZN3cub18CUB_300001_SM_10006detail6reduce28DeviceReduceSingleTileKernelINS2_10policy_hubIdjN4cuda3__47maximumIvEEE10Policy1000EPdSB_jS8_ddNS5_3std3__410__identityEEEvT0_T1_T2_T3_T4_T6_E12temp_storage+64];
	setp.lt.f64 	%p51, %fd121, %fd122;
	selp.f64 	%fd380, %fd122, %fd121, %p51;
$L__BB4_74:
	mov.u32 	%r454, %tid.x;
	setp.ne.s32 	%p217, %r454, 0;
	@%p217 bra 	$L__BB4_76;
	setp.lt.f64 	%p218, %fd58, %fd380;
	selp.f64 	%fd353, %fd380, %fd58, %p218;
	st.global.f64 	[%rd1], %fd353;
$L__BB4_76:
	ret;

}
	// .globl	_ZN3cub18CUB_300001_SM_10006detail6reduce18DeviceReduceKernelINS2_10policy_hubIdjN4cuda3__47maximumIvEEE10Policy1000EPdjS8_dNS5_3std3__410__identityEEEvT0_PT3_T1_NS0_13GridEvenShareISI_EET2_T4_
.visible .entry _ZN3cub18CUB_300001_SM_10006detail6reduce18DeviceReduceKernelINS2_10policy_hubIdjN4cuda3__47maximumIvEEE10Policy1000EPdjS8_dNS5_3std3__410__identityEEEvT0_PT3_T1_NS0_13GridEvenShareISI_EET2_T4_(
	.param .u64 .ptr .align 1 _ZN3cub18CUB_300001_SM_10006detail6reduce18DeviceReduceKernelINS2_10policy_hubIdjN4cuda3__47maximumIvEEE10Policy1000EPdjS8_dNS5_3std3__410__identityEEEvT0_PT3_T1_NS0_13GridEvenShareISI_EET2_T4__param_0,
	.param .u64 .ptr .align 1 _ZN3cub18CUB_300001_SM_10006detail6reduce18DeviceReduceKernelINS2_10policy_hubIdjN4cuda3__47maximumIvEEE10Policy1000EPdjS8_dNS5_3std3__410__identityEEEvT0_PT3_T1_NS0_13GridEvenShareISI_EET2_T4__param_1,
	.param .u32 _ZN3cub18CUB_300001_SM_10006detail6reduce18DeviceReduceKernelINS2_10policy_hubIdjN4cuda3__47maximumIvEEE10Policy1000EPdjS8_dNS5_3std3__410__identityEEEvT0_PT3_T1_NS0_13GridEvenShareISI_EET2_T4__param_2,
	.param .align 4 .b8 _ZN3cub18CUB_300001_SM_10006detail6reduce18DeviceReduceKernelINS2_10policy_hubIdjN4cuda3__47maximumIvEEE10Policy1000EPdjS8_dNS5_3std3__410__identityEEEvT0_PT3_T1_NS0_13GridEvenShareISI_EET2_T4__param_3[40],
	.param .align 1 .b8 _ZN3cub18CUB_300001_SM_10006detail6reduce18DeviceReduceKernelINS2_10policy_hubIdjN4cuda3__47maximumIvEEE10Policy1000EPdjS8_dNS5_3std3__410__identityEEEvT0_PT3_T1_NS0_13GridEvenShareISI_EET2_T4__param_4[1],
	.param .align 1 .b8 _ZN3cub18CUB_300001_SM_10006detail6reduce18DeviceReduceKernelINS2_10policy_hubIdjN4cuda3__47maximumIvEEE10Policy1000EPdjS8_dNS5_3std3__410__identityEEEvT0_PT3_T1_NS0_13GridEvenShareISI_EET2_T4__param_5[1]
)
.maxntid 256
{
	.reg .pred 	%p<217>;
	.reg .b32 	%r<542>;
	.reg .b64 	%rd<197>;
	.reg .b64 	%fd<375>;
	// demoted variable
	.shared .align 8 .b8 _ZZN3cub18CUB_300001_SM_10006detail6reduce18DeviceReduceKernelINS2_10policy_hubIdjN4cuda3__47maximumIvEEE10Policy1000EPdjS8_dNS5_3std3__410__identityEEEvT0_PT3_T1_NS0_13GridEvenShareISI_EET2_T4_E12temp_storage[80];
	ld.param.u32 	%r1, [_ZN3cub18CUB_300001_SM_10006detail6reduce18DeviceReduceKernelINS2_10policy_hubIdjN4cuda3__47maximumIvEEE10Policy1000EPdjS8_dNS5_3std3__410__identityEEEvT0_PT3_T1_NS0_13GridEvenShareISI_EET2_T4__param_3+20];
	ld.param.u64 	%rd1, [_ZN3cub18CUB_300001_SM_10006detail6reduce18DeviceReduceKernelINS2_10policy_hubIdjN4cuda3__47maximumIvEEE10Policy1000EPdjS8_dNS5_3std3__410__identityEEEvT0_PT3_T1_NS0_13GridEvenShareISI_EET2_T4__param_0];
	ld.param.u32 	%r2, [_ZN3cub18CUB_300001_SM_10006detail6reduce18DeviceReduceKernelINS2_10policy_hubIdjN4cuda3__47maximumIvEEE10Policy1000EPdjS8_dNS5_3std3__410__identityEEEvT0_PT3_T1_NS0_13GridEvenShareISI_EET2_T4__param_3+24];
	mov.u32 	%r3, %ctaid.x;
	shl.b32 	%r4, %r2, 11;
	shl.b32 	%r5, %r3, 11;
	and.b64  	%rd3, %rd1, 31;
	setp.ne.s64 	%p1, %rd3, 0;
	@%p1 bra 	$L__BB5_36;
	sub.s32 	%r6, %r1, %r5;
	setp.gt.u32 	%p109, %r6, 2047;
	@%p109 bra 	$L__BB5_20;
	mov.u32 	%r7, %tid.x;
	setp.ge.u32 	%p158, %r7, %r6;
	mov.f64 	%fd355, 0d0000000000000000;
	mov.u32 	%r512, %r7;
	@%p158 bra 	$L__BB5_4;
	add.s32 	%r378, %r5, %r7;
	mul.wide.u32 	%rd157, %r378, 8;
	add.s64 	%rd156, %rd1, %rd157;
	// begin inline asm
	ld.global.nc.u64 %rd155, [%rd156];
	// end inline asm
	mov.b64 	%fd355, %rd155;
	add.s32 	%r512, %r7, 256;
$L__BB5_4:
	setp.ge.u32 	%p159, %r512, %r6;
	@%p159 bra 	$L__BB5_11;
	not.b32 	%r379, %r512;
	add.s32 	%r10, %r1, %r379;
	and.b32  	%r380, %r10, 768;
	setp.eq.s32 	%p160, %r380, 768;
	@%p160 bra 	$L__BB5_8;
	add.s32 	%r510, %r512, %r5;
	shr.u32 	%r381, %r10, 8;
	add.s32 	%r382, %r381, 1;
	and.b32  	%r383, %r382, 3;
	neg.s32 	%r509, %r383;
$L__BB5_7:
	.pragma "nounroll";
	mul.wide.u32 	%rd160, %r510, 8;
	add.s64 	%rd159, %rd1, %rd160;
	// begin inline asm
	ld.global.nc.u64 %rd158, [%rd159];
	// end inline asm
	mov.b64 	%fd269, %rd158;
	setp.lt.f64 	%p161, %fd355, %fd269;
	selp.f64 	%fd355, %fd269, %fd355, %p161;
	add.s32 	%r512, %r512, 256;
	add.s32 	%r510, %r510, 256;
	add.s32 	%r509, %r509, 1;
	setp.ne.s32 	%p162, %r509, 0;
	@%p162 bra 	$L__BB5_7;
$L__BB5_8:
	sub.s32 	%r384, %r10, %r5;
	setp.lt.u32 	%p163, %r384, 768;
	@%p163 bra 	$L__BB5_11;
	add.s32 	%r514, %r512, 512;
	add.s32 	%r513, %r512, %r5;
$L__BB5_10:
	mul.wide.u32 	%rd169, %r513, 8;
	add.s64 	%rd162, %rd1, %rd169;
	// begin inline asm
	ld.global.nc.u64 %rd161, [%rd162];
	// end inline asm
	mov.b64 	%fd270, %rd161;
	setp.lt.f64 	%p164, %fd355, %fd270;
	selp.f64 	%fd271, %fd270, %fd355, %p164;
	add.s32 	%r385, %r513, 256;
	mul.wide.u32 	%rd170, %r385, 8;
	add.s64 	%rd164, %rd1, %rd170;
	// begin inline asm
	ld.global.nc.u64 %rd163, [%rd164];
	// end inline asm
	mov.b64 	%fd272, %rd163;
	setp.lt.f64 	%p165, %fd271, %fd272;
	selp.f64 	%fd273, %fd272, %fd271, %p165;
	add.s32 	%r386, %r513, 512;
	mul.wide.u32 	%rd171, %r386, 8;
	add.s64 	%rd166, %rd1, %rd171;
	// begin inline asm
	ld.global.nc.u64 %rd165, [%rd166];
	// end inline asm
	mov.b64 	%fd274, %rd165;
	setp.lt.f64 	%p166, %fd273, %fd274;
	selp.f64 	%fd275, %fd274, %fd273, %p166;
	add.s32 	%r387, %r513, 768;
	mul.wide.u32 	%rd172, %r387, 8;
	add.s64 	%rd168, %rd1, %rd172;
	// begin inline asm
	ld.global.nc.u64 %rd167, [%rd168];
	// end inline asm
	mov.b64 	%fd276, %rd167;
	setp.lt.f64 	%p167, %fd275, %fd276;
	selp.f64 	%fd355, %fd276, %fd275, %p167;
	add.s32 	%r24, %r514, 1024;
	add.s32 	%r388, %r514, 512;
	add.s32 	%r513, %r513, 1024;
	setp.lt.s32 	%p168, %r388, %r6;
	mov.u32 	%r514, %r24;
	@%p168 bra 	$L__BB5_10;
$L__BB5_11:
	setp.lt.u32 	%p169, %r6, 256;
	@%p169 bra 	$L__BB5_16;
	// begin inline asm
	mov.u32 %r452, %laneid;
	// end inline asm
	mov.b64 	%rd183, %fd355;
	mov.b64 	{%r454, %r459}, %rd183;
	mov.b32 	%r460, 1;
	mov.b32 	%r501, 31;
	mov.b32 	%r502, -1;
	// begin inline asm
	shfl.sync.down.b32 %r453, %r454, %r460, %r501, %r502;
	// end inline asm
	// begin inline asm
	shfl.sync.down.b32 %r458, %r459, %r460, %r501, %r502;
	// end inline asm
	mov.b64 	%rd184, {%r453, %r458};
	mov.b64 	%fd324, %rd184;
	setp.gt.s32 	%p197, %r452, 30;
	setp.lt.f64 	%p198, %fd355, %fd324;
	selp.f64 	%fd325, %fd324, %fd355, %p198;
	selp.f64 	%fd326, %fd355, %fd325, %p197;
	mov.b64 	%rd185, %fd326;
	mov.b64 	{%r464, %r469}, %rd185;
	mov.b32 	%r470, 2;
	// begin inline asm
	shfl.sync.down.b32 %r463, %r464, %r470, %r501, %r502;
	// end inline asm
	// begin inline asm
	shfl.sync.down.b32 %r468, %r469, %r470, %r501, %r502;
	// end inline asm
	mov.b64 	%rd186, {%r463, %r468};
	mov.b64 	%fd327, %rd186;
	setp.gt.s32 	%p199, %r452, 29;
	setp.lt.f64 	%p200, %fd326, %fd327;
	selp.f64 	%fd328, %fd327, %fd326, %p200;
	selp.f64 	%fd329, %fd326, %fd328, %p199;
	mov.b64 	%rd187, %fd329;
	mov.b64 	{%r474, %r479}, %rd187;
	mov.b32 	%r480, 4;
	// begin inline asm
	shfl.sync.down.b32 %r473, %r474, %r480, %r501, %r502;
	// end inline asm
	// begin inline asm
	shfl.sync.down.b32 %r478, %r479, %r480, %r501, %r502;
	// end inline asm
	mov.b64 	%rd188, {%r473, %r478};
	mov.b64 	%fd330, %rd188;
	setp.gt.s32 	%p201, %r452, 27;
	setp.lt.f64 	%p202, %fd329, %fd330;
	selp.f64 	%fd331, %fd330, %fd329, %p202;
	selp.f64 	%fd332, %fd329, %fd331, %p201;
	mov.b64 	%rd189, %fd332;
	mov.b64 	{%r484, %r489}, %rd189;
	mov.b32 	%r490, 8;
	// begin inline asm
	shfl.sync.down.b32 %r483, %r484, %r490, %r501, %r502;
	// end inline asm
	// begin inline asm
	shfl.sync.down.b32 %r488, %r489, %r490, %r501, %r502;
	// end inline asm
	mov.b64 	%rd190, {%r483, %r488};
	mov.b64 	%fd333, %rd190;
	setp.gt.s32 	%p203, %r452, 23;
	setp.lt.f64 	%p204, %fd332, %fd333;
	selp.f64 	%fd334, %fd333, %fd332, %p204;
	selp.f64 	%fd335, %fd332, %fd334, %p203;
	mov.b64 	%rd191, %fd335;
	mov.b64 	{%r494, %r499}, %rd191;
	mov.b32 	%r500, 16;
	// begin inline asm
	shfl.sync.down.b32 %r493, %r494, %r500, %r501, %r502;
	// end inline asm
	// begin inline asm
	shfl.sync.down.b32 %r498, %r499, %r500, %r501, %r502;
	// end inline asm
	mov.b64 	%rd192, {%r493, %r498};
	mov.b64 	%fd336, %rd192;
	setp.gt.s32 	%p205, %r452, 15;
	setp.lt.f64 	%p206, %fd335, %fd336;
	selp.f64 	%fd10, %fd336, %fd335, %p206;
	selp.f64 	%fd374, %fd335, %fd10, %p205;
	setp.ne.s32 	%p207, %r452, 0;
	@%p207 bra 	$L__BB5_14;
	shr.u32 	%r503, %r7, 2;
	and.b32  	%r504, %r503, 248;
	mov.u32 	%r505, _ZZN3cub18CUB_300001_SM_10006detail6reduce18DeviceReduceKernelINS2_10policy_hubIdjN4cuda3__47maximumIvEEE10Policy1000EPdjS8_dNS5_3std3__410__identityEEEvT0_PT3_T1_NS0_13GridEvenShareISI_EET2_T4_E12temp_storage;
	add.s32 	%r506, %r505, %r504;
	st.shared.f64 	[%r506+8], %fd10;
$L__BB5_14:
	bar.sync 	0;
	setp.ne.s32 	%p208, %r7, 0;
	@%p208 bra 	$L__BB5_71;
	ld.shared.f64 	%fd337, [_ZZN3cub18CUB_300001_SM_10006detail6reduce18DeviceReduceKernelINS2_10policy_hubIdjN4cuda3__47maximumIvEEE10Policy1000EPdjS8_dNS5_3std3__410__identityEEEvT0_PT3_T1_NS0_13GridEvenShareISI_EET2_T4_E12temp_storage+16];
	setp.lt.f64 	%p209, %fd374, %fd337;
	selp.f64 	%fd338, %fd337, %fd374, %p209;
	ld.shared.f64 	%fd339, [_ZZN3cub18CUB_300001_SM_10006detail6reduce18DeviceReduceKernelINS2_10policy_hubIdjN4cuda3__47maximumIvEEE10Policy1000EPdjS8_dNS5_3std3__410__identityEEEvT0_PT3_T1_NS0_13GridEvenShareISI_EET2_T4_E12temp_storage+24];
	setp.lt.f64 	%p210, %fd338, %fd339;
	selp.f64 	%fd340, %fd339, %fd338, %p210;
	ld.shared.f64 	%fd341, [_ZZN3cub18CUB_300001_SM_10006detail6reduce18DeviceReduceKernelINS2_10policy_hubIdjN4cuda3__47maximumIvEEE10Policy1000EPdjS8_dNS5_3std3__410__identityEEEvT0_PT3_T1_NS0_13GridEvenShareISI_EET2_T4_E12temp_storage+32];
	setp.lt.f64 	%p211, %fd340, %fd341;
	selp.f64 	%fd342, %fd341, %fd340, %p211;
	ld.shared.f64 	%fd343, [_ZZN3cub18CUB_300001_SM_10006detail6reduce18DeviceReduceKernelINS2_10policy_hubIdjN4cuda3__47maximumIvEEE10Policy1000EPdjS8_dNS5_3std3__410__identityEEEvT0_PT3_T1_NS0_13GridEvenShareISI_EET2_T4_E12temp_storage+40];
	setp.lt.f64 	%p212, %fd342, %fd343;
	selp.f64 	%fd344, %fd343, %fd342, %p212;
	ld.shared.f64 	%fd345, [_ZZN3cub18CUB_300001_SM_10006detail6reduce18DeviceReduceKernelINS2_10policy_hubIdjN4cuda3__47maximumIvEEE10Policy1000EPdjS8_dNS5_3std3__410__identityEEEvT0_PT3_T1_NS0_13GridEvenShareISI_EET2_T4_E12temp_storage+48];
	setp.lt.f64 	%p213, %fd344, %fd345;
	selp.f64 	%fd346, %fd345, %fd344, %p213;
	ld.shared.f64 	%fd347, [_ZZN3cub18CUB_300001_SM_10006detail6reduce18DeviceReduceKernelINS2_10policy_hubIdjN4cuda3__47maximumIvEEE10Policy1000EPdjS8_dNS5_3std3__410__identityEEEvT0_PT3_T1_NS0_13GridEvenShareISI_EET2_T4_E12temp_storage+56];
	setp.lt.f64 	%p214, %fd346, %fd347;
	selp.f64 	%fd348, %fd347, %fd346, %p214;
	ld.shared.f64 	%fd349, [_ZZN3cub18CUB_300001_SM_10006detail6reduce18DeviceReduceKernelINS2_10policy_hubIdjN4cuda3__47maximumIvEEE10Policy1000EPdjS8_dNS5_3std3__410__identityEEEvT0_PT3_T1_NS0_13GridEvenShareISI_EET2_T4_E12temp_storage+64];
	setp.lt.f64 	%p215, %fd348, %fd349;
	selp.f64 	%fd374, %fd349, %fd348, %p215;
	bra.uni 	$L__BB5_71;
$L__BB5_16:
	// begin inline asm
	mov.u32 %r389, %laneid;
	// end inline asm
	and.b32  	%r440, %r7, 992;
	add.s32 	%r441, %r440, 32;
	setp.gt.u32 	%p170, %r441, %r6;
	not.b32 	%r442, %r440;
	add.s32 	%r443, %r6, %r442;
	selp.b32 	%r438, %r443, 31, %p170;
	mov.b64 	%rd173, %fd355;
	mov.b64 	{%r391, %r396}, %rd173;
	mov.b32 	%r397, 1;
	mov.b32 	%r439, -1;
	// begin inline asm
	shfl.sync.down.b32 %r390, %r391, %r397, %r438, %r439;
	// end inline asm
	// begin inline asm
	shfl.sync.down.b32 %r395, %r396, %r397, %r438, %r439;
	// end inline asm
	mov.b64 	%rd174, {%r390, %r395};
	mov.b64 	%fd277, %rd174;
	setp.lt.s32 	%p171, %r389, %r438;
	setp.lt.f64 	%p172, %fd355, %fd277;
	selp.f64 	%fd278, %fd277, %fd355, %p172;
	selp.f64 	%fd279, %fd278, %fd355, %p171;
	mov.b64 	%rd175, %fd279;
	mov.b64 	{%r401, %r406}, %rd175;
	mov.b32 	%r407, 2;
	// begin inline asm
	shfl.sync.down.b32 %r400, %r401, %r407, %r438, %r439;
	// end inline asm
	// begin inline asm
	shfl.sync.down.b32 %r405, %r406, %r407, %r438, %r439;
	// end inline asm
	mov.b64 	%rd176, {%r400, %r405};
	mov.b64 	%fd280, %rd176;
	add.s32 	%r444, %r389, 2;
	setp.gt.s32 	%p173, %r444, %r438;
	setp.lt.f64 	%p174, %fd279, %fd280;
	selp.f64 	%fd281, %fd280, %fd279, %p174;
	selp.f64 	%fd282, %fd279, %fd281, %p173;
	mov.b64 	%rd177, %fd282;
	mov.b64 	{%r411, %r416}, %rd177;
	mov.b32 	%r417, 4;
	// begin inline asm
	shfl.sync.down.b32 %r410, %r411, %r417, %r438, %r439;
	// end inline asm
	// begin inline asm
	shfl.sync.down.b32 %r415, %r416, %r417, %r438, %r439;
	// end inline asm
	mov.b64 	%rd178, {%r410, %r415};
	mov.b64 	%fd283, %rd178;
	add.s32 	%r445, %r389, 4;
	setp.gt.s32 	%p175, %r445, %r438;
	setp.lt.f64 	%p176, %fd282, %fd283;
	selp.f64 	%fd284, %fd283, %fd282, %p176;
	selp.f64 	%fd285, %fd282, %fd284, %p175;
	mov.b64 	%rd179, %fd285;
	mov.b64 	{%r421, %r426}, %rd179;
	mov.b32 	%r427, 8;
	// begin inline asm
	shfl.sync.down.b32 %r420, %r421, %r427, %r438, %r439;
	// end inline asm
	// begin inline asm
	shfl.sync.down.b32 %r425, %r426, %r427, %r438, %r439;
	// end inline asm
	mov.b64 	%rd180, {%r420, %r425};
	mov.b64 	%fd286, %rd180;
	add.s32 	%r446, %r389, 8;
	setp.gt.s32 	%p177, %r446, %r438;
	setp.lt.f64 	%p178, %fd285, %fd286;
	selp.f64 	%fd287, %fd286, %fd285, %p178;
	selp.f64 	%fd288, %fd285, %fd287, %p177;
	mov.b64 	%rd181, %fd288;
	mov.b64 	{%r431, %r436}, %rd181;
	mov.b32 	%r437, 16;
	// begin inline asm
	shfl.sync.down.b32 %r430, %r431, %r437, %r438, %r439;
	// end inline asm
	// begin inline asm
	shfl.sync.down.b32 %r435, %r436, %r437, %r438, %r439;
	// end inline asm
	mov.b64 	%rd182, {%r430, %r435};
	mov.b64 	%fd289, %rd182;
	add.s32 	%r447, %r389, 16;
	setp.gt.s32 	%p179, %r447, %r438;
	setp.lt.f64 	%p180, %fd288, %fd289;
	selp.f64 	%fd290, %fd289, %fd288, %p180;
	selp.f64 	%fd374, %fd288, %fd290, %p179;
	setp.ne.s32 	%p181, %r389, 0;
	@%p181 bra 	$L__BB5_18;
	shr.u32 	%r448, %r7, 2;
	and.b32  	%r449, %r448, 248;
	mov.u32 	%r450, _ZZN3cub18CUB_300001_SM_10006detail6reduce18DeviceReduceKernelINS2_10policy_hubIdjN4cuda3__47maximumIvEEE10Policy1000EPdjS8_dNS5_3std3__410__identityEEEvT0_PT3_T1_NS0_13GridEvenShareISI_EET2_T4_E12temp_storage;
	add.s32 	%r451, %r450, %r449;
	st.shared.f64 	[%r451+8], %fd374;
$L__BB5_18:
	bar.sync 	0;
	setp.ne.s32 	%p182, %r7, 0;
	@%p182 bra 	$L__BB5_71;
	setp.gt.u32 	%p183, %r6, 32;
	ld.shared.f64 	%fd291, [_ZZN3cub18CUB_300001_SM_10006detail6reduce18DeviceReduceKernelINS2_10policy_hubIdjN4cuda3__47maximumIvEEE10Policy1000EPdjS8_dNS5_3std3__410__identityEEEvT0_PT3_T1_NS0_13GridEvenShareISI_EET2_T4_E12temp_storage+16];
	setp.lt.f64 	%p184, %fd374, %fd291;
	selp.f64 	%fd293, %fd291, %fd374, %p184;
	selp.f64 	%fd294, %fd293, %fd374, %p183;
	setp.gt.u32 	%p185, %r6, 64;
	ld.shared.f64 	%fd296, [_ZZN3cub18CUB_300001_SM_10006detail6reduce18DeviceReduceKernelINS2_10policy_hubIdjN4cuda3__47maximumIvEEE10Policy1000EPdjS8_dNS5_3std3__410__identityEEEvT0_PT3_T1_NS0_13GridEvenShareISI_EET2_T4_E12temp_storage+24];
	setp.lt.f64 	%p186, %fd294, %fd296;
	selp.f64 	%fd298, %fd296, %fd294, %p186;
	selp.f64 	%fd299, %fd298, %fd294, %p185;
	setp.gt.u32 	%p187, %r6, 96;
	ld.shared.f64 	%fd301, [_ZZN3cub18CUB_300001_SM_10006detail6reduce18DeviceReduceKernelINS2_10policy_hubIdjN4cuda3__47maximumIvEEE10Policy1000EPdjS8_dNS5_3std3__410__identityEEEvT0_PT3_T1_NS0_13GridEvenShareISI_EET2_T4_E12temp_storage+32];
	setp.lt.f64 	%p188, %fd299, %fd301;
	selp.f64 	%fd303, %fd301, %fd299, %p188;
	selp.f64 	%fd304, %fd303, %fd299, %p187;
	setp.gt.u32 	%p189, %r6, 128;
	ld.shared.f64 	%fd306, [_ZZN3cub18CUB_300001_SM_10006detail6reduce18DeviceReduceKernelINS2_10policy_hubIdjN4cuda3__47maximumIvEEE10Policy1000EPdjS8_dNS5_3std3__410__identityEEEvT0_PT3_T1_NS0_13GridEvenShareISI_EET2_T4_E12temp_storage+40];
	setp.lt.f64 	%p190, %fd304, %fd306;
	selp.f64 	%fd308, %fd306, %fd304, %p190;
	selp.f64 	%fd309, %fd308, %fd304, %p189;
	setp.gt.u32 	%p191, %r6, 160;
	ld.shared.f64 	%fd311, [_ZZN3cub18CUB_300001_SM_10006detail6reduce18DeviceReduceKernelINS2_10policy_hubIdjN4cuda3__47maximumIvEEE10Policy1000EPdjS8_dNS5_3std3__410__identityEEEvT0_PT3_T1_NS0_13GridEvenShareISI_EET2_T4_E12temp_storage+48];
	setp.lt.f64 	%p192, %fd309, %fd311;
	selp.f64 	%fd313, %fd311, %fd309, %p192;
	selp.f64 	%fd314, %fd313, %fd309, %p191;
	setp.gt.u32 	%p193, %r6, 192;
	ld.shared.f64 	%fd316, [_ZZN3cub18CUB_300001_SM_10006detail6reduce18DeviceReduceKernelINS2_10policy_hubIdjN4cuda3__47maximumIvEEE10Policy1000EPdjS8_dNS5_3std3__410__identityEEEvT0_PT3_T1_NS0_13GridEvenShareISI_EET2_T4_E12temp_storage+56];
	setp.lt.f64 	%p194, %fd314, %fd316;
	selp.f64 	%fd318, %fd316, %fd314, %p194;
	selp.f64 	%fd319, %fd318, %fd314, %p193;
	setp.gt.u32 	%p195, %r6, 224;
	ld.shared.f64 	%fd321, [_ZZN3cub18CUB_300001_SM_10006detail6reduce18DeviceReduceKernelINS2_10policy_hubIdjN4cuda3__47maximumIvEEE10Policy1000EPdjS8_dNS5_3std3__410__identityEEEvT0_PT3_T1_NS0_13GridEvenShareISI_EET2_T4_E12temp_storage+64];
	setp.lt.f64 	%p196, %fd319, %fd321;
	selp.f64 	%fd323, %fd321, %fd319, %p196;
	selp.f64 	%fd374, %fd323, %fd319, %p195;
	bra.uni 	$L__BB5_71;
$L__BB5_20:
	mov.u32 	%r26, %tid.x;
	shl.b32 	%r305, %r26, 2;
	add.s32 	%r306, %r5, %r305;
	mul.wide.u32 	%rd113, %r306, 8;
	add.s64 	%rd103, %rd1, %rd113;
	// begin inline asm
	ld.global.nc.v2.u64 {%rd101, %rd102}, [%rd103];
	// end inline asm
	add.s64 	%rd106, %rd103, 16;
	// begin inline asm
	ld.global.nc.v2.u64 {%rd104, %rd105}, [%rd106];
	// end inline asm
	mov.b64 	%fd203, %rd101;
	mov.b64 	%fd204, %rd102;
	mov.b64 	%fd205, %rd104;
	mov.b64 	%fd206, %rd105;
	add.s64 	%rd109, %rd103, 8192;
	// begin inline asm
	ld.global.nc.v2.u64 {%rd107, %rd108}, [%rd109];
	// end inline asm
	add.s64 	%rd112, %rd103, 8208;
	// begin inline asm
	ld.global.nc.v2.u64 {%rd110, %rd111}, [%rd112];
	// end inline asm
	mov.b64 	%fd207, %rd107;
	mov.b64 	%fd208, %rd108;
	mov.b64 	%fd209, %rd110;
	mov.b64 	%fd210, %rd111;
	setp.lt.f64 	%p110, %fd203, %fd204;
	selp.f64 	%fd211, %fd204, %fd203, %p110;
	setp.lt.f64 	%p111, %fd211, %fd205;
	selp.f64 	%fd212, %fd205, %fd211, %p111;
	setp.lt.f64 	%p112, %fd212, %fd206;
	selp.f64 	%fd213, %fd206, %fd212, %p112;
	setp.lt.f64 	%p113, %fd213, %fd207;
	selp.f64 	%fd214, %fd207, %fd213, %p113;
	setp.lt.f64 	%p114, %fd214, %fd208;
	selp.f64 	%fd215, %fd208, %fd214, %p114;
	setp.lt.f64 	%p115, %fd215, %fd209;
	selp.f64 	%fd216, %fd209, %fd215, %p115;
	setp.lt.f64 	%p116, %fd216, %fd210;
	selp.f64 	%fd361, %fd210, %fd216, %p116;
	setp.lt.u32 	%p117, %r6, %r4;
	@%p117 bra 	$L__BB5_32;
	add.s32 	%r27, %r4, %r5;
	add.s32 	%r516, %r27, 256;
	add.s32 	%r515, %r27, %r26;
	mov.b32 	%r517, 0;
$L__BB5_22:
	add.s32 	%r5, %r5, %r4;
	add.s32 	%r308, %r1, -2048;
	setp.gt.u32 	%p118, %r5, %r308;
	@%p118 bra 	$L__BB5_24;
	cvt.u64.u32 	%rd126, %r5;
	cvt.u64.u32 	%rd127, %r305;
	add.s64 	%rd128, %rd126, %rd127;
	shl.b64 	%rd129, %rd128, 3;
	add.s64 	%rd116, %rd1, %rd129;
	// begin inline asm
	ld.global.nc.v2.u64 {%rd114, %rd115}, [%rd116];
	// end inline asm
	add.s64 	%rd119, %rd116, 16;
	// begin inline asm
	ld.global.nc.v2.u64 {%rd117, %rd118}, [%rd119];
	// end inline asm
	mov.b64 	%fd217, %rd114;
	mov.b64 	%fd218, %rd115;
	mov.b64 	%fd219, %rd117;
	mov.b64 	%fd220, %rd118;
	add.s64 	%rd122, %rd116, 8192;
	// begin inline asm
	ld.global.nc.v2.u64 {%rd120, %rd121}, [%rd122];
	// end inline asm
	add.s64 	%rd125, %rd116, 8208;
	// begin inline asm
	ld.global.nc.v2.u64 {%rd123, %rd124}, [%rd125];
	// end inline asm
	mov.b64 	%fd221, %rd120;
	mov.b64 	%fd222, %rd121;
	mov.b64 	%fd223, %rd123;
	mov.b64 	%fd224, %rd124;
	setp.lt.f64 	%p119, %fd361, %fd217;
	selp.f64 	%fd225, %fd217, %fd361, %p119;
	setp.lt.f64 	%p120, %fd225, %fd218;
	selp.f64 	%fd226, %fd218, %fd225, %p120;
	setp.lt.f64 	%p121, %fd226, %fd219;
	selp.f64 	%fd227, %fd219, %fd226, %p121;
	setp.lt.f64 	%p122, %fd227, %fd220;
	selp.f64 	%fd228, %fd220, %fd227, %p122;
	setp.lt.f64 	%p123, %fd228, %fd221;
	selp.f64 	%fd229, %fd221, %fd228, %p123;
	setp.lt.f64 	%p124, %fd229, %fd222;
	selp.f64 	%fd230, %fd222, %fd229, %p124;
	setp.lt.f64 	%p125, %fd230, %fd223;
	selp.f64 	%fd231, %fd223, %fd230, %p125;
	setp.lt.f64 	%p126, %fd231, %fd224;
	selp.f64 	%fd361, %fd224, %fd231, %p126;
	sub.s32 	%r310, %r1, %r5;
	setp.lt.u32 	%p127, %r310, %r4;
	add.s32 	%r517, %r517, 1;
	add.s32 	%r516, %r516, %r4;
	add.s32 	%r515, %r515, %r4;
	@%p127 bra 	$L__BB5_32;
	bra.uni 	$L__BB5_22;
$L__BB5_24:
	setp.le.u32 	%p128, %r1, %r5;
	@%p128 bra 	$L__BB5_32;
	sub.s32 	%r38, %r1, %r5;
	setp.ge.s32 	%p129, %r26, %r38;
	@%p129 bra 	$L__BB5_32;
	not.b32 	%r311, %r26;
	add.s32 	%r312, %r1, %r311;
	sub.s32 	%r313, %r312, %r27;
	mul.lo.s32 	%r314, %r2, %r517;
	shl.b32 	%r315, %r314, 11;
	sub.s32 	%r39, %r313, %r315;
	shr.u32 	%r316, %r312, 8;
	add.s32 	%r40, %r316, 1;
	and.b32  	%r317, %r312, 768;
	setp.eq.s32 	%p130, %r317, 768;
	mov.u32 	%r522, %r26;
	@%p130 bra 	$L__BB5_29;
	and.b32  	%r318, %r40, 3;
	neg.s32 	%r519, %r318;
	mov.u32 	%r522, %r26;
$L__BB5_28:
	.pragma "nounroll";
	mul.wide.u32 	%rd132, %r515, 8;
	add.s64 	%rd131, %rd1, %rd132;
	// begin inline asm
	ld.global.nc.u64 %rd130, [%rd131];
	// end inline asm
	mov.b64 	%fd233, %rd130;
	setp.lt.f64 	%p131, %fd361, %fd233;
	selp.f64 	%fd361, %fd233, %fd361, %p131;
	add.s32 	%r522, %r522, 256;
	add.s32 	%r515, %r515, 256;
	add.s32 	%r519, %r519, 1;
	setp.ne.s32 	%p132, %r519, 0;
	@%p132 bra 	$L__BB5_28;
$L__BB5_29:
	setp.lt.u32 	%p133, %r39, 768;
	@%p133 bra 	$L__BB5_32;
	add.s32 	%r524, %r522, 512;
	add.s32 	%r523, %r522, %r516;
$L__BB5_31:
	add.s32 	%r319, %r523, -256;
	mul.wide.u32 	%rd141, %r319, 8;
	add.s64 	%rd134, %rd1, %rd141;
	// begin inline asm
	ld.global.nc.u64 %rd133, [%rd134];
	// end inline asm
	mov.b64 	%fd234, %rd133;
	setp.lt.f64 	%p134, %fd361, %fd234;
	selp.f64 	%fd235, %fd234, %fd361, %p134;
	mul.wide.u32 	%rd142, %r523, 8;
	add.s64 	%rd136, %rd1, %rd142;
	// begin inline asm
	ld.global.nc.u64 %rd135, [%rd136];
	// end inline asm
	mov.b64 	%fd236, %rd135;
	setp.lt.f64 	%p135, %fd235, %fd236;
	selp.f64 	%fd237, %fd236, %fd235, %p135;
	add.s32 	%r320, %r523, 256;
	mul.wide.u32 	%rd143, %r320, 8;
	add.s64 	%rd138, %rd1, %rd143;
	// begin inline asm
	ld.global.nc.u64 %rd137, [%rd138];
	// end inline asm
	mov.b64 	%fd238, %rd137;
	setp.lt.f64 	%p136, %fd237, %fd238;
	selp.f64 	%fd239, %fd238, %fd237, %p136;
	add.s32 	%r321, %r523, 512;
	mul.wide.u32 	%rd144, %r321, 8;
	add.s64 	%rd140, %rd1, %rd144;
	// begin inline asm
	ld.global.nc.u64 %rd139, [%rd140];
	// end inline asm
	mov.b64 	%fd240, %rd139;
	setp.lt.f64 	%p137, %fd239, %fd240;
	selp.f64 	%fd361, %fd240, %fd239, %p137;
	add.s32 	%r53, %r524, 1024;
	add.s32 	%r322, %r524, 512;
	add.s32 	%r523, %r523, 1024;
	setp.lt.s32 	%p138, %r322, %r38;
	mov.u32 	%r524, %r53;
	@%p138 bra 	$L__BB5_31;
$L__BB5_32:
	// begin inline asm
	mov.u32 %r323, %laneid;
	// end inline asm
	mov.b64 	%rd145, %fd361;
	mov.b64 	{%r325, %r330}, %rd145;
	mov.b32 	%r331, 1;
	mov.b32 	%r372, 31;
	mov.b32 	%r373, -1;
	// begin inline asm
	shfl.sync.down.b32 %r324, %r325, %r331, %r372, %r373;
	// end inline asm
	// begin inline asm
	shfl.sync.down.b32 %r329, %r330, %r331, %r372, %r373;
	// end inline asm
	mov.b64 	%rd146, {%r324, %r329};
	mov.b64 	%fd241, %rd146;
	setp.gt.s32 	%p139, %r323, 30;
	setp.lt.f64 	%p140, %fd361, %fd241;
	selp.f64 	%fd242, %fd241, %fd361, %p140;
	selp.f64 	%fd243, %fd361, %fd242, %p139;
	mov.b64 	%rd147, %fd243;
	mov.b64 	{%r335, %r340}, %rd147;
	mov.b32 	%r341, 2;
	// begin inline asm
	shfl.sync.down.b32 %r334, %r335, %r341, %r372, %r373;
	// end inline asm
	// begin inline asm
	shfl.sync.down.b32 %r339, %r340, %r341, %r372, %r373;
	// end inline asm
	mov.b64 	%rd148, {%r334, %r339};
	mov.b64 	%fd244, %rd148;
	setp.gt.s32 	%p141, %r323, 29;
	setp.lt.f64 	%p142, %fd243, %fd244;
	selp.f64 	%fd245, %fd244, %fd243, %p142;
	selp.f64 	%fd246, %fd243, %fd245, %p141;
	mov.b64 	%rd149, %fd246;
	mov.b64 	{%r345, %r350}, %rd149;
	mov.b32 	%r351, 4;
	// begin inline asm
	shfl.sync.down.b32 %r344, %r345, %r351, %r372, %r373;
	// end inline asm
	// begin inline asm
	shfl.sync.down.b32 %r349, %r350, %r351, %r372, %r373;
	// end inline asm
	mov.b64 	%rd150, {%r344, %r349};
	mov.b64 	%fd247, %rd150;
	setp.gt.s32 	%p143, %r323, 27;
	setp.lt.f64 	%p144, %fd246, %fd247;
	selp.f64 	%fd248, %fd247, %fd246, %p144;
	selp.f64 	%fd249, %fd246, %fd248, %p143;
	mov.b64 	%rd151, %fd249;
	mov.b64 	{%r355, %r360}, %rd151;
	mov.b32 	%r361, 8;
	// begin inline asm
	shfl.sync.down.b32 %r354, %r355, %r361, %r372, %r373;
	// end inline asm
	// begin inline asm
	shfl.sync.down.b32 %r359, %r360, %r361, %r372, %r373;
	// end inline asm
	mov.b64 	%rd152, {%r354, %r359};
	mov.b64 	%fd250, %rd152;
	setp.gt.s32 	%p145, %r323, 23;
	setp.lt.f64 	%p146, %fd249, %fd250;
	selp.f64 	%fd251, %fd250, %fd249, %p146;
	selp.f64 	%fd252, %fd249, %fd251, %p145;
	mov.b64 	%rd153, %fd252;
	mov.b64 	{%r365, %r370}, %rd153;
	mov.b32 	%r371, 16;
	// begin inline asm
	shfl.sync.down.b32 %r364, %r365, %r371, %r372, %r373;
	// end inline asm
	// begin inline asm
	shfl.sync.down.b32 %r369, %r370, %r371, %r372, %r373;
	// end inline asm
	mov.b64 	%rd154, {%r364, %r369};
	mov.b64 	%fd253, %rd154;
	setp.gt.s32 	%p147, %r323, 15;
	setp.lt.f64 	%p148, %fd252, %fd253;
	selp.f64 	%fd25, %fd253, %fd252, %p148;
	selp.f64 	%fd374, %fd252, %fd25, %p147;
	setp.ne.s32 	%p149, %r323, 0;
	@%p149 bra 	$L__BB5_34;
	shr.u32 	%r374, %r26, 2;
	and.b32  	%r375, %r374, 248;
	mov.u32 	%r376, _ZZN3cub18CUB_300001_SM_10006detail6reduce18DeviceReduceKernelINS2_10policy_hubIdjN4cuda3__47maximumIvEEE10Policy1000EPdjS8_dNS5_3std3__410__identityEEEvT0_PT3_T1_NS0_13GridEvenShareISI_EET2_T4_E12temp_storage;
	add.s32 	%r377, %r376, %r375;
	st.shared.f64 	[%r377+8], %fd25;
$L__BB5_34:
	bar.sync 	0;
	setp.ne.s32 	%p150, %r26, 0;
	@%p150 bra 	$L__BB5_71;
	ld.shared.f64 	%fd254, [_ZZN3cub18CUB_300001_SM_10006detail6reduce18DeviceReduceKernelINS2_10policy_hubIdjN4cuda3__47maximumIvEEE10Policy1000EPdjS8_dNS5_3std3__410__identityEEEvT0_PT3_T1_NS0_13GridEvenShareISI_EET2_T4_E12temp_storage+16];
	setp.lt.f64 	%p151, %fd374, %fd254;
	selp.f64 	%fd255, %fd254, %fd374, %p151;
	ld.shared.f64 	%fd256, [_ZZN3cub18CUB_300001_SM_10006detail6reduce18DeviceReduceKernelINS2_10policy_hubIdjN4cuda3__47maximumIvEEE10Policy1000EPdjS8_dNS5_3std3__410__identityEEEvT0_PT3_T1_NS0_13GridEvenShareISI_EET2_T4_E12temp_storage+24];
	setp.lt.f64 	%p152, %fd255, %fd256;
	selp.f64 	%fd257, %fd256, %fd255, %p152;
	ld.shared.f64 	%fd258, [_ZZN3cub18CUB_300001_SM_10006detail6reduce18DeviceReduceKernelINS2_10policy_hubIdjN4cuda3__47maximumIvEEE10Policy1000EPdjS8_dNS5_3std3__410__identityEEEvT0_PT3_T1_NS0_13GridEvenShareISI_EET2_T4_E12temp_storage+32];
	setp.lt.f64 	%p153, %fd257, %fd258;
	selp.f64 	%fd259, %fd258, %fd257, %p153;
	ld.shared.f64 	%fd260, [_ZZN3cub18CUB_300001_SM_10006detail6reduce18DeviceReduceKernelINS2_10policy_hubIdjN4cuda3__47maximumIvEEE10Policy1000EPdjS8_dNS5_3std3__410__identityEEEvT0_PT3_T1_NS0_13GridEvenShareISI_EET2_T4_E12temp_storage+40];
	setp.lt.f64 	%p154, %fd259, %fd260;
	selp.f64 	%fd261, %fd260, %fd259, %p154;
	ld.shared.f64 	%fd262, [_ZZN3cub18CUB_300001_SM_10006detail6reduce18DeviceReduceKernelINS2_10policy_hubIdjN4cuda3__47maximumIvEEE10Policy1000EPdjS8_dNS5_3std3__410__identityEEEvT0_PT3_T1_NS0_13GridEvenShareISI_EET2_T4_E12temp_storage+48];
	setp.lt.f64 	%p155, %fd261, %fd262;
	selp.f64 	%fd263, %fd262, %fd261, %p155;
	ld.shared.f64 	%fd264, [_ZZN3cub18CUB_300001_SM_10006detail6reduce18DeviceReduceKernelINS2_10policy_hubIdjN4cuda3__47maximumIvEEE10Policy1000EPdjS8_dNS5_3std3__410__identityEEEvT0_PT3_T1_NS0_13GridEvenShareISI_EET2_T4_E12temp_storage+56];
	setp.lt.f64 	%p156, %fd263, %fd264;
	selp.f64 	%fd265, %fd264, %fd263, %p156;
	ld.shared.f64 	%fd266, [_ZZN3cub18CUB_300001_SM_10006detail6reduce18DeviceReduceKernelINS2_10policy_hubIdjN4cuda3__47maximumIvEEE10Policy1000EPdjS8_dNS5_3std3__410__identityEEEvT0_PT3_T1_NS0_13GridEvenShareISI_EET2_T4_E12temp_storage+64];
	setp.lt.f64 	%p157, %fd265, %fd266;
	selp.f64 	%fd374, %fd266, %fd265, %p157;
	bra.uni 	$L__BB5_71;
$L__BB5_36:
	sub.s32 	%r55, %r1, %r5;
	setp.gt.u32 	%p2, %r55, 2047;
	@%p2 bra 	$L__BB5_55;
	mov.u32 	%r56, %tid.x;
	setp.ge.u32 	%p51, %r56, %r55;
	mov.f64 	%fd367, 0d0000000000000000;
	mov.u32 	%r529, %r56;
	@%p51 bra 	$L__BB5_39;
	add.s32 	%r176, %r5, %r56;
	mul.wide.u32 	%rd65, %r176, 8;
	add.s64 	%rd64, %rd1, %rd65;
	// begin inline asm
	ld.global.nc.u64 %rd63, [%rd64];
	// end inline asm
	mov.b64 	%fd367, %rd63;
	add.s32 	%r529, %r56, 256;
$L__BB5_39:
	setp.ge.u32 	%p52, %r529, %r55;
	@%p52 bra 	$L__BB5_46;
	not.b32 	%r177, %r529;
	add.s32 	%r59, %r1, %r177;
	and.b32  	%r178, %r59, 768;
	setp.eq.s32 	%p53, %r178, 768;
	@%p53 bra 	$L__BB5_43;
	add.s32 	%r527, %r529, %r5;
	shr.u32 	%r179, %r59, 8;
	add.s32 	%r180, %r179, 1;
	and.b32  	%r181, %r180, 3;
	neg.s32 	%r526, %r181;
$L__BB5_42:
	.pragma "nounroll";
	mul.wide.u32 	%rd68, %r527, 8;
	add.s64 	%rd67, %rd1, %rd68;
	// begin inline asm
	ld.global.nc.u64 %rd66, [%rd67];
	// end inline asm
	mov.b64 	%fd122, %rd66;
	setp.lt.f64 	%p54, %fd367, %fd122;
	selp.f64 	%fd367, %fd122, %fd367, %p54;
	add.s32 	%r529, %r529, 256;
	add.s32 	%r527, %r527, 256;
	add.s32 	%r526, %r526, 1;
	setp.ne.s32 	%p55, %r526, 0;
	@%p55 bra 	$L__BB5_42;
$L__BB5_43:
	sub.s32 	%r182, %r59, %r5;
	setp.lt.u32 	%p56, %r182, 768;
	@%p56 bra 	$L__BB5_46;
	add.s32 	%r531, %r529, 512;
	add.s32 	%r530, %r529, %r5;
$L__BB5_45:
	mul.wide.u32 	%rd77, %r530, 8;
	add.s64 	%rd70, %rd1, %rd77;
	// begin inline asm
	ld.global.nc.u64 %rd69, [%rd70];
	// end inline asm
	mov.b64 	%fd123, %rd69;
	setp.lt.f64 	%p57, %fd367, %fd123;
	selp.f64 	%fd124, %fd123, %fd367, %p57;
	add.s32 	%r183, %r530, 256;
	mul.wide.u32 	%rd78, %r183, 8;
	add.s64 	%rd72, %rd1, %rd78;
	// begin inline asm
	ld.global.nc.u64 %rd71, [%rd72];
	// end inline asm
	mov.b64 	%fd125, %rd71;
	setp.lt.f64 	%p58, %fd124, %fd125;
	selp.f64 	%fd126, %fd125, %fd124, %p58;
	add.s32 	%r184, %r530, 512;
	mul.wide.u32 	%rd79, %r184, 8;
	add.s64 	%rd74, %rd1, %rd79;
	// begin inline asm
	ld.global.nc.u64 %rd73, [%rd74];
	// end inline asm
	mov.b64 	%fd127, %rd73;
	setp.lt.f64 	%p59, %fd126, %fd127;
	selp.f64 	%fd128, %fd127, %fd126, %p59;
	add.s32 	%r185, %r530, 768;
	mul.wide.u32 	%rd80, %r185, 8;
	add.s64 	%rd76, %rd1, %rd80;
	// begin inline asm
	ld.global.nc.u64 %rd75, [%rd76];
	// end inline asm
	mov.b64 	%fd129, %rd75;
	setp.lt.f64 	%p60, %fd128, %fd129;
	selp.f64 	%fd367, %fd129, %fd128, %p60;
	add.s32 	%r73, %r531, 1024;
	add.s32 	%r186, %r531, 512;
	add.s32 	%r530, %r530, 1024;
	setp.lt.s32 	%p61, %r186, %r55;
	mov.u32 	%r531, %r73;
	@%p61 bra 	$L__BB5_45;
$L__BB5_46:
	setp.lt.u32 	%p62, %r55, 256;
	@%p62 bra 	$L__BB5_51;
	// begin inline asm
	mov.u32 %r250, %laneid;
	// end inline asm
	mov.b64 	%rd91, %fd367;
	mov.b64 	{%r252, %r257}, %rd91;
	mov.b32 	%r258, 1;
	mov.b32 	%r299, 31;
	mov.b32 	%r300, -1;
	// begin inline asm
	shfl.sync.down.b32 %r251, %r252, %r258, %r299, %r300;
	// end inline asm
	// begin inline asm
	shfl.sync.down.b32 %r256, %r257, %r258, %r299, %r300;
	// end inline asm
	mov.b64 	%rd92, {%r251, %r256};
	mov.b64 	%fd177, %rd92;
	setp.gt.s32 	%p90, %r250, 30;
	setp.lt.f64 	%p91, %fd367, %fd177;
	selp.f64 	%fd178, %fd177, %fd367, %p91;
	selp.f64 	%fd179, %fd367, %fd178, %p90;
	mov.b64 	%rd93, %fd179;
	mov.b64 	{%r262, %r267}, %rd93;
	mov.b32 	%r268, 2;
	// begin inline asm
	shfl.sync.down.b32 %r261, %r262, %r268, %r299, %r300;
	// end inline asm
	// begin inline asm
	shfl.sync.down.b32 %r266, %r267, %r268, %r299, %r300;
	// end inline asm
	mov.b64 	%rd94, {%r261, %r266};
	mov.b64 	%fd180, %rd94;
	setp.gt.s32 	%p92, %r250, 29;
	setp.lt.f64 	%p93, %fd179, %fd180;
	selp.f64 	%fd181, %fd180, %fd179, %p93;
	selp.f64 	%fd182, %fd179, %fd181, %p92;
	mov.b64 	%rd95, %fd182;
	mov.b64 	{%r272, %r277}, %rd95;
	mov.b32 	%r278, 4;
	// begin inline asm
	shfl.sync.down.b32 %r271, %r272, %r278, %r299, %r300;
	// end inline asm
	// begin inline asm
	shfl.sync.down.b32 %r276, %r277, %r278, %r299, %r300;
	// end inline asm
	mov.b64 	%rd96, {%r271, %r276};
	mov.b64 	%fd183, %rd96;
	setp.gt.s32 	%p94, %r250, 27;
	setp.lt.f64 	%p95, %fd182, %fd183;
	selp.f64 	%fd184, %fd183, %fd182, %p95;
	selp.f64 	%fd185, %fd182, %fd184, %p94;
	mov.b64 	%rd97, %fd185;
	mov.b64 	{%r282, %r287}, %rd97;
	mov.b32 	%r288, 8;
	// begin inline asm
	shfl.sync.down.b32 %r281, %r282, %r288, %r299, %r300;
	// end inline asm
	// begin inline asm
	shfl.sync.down.b32 %r286, %r287, %r288, %r299, %r300;
	// end inline asm
	mov.b64 	%rd98, {%r281, %r286};
	mov.b64 	%fd186, %rd98;
	setp.gt.s32 	%p96, %r250, 23;
	setp.lt.f64 	%p97, %fd185, %fd186;
	selp.f64 	%fd187, %fd186, %fd185, %p97;
	selp.f64 	%fd188, %fd185, %fd187, %p96;
	mov.b64 	%rd99, %fd188;
	mov.b64 	{%r292, %r297}, %rd99;
	mov.b32 	%r298, 16;
	// begin inline asm
	shfl.sync.down.b32 %r291, %r292, %r298, %r299, %r300;
	// end inline asm
	// begin inline asm
	shfl.sync.down.b32 %r296, %r297, %r298, %r299, %r300;
	// end inline asm
	mov.b64 	%rd100, {%r291, %r296};
	mov.b64 	%fd189, %rd100;
	setp.gt.s32 	%p98, %r250, 15;
	setp.lt.f64 	%p99, %fd188, %fd189;
	selp.f64 	%fd37, %fd189, %fd188, %p99;
	selp.f64 	%fd374, %fd188, %fd37, %p98;
	setp.ne.s32 	%p100, %r250, 0;
	@%p100 bra 	$L__BB5_49;
	shr.u32 	%r301, %r56, 2;
	and.b32  	%r302, %r301, 248;
	mov.u32 	%r303, _ZZN3cub18CUB_300001_SM_10006detail6reduce18DeviceReduceKernelINS2_10policy_hubIdjN4cuda3__47maximumIvEEE10Policy1000EPdjS8_dNS5_3std3__410__identityEEEvT0_PT3_T1_NS0_13GridEvenShareISI_EET2_T4_E12temp_storage;
	add.s32 	%r304, %r303, %r302;
	st.shared.f64 	[%r304+8], %fd37;
$L__BB5_49:
	bar.sync 	0;
	setp.ne.s32 	%p101, %r56, 0;
	@%p101 bra 	$L__BB5_71;
	ld.shared.f64 	%fd190, [_ZZN3cub18CUB_300001_SM_10006detail6reduce18DeviceReduceKernelINS2_10policy_hubIdjN4cuda3__47maximumIvEEE10Policy1000EPdjS8_dNS5_3std3__410__identityEEEvT0_PT3_T1_NS0_13GridEvenShareISI_EET2_T4_E12temp_storage+16];
	setp.lt.f64 	%p102, %fd374, %fd190;
	selp.f64 	%fd191, %fd190, %fd374, %p102;
	ld.shared.f64 	%fd192, [_ZZN3cub18CUB_300001_SM_10006detail6reduce18DeviceReduceKernelINS2_10policy_hubIdjN4cuda3__47maximumIvEEE10Policy1000EPdjS8_dNS5_3std3__410__identityEEEvT0_PT3_T1_NS0_13GridEvenShareISI_EET2_T4_E12temp_storage+24];
	setp.lt.f64 	%p103, %fd191, %fd192;
	selp.f64 	%fd193, %fd192, %fd191, %p103;
	ld.shared.f64 	%fd194, [_ZZN3cub18CUB_300001_SM_10006detail6reduce18DeviceReduceKernelINS2_10policy_hubIdjN4cuda3__47maximumIvEEE10Policy1000EPdjS8_dNS5_3std3__410__identityEEEvT0_PT3_T1_NS0_13GridEvenShareISI_EET2_T4_E12temp_storage+32];
	setp.lt.f64 	%p104, %fd193, %fd194;
	selp.f64 	%fd195, %fd194, %fd193, %p104;
	ld.shared.f64 	%fd196, [_ZZN3cub18CUB_300001_SM_10006detail6reduce18DeviceReduceKernelINS2_10policy_hubIdjN4cuda3__47maximumIvEEE10Policy1000EPdjS8_dNS5_3std3__410__identityEEEvT0_PT3_T1_NS0_13GridEvenShareISI_EET2_T4_E12temp_storage+40];
	setp.lt.f64 	%p105, %fd195, %fd196;
	selp.f64 	%fd197, %fd196, %fd195, %p105;
	ld.shared.f64 	%fd198, [_ZZN3cub18CUB_300001_SM_10006detail6reduce18DeviceReduceKernelINS2_10policy_hubIdjN4cuda3__47maximumIvEEE10Policy1000EPdjS8_dNS5_3std3__410__identityEEEvT0_PT3_T1_NS0_13GridEvenShareISI_EET2_T4_E12temp_storage+48];
	setp.lt.f64 	%p106, %fd197, %fd198;
	selp.f64 	%fd199, %fd198, %fd197, %p106;
	ld.shared.f64 	%fd200, [_ZZN3cub18CUB_300001_SM_10006detail6reduce18DeviceReduceKernelINS2_10policy_hubIdjN4cuda3__47maximumIvEEE10Policy1000EPdjS8_dNS5_3std3__410__identityEEEvT0_PT3_T1_NS0_13GridEvenShareISI_EET2_T4_E12temp_storage+56];
	setp.lt.f64 	%p107, %fd199, %fd200;
	selp.f64 	%fd201, %fd200, %fd199, %p107;
	ld.shared.f64 	%fd202, [_ZZN3cub18CUB_300001_SM_10006detail6reduce18DeviceReduceKernelINS2_10policy_hubIdjN4cuda3__47maximumIvEEE10Policy1000EPdjS8_dNS5_3std3__410__identityEEEvT0_PT3_T1_NS0_13GridEvenShareISI_EET2_T4_E12temp_storage+64];
	setp.lt.f64 	%p108, %fd201, %fd202;
	selp.f64 	%fd374, %fd202, %fd201, %p108;
	bra.uni 	$L__BB5_71;
$L__BB5_51:
	// begin inline asm
	mov.u32 %r187, %laneid;
	// end inline asm
	and.b32  	%r238, %r56, 992;
	add.s32 	%r239, %r238, 32;
	setp.gt.u32 	%p63, %r239, %r55;
	not.b32 	%r240, %r238;
	add.s32 	%r241, %r55, %r240;
	selp.b32 	%r236, %r241, 31, %p63;
	mov.b64 	%rd81, %fd367;
	mov.b64 	{%r189, %r194}, %rd81;
	mov.b32 	%r195, 1;
	mov.b32 	%r237, -1;
	// begin inline asm
	shfl.sync.down.b32 %r188, %r189, %r195, %r236, %r237;
	// end inline asm
	// begin inline asm
	shfl.sync.down.b32 %r193, %r194, %r195, %r236, %r237;
	// end inline asm
	mov.b64 	%rd82, {%r188, %r193};
	mov.b64 	%fd130, %rd82;
	setp.lt.s32 	%p64, %r187, %r236;
	setp.lt.f64 	%p65, %fd367, %fd130;
	selp.f64 	%fd131, %fd130, %fd367, %p65;
	selp.f64 	%fd132, %fd131, %fd367, %p64;
	mov.b64 	%rd83, %fd132;
	mov.b64 	{%r199, %r204}, %rd83;
	mov.b32 	%r205, 2;
	// begin inline asm
	shfl.sync.down.b32 %r198, %r199, %r205, %r236, %r237;
	// end inline asm
	// begin inline asm
	shfl.sync.down.b32 %r203, %r204, %r205, %r236, %r237;
	// end inline asm
	mov.b64 	%rd84, {%r198, %r203};
	mov.b64 	%fd133, %rd84;
	add.s32 	%r242, %r187, 2;
	setp.gt.s32 	%p66, %r242, %r236;
	setp.lt.f64 	%p67, %fd132, %fd133;
	selp.f64 	%fd134, %fd133, %fd132, %p67;
	selp.f64 	%fd135, %fd132, %fd134, %p66;
	mov.b64 	%rd85, %fd135;
	mov.b64 	{%r209, %r214}, %rd85;
	mov.b32 	%r215, 4;
	// begin inline asm
	shfl.sync.down.b32 %r208, %r209, %r215, %r236, %r237;
	// end inline asm
	// begin inline asm
	shfl.sync.down.b32 %r213, %r214, %r215, %r236, %r237;
	// end inline asm
	mov.b64 	%rd86, {%r208, %r213};
	mov.b64 	%fd136, %rd86;
	add.s32 	%r243, %r187, 4;
	setp.gt.s32 	%p68, %r243, %r236;
	setp.lt.f64 	%p69, %fd135, %fd136;
	selp.f64 	%fd137, %fd136, %fd135, %p69;
	selp.f64 	%fd138, %fd135, %fd137, %p68;
	mov.b64 	%rd87, %fd138;
	mov.b64 	{%r219, %r224}, %rd87;
	mov.b32 	%r225, 8;
	// begin inline asm
	shfl.sync.down.b32 %r218, %r219, %r225, %r236, %r237;
	// end inline asm
	// begin inline asm
	shfl.sync.down.b32 %r223, %r224, %r225, %r236, %r237;
	// end inline asm
	mov.b64 	%rd88, {%r218, %r223};
	mov.b64 	%fd139, %rd88;
	add.s32 	%r244, %r187, 8;
	setp.gt.s32 	%p70, %r244, %r236;
	setp.lt.f64 	%p71, %fd138, %fd139;
	selp.f64 	%fd140, %fd139, %fd138, %p71;
	selp.f64 	%fd141, %fd138, %fd140, %p70;
	mov.b64 	%rd89, %fd141;
	mov.b64 	{%r229, %r234}, %rd89;
	mov.b32 	%r235, 16;
	// begin inline asm
	shfl.sync.down.b32 %r228, %r229, %r235, %r236, %r237;
	// end inline asm
	// begin inline asm
	shfl.sync.down.b32 %r233, %r234, %r235, %r236, %r237;
	// end inline asm
	mov.b64 	%rd90, {%r228, %r233};
	mov.b64 	%fd142, %rd90;
	add.s32 	%r245, %r187, 16;
	setp.gt.s32 	%p72, %r245, %r236;
	setp.lt.f64 	%p73, %fd141, %fd142;
	selp.f64 	%fd143, %fd142, %fd141, %p73;
	selp.f64 	%fd374, %fd141, %fd143, %p72;
	setp.ne.s32 	%p74, %r187, 0;
	@%p74 bra 	$L__BB5_53;
	shr.u32 	%r246, %r56, 2;
	and.b32  	%r247, %r246, 248;
	mov.u32 	%r248, _ZZN3cub18CUB_300001_SM_10006detail6reduce18DeviceReduceKernelINS2_10policy_hubIdjN4cuda3__47maximumIvEEE10Policy1000EPdjS8_dNS5_3std3__410__identityEEEvT0_PT3_T1_NS0_13GridEvenShareISI_EET2_T4_E12temp_storage;
	add.s32 	%r249, %r248, %r247;
	st.shared.f64 	[%r249+8], %fd374;
$L__BB5_53:
	bar.sync 	0;
	setp.ne.s32 	%p75, %r56, 0;
	@%p75 bra 	$L__BB5_71;
	setp.gt.u32 	%p76, %r55, 32;
	ld.shared.f64 	%fd144, [_ZZN3cub18CUB_300001_SM_10006detail6reduce18DeviceReduceKernelINS2_10policy_hubIdjN4cuda3__47maximumIvEEE10Policy1000EPdjS8_dNS5_3std3__410__identityEEEvT0_PT3_T1_NS0_13GridEvenShareISI_EET2_T4_E12temp_storage+16];
	setp.lt.f64 	%p77, %fd374, %fd144;
	selp.f64 	%fd146, %fd144, %fd374, %p77;
	selp.f64 	%fd147, %fd146, %fd374, %p76;
	setp.gt.u32 	%p78, %r55, 64;
	ld.shared.f64 	%fd149, [_ZZN3cub18CUB_300001_SM_10006detail6reduce18DeviceReduceKernelINS2_10policy_hubIdjN4cuda3__47maximumIvEEE10Policy1000EPdjS8_dNS5_3std3__410__identityEEEvT0_PT3_T1_NS0_13GridEvenShareISI_EET2_T4_E12temp_storage+24];
	setp.lt.f64 	%p79, %fd147, %fd149;
	selp.f64 	%fd151, %fd149, %fd147, %p79;
	selp.f64 	%fd152, %fd151, %fd147, %p78;
	setp.gt.u32 	%p80, %r55, 96;
	ld.shared.f64 	%fd154, [_ZZN3cub18CUB_300001_SM_10006detail6reduce18DeviceReduceKernelINS2_10policy_hubIdjN4cuda3__47maximumIvEEE10Policy1000EPdjS8_dNS5_3std3__410__identityEEEvT0_PT3_T1_NS0_13GridEvenShareISI_EET2_T4_E12temp_storage+32];
	setp.lt.f64 	%p81, %fd152, %fd154;
	selp.f64 	%fd156, %fd154, %fd152, %p81;
	selp.f64 	%fd157, %fd156, %fd152, %p80;
	setp.gt.u32 	%p82, %r55, 128;
	ld.shared.f64 	%fd159, [_ZZN3cub18CUB_300001_SM_10006detail6reduce18DeviceReduceKernelINS2_10policy_hubIdjN4cuda3__47maximumIvEEE10Policy1000EPdjS8_dNS5_3std3__410__identityEEEvT0_PT3_T1_NS0_13GridEvenShareISI_EET2_T4_E12temp_storage+40];
	setp.lt.f64 	%p83, %fd157, %fd159;
	selp.f64 	%fd161, %fd159, %fd157, %p83;
	selp.f64 	%fd162, %fd161, %fd157, %p82;
	setp.gt.u32 	%p84, %r55, 160;
	ld.shared.f64 	%fd164, [_ZZN3cub18CUB_300001_SM_10006detail6reduce18DeviceReduceKernelINS2_10policy_hubIdjN4cuda3__47maximumIvEEE10Policy1000EPdjS8_dNS5_3std3__410__identityEEEvT0_PT3_T1_NS0_13GridEvenShareISI_EET2_T4_E12temp_storage+48];
	setp.lt.f64 	%p85, %fd162, %fd164;
	selp.f64 	%fd166, %fd164, %fd162, %p85;
	selp.f64 	%fd167, %fd166, %fd162, %p84;
	setp.gt.u32 	%p86, %r55, 192;
	ld.shared.f64 	%fd169, [_ZZN3cub18CUB_300001_SM_10006detail6reduce18DeviceReduceKernelINS2_10policy_hubIdjN4cuda3__47maximumIvEEE10Policy1000EPdjS8_dNS5_3std3__410__identityEEEvT0_PT3_T1_NS0_13GridEvenShareISI_EET2_T4_E12temp_storage+56];
	setp.lt.f64 	%p87, %fd167, %fd169;
	selp.f64 	%fd171, %fd169, %fd167, %p87;
	selp.f64 	%fd172, %fd171, %fd167, %p86;
	setp.gt.u32 	%p88, %r55, 224;
	ld.shared.f64 	%fd174, [_ZZN3cub18CUB_300001_SM_10006detail6reduce18DeviceReduceKernelINS2_10policy_hubIdjN4cuda3__47maximumIvEEE10Policy1000EPdjS8_dNS5_3std3__410__identityEEEvT0_PT3_T1_NS0_13GridEvenShareISI_EET2_T4_E12temp_storage+64];
	setp.lt.f64 	%p89, %fd172, %fd174;
	selp.f64 	%fd176, %fd174, %fd172, %p89;
	selp.f64 	%fd374, %fd176, %fd172, %p88;
	bra.uni 	$L__BB5_71;
$L__BB5_55:
	mov.u32 	%r75, %tid.x;
	add.s32 	%r104, %r75, %r5;
	mul.wide.u32 	%rd20, %r104, 8;
	add.s64 	%rd5, %rd1, %rd20;
	// begin inline asm
	ld.global.nc.u64 %rd4, [%rd5];
	// end inline asm
	mov.b64 	%fd56, %rd4;
	add.s64 	%rd7, %rd5, 2048;
	// begin inline asm
	ld.global.nc.u64 %rd6, [%rd7];
	// end inline asm
	mov.b64 	%fd57, %rd6;
	add.s64 	%rd9, %rd5, 4096;
	// begin inline asm
	ld.global.nc.u64 %rd8, [%rd9];
	// end inline asm
	mov.b64 	%fd58, %rd8;
	add.s64 	%rd11, %rd5, 6144;
	// begin inline asm
	ld.global.nc.u64 %rd10, [%rd11];
	// end inline asm
	mov.b64 	%fd59, %rd10;
	add.s64 	%rd13, %rd5, 8192;
	// begin inline asm
	ld.global.nc.u64 %rd12, [%rd13];
	// end inline asm
	mov.b64 	%fd60, %rd12;
	add.s64 	%rd15, %rd5, 10240;
	// begin inline asm
	ld.global.nc.u64 %rd14, [%rd15];
	// end inline asm
	mov.b64 	%fd61, %rd14;
	add.s64 	%rd17, %rd5, 12288;
	// begin inline asm
	ld.global.nc.u64 %rd16, [%rd17];
	// end inline asm
	mov.b64 	%fd62, %rd16;
	add.s64 	%rd19, %rd5, 14336;
	// begin inline asm
	ld.global.nc.u64 %rd18, [%rd19];
	// end inline asm
	mov.b64 	%fd63, %rd18;
	setp.lt.f64 	%p3, %fd56, %fd57;
	selp.f64 	%fd64, %fd57, %fd56, %p3;
	setp.lt.f64 	%p4, %fd64, %fd58;
	selp.f64 	%fd65, %fd58, %fd64, %p4;
	setp.lt.f64 	%p5, %fd65, %fd59;
	selp.f64 	%fd66, %fd59, %fd65, %p5;
	setp.lt.f64 	%p6, %fd66, %fd60;
	selp.f64 	%fd67, %fd60, %fd66, %p6;
	setp.lt.f64 	%p7, %fd67, %fd61;
	selp.f64 	%fd68, %fd61, %fd67, %p7;
	setp.lt.f64 	%p8, %fd68, %fd62;
	selp.f64 	%fd69, %fd62, %fd68, %p8;
	setp.lt.f64 	%p9, %fd69, %fd63;
	selp.f64 	%fd373, %fd63, %fd69, %p9;
	setp.lt.u32 	%p10, %r55, %r4;
	@%p10 bra 	$L__BB5_67;
	add.s32 	%r76, %r4, %r5;
	add.s32 	%r533, %r76, 256;
	add.s32 	%r532, %r76, %r75;
	mov.b32 	%r534, 0;
$L__BB5_57:
	add.s32 	%r5, %r5, %r4;
	add.s32 	%r106, %r1, -2048;
	setp.gt.u32 	%p11, %r5, %r106;
	@%p11 bra 	$L__BB5_59;
	add.s32 	%r107, %r75, %r5;
	mul.wide.u32 	%rd37, %r107, 8;
	add.s64 	%rd22, %rd1, %rd37;
	// begin inline asm
	ld.global.nc.u64 %rd21, [%rd22];
	// end inline asm
	mov.b64 	%fd70, %rd21;
	add.s64 	%rd24, %rd22, 2048;
	// begin inline asm
	ld.global.nc.u64 %rd23, [%rd24];
	// end inline asm
	mov.b64 	%fd71, %rd23;
	add.s64 	%rd26, %rd22, 4096;
	// begin inline asm
	ld.global.nc.u64 %rd25, [%rd26];
	// end inline asm
	mov.b64 	%fd72, %rd25;
	add.s64 	%rd28, %rd22, 6144;
	// begin inline asm
	ld.global.nc.u64 %rd27, [%rd28];
	// end inline asm
	mov.b64 	%fd73, %rd27;
	add.s64 	%rd30, %rd22, 8192;
	// begin inline asm
	ld.global.nc.u64 %rd29, [%rd30];
	// end inline asm
	mov.b64 	%fd74, %rd29;
	add.s64 	%rd32, %rd22, 10240;
	// begin inline asm
	ld.global.nc.u64 %rd31, [%rd32];
	// end inline asm
	mov.b64 	%fd75, %rd31;
	add.s64 	%rd34, %rd22, 12288;
	// begin inline asm
	ld.global.nc.u64 %rd33, [%rd34];
	// end inline asm
	mov.b64 	%fd76, %rd33;
	add.s64 	%rd36, %rd22, 14336;
	// begin inline asm
	ld.global.nc.u64 %rd35, [%rd36];
	// end inline asm
	mov.b64 	%fd77, %rd35;
	setp.lt.f64 	%p12, %fd373, %fd70;
	selp.f64 	%fd78, %fd70, %fd373, %p12;
	setp.lt.f64 	%p13, %fd78, %fd71;
	selp.f64 	%fd79, %fd71, %fd78, %p13;
	setp.lt.f64 	%p14, %fd79, %fd72;
	selp.f64 	%fd80, %fd72, %fd79, %p14;
	setp.lt.f64 	%p15, %fd80, %fd73;
	selp.f64 	%fd81, %fd73, %fd80, %p15;
	setp.lt.f64 	%p16, %fd81, %fd74;
	selp.f64 	%fd82, %fd74, %fd81, %p16;
	setp.lt.f64 	%p17, %fd82, %fd75;
	selp.f64 	%fd83, %fd75, %fd82, %p17;
	setp.lt.f64 	%p18, %fd83, %fd76;
	selp.f64 	%fd84, %fd76, %fd83, %p18;
	setp.lt.f64 	%p19, %fd84, %fd77;
	selp.f64 	%fd373, %fd77, %fd84, %p19;
	sub.s32 	%r108, %r1, %r5;
	setp.lt.u32 	%p20, %r108, %r4;
	add.s32 	%r534, %r534, 1;
	add.s32 	%r533, %r533, %r4;
	add.s32 	%r532, %r532, %r4;
	@%p20 bra 	$L__BB5_67;
	bra.uni 	$L__BB5_57;
$L__BB5_59:
	setp.le.u32 	%p21, %r1, %r5;
	@%p21 bra 	$L__BB5_67;
	sub.s32 	%r87, %r1, %r5;
	setp.ge.s32 	%p22, %r75, %r87;
	@%p22 bra 	$L__BB5_67;
	not.b32 	%r109, %r75;
	add.s32 	%r110, %r1, %r109;
	sub.s32 	%r111, %r110, %r76;
	mul.lo.s32 	%r112, %r2, %r534;
	shl.b32 	%r113, %r112, 11;
	sub.s32 	%r88, %r111, %r113;
	shr.u32 	%r114, %r110, 8;
	add.s32 	%r89, %r114, 1;
	and.b32  	%r115, %r110, 768;
	setp.eq.s32 	%p23, %r115, 768;
	mov.u32 	%r539, %r75;
	@%p23 bra 	$L__BB5_64;
	and.b32  	%r116, %r89, 3;
	neg.s32 	%r536, %r116;
	mov.u32 	%r539, %r75;
$L__BB5_63:
	.pragma "nounroll";
	mul.wide.u32 	%rd40, %r532, 8;
	add.s64 	%rd39, %rd1, %rd40;
	// begin inline asm
	ld.global.nc.u64 %rd38, [%rd39];
	// end inline asm
	mov.b64 	%fd86, %rd38;
	setp.lt.f64 	%p24, %fd373, %fd86;
	selp.f64 	%fd373, %fd86, %fd373, %p24;
	add.s32 	%r539, %r539, 256;
	add.s32 	%r532, %r532, 256;
	add.s32 	%r536, %r536, 1;
	setp.ne.s32 	%p25, %r536, 0;
	@%p25 bra 	$L__BB5_63;
$L__BB5_64:
	setp.lt.u32 	%p26, %r88, 768;
	@%p26 bra 	$L__BB5_67;
	add.s32 	%r541, %r539, 512;
	add.s32 	%r540, %r539, %r533;
$L__BB5_66:
	add.s32 	%r117, %r540, -256;
	mul.wide.u32 	%rd49, %r117, 8;
	add.s64 	%rd42, %rd1, %rd49;
	// begin inline asm
	ld.global.nc.u64 %rd41, [%rd42];
	// end inline asm
	mov.b64 	%fd87, %rd41;
	setp.lt.f64 	%p27, %fd373, %fd87;
	selp.f64 	%fd88, %fd87, %fd373, %p27;
	mul.wide.u32 	%rd50, %r540, 8;
	add.s64 	%rd44, %rd1, %rd50;
	// begin inline asm
	ld.global.nc.u64 %rd43, [%rd44];
	// end inline asm
	mov.b64 	%fd89, %rd43;
	setp.lt.f64 	%p28, %fd88, %fd89;
	selp.f64 	%fd90, %fd89, %fd88, %p28;
	add.s32 	%r118, %r540, 256;
	mul.wide.u32 	%rd51, %r118, 8;
	add.s64 	%rd46, %rd1, %rd51;
	// begin inline asm
	ld.global.nc.u64 %rd45, [%rd46];
	// end inline asm
	mov.b64 	%fd91, %rd45;
	setp.lt.f64 	%p29, %fd90, %fd91;
	selp.f64 	%fd92, %fd91, %fd90, %p29;
	add.s32 	%r119, %r540, 512;
	mul.wide.u32 	%rd52, %r119, 8;
	add.s64 	%rd48, %rd1, %rd52;
	// begin inline asm
	ld.global.nc.u64 %rd47, [%rd48];
	// end inline asm
	mov.b64 	%fd93, %rd47;
	setp.lt.f64 	%p30, %fd92, %fd93;
	selp.f64 	%fd373, %fd93, %fd92, %p30;
	add.s32 	%r102, %r541, 1024;
	add.s32 	%r120, %r541, 512;
	add.s32 	%r540, %r540, 1024;
	setp.lt.s32 	%p31, %r120, %r87;
	mov.u32 	%r541, %r102;
	@%p31 bra 	$L__BB5_66;
$L__BB5_67:
	// begin inline asm
	mov.u32 %r121, %laneid;
	// end inline asm
	mov.b64 	%rd53, %fd373;
	mov.b64 	{%r123, %r128}, %rd53;
	mov.b32 	%r129, 1;
	mov.b32 	%r170, 31;
	mov.b32 	%r171, -1;
	// begin inline asm
	shfl.sync.down.b32 %r122, %r123, %r129, %r170, %r171;
	// end inline asm
	// begin inline asm
	shfl.sync.down.b32 %r127, %r128, %r129, %r170, %r171;
	// end inline asm
	mov.b64 	%rd54, {%r122, %r127};
	mov.b64 	%fd94, %rd54;
	setp.gt.s32 	%p32, %r121, 30;
	setp.lt.f64 	%p33, %fd373, %fd94;
	selp.f64 	%fd95, %fd94, %fd373, %p33;
	selp.f64 	%fd96, %fd373, %fd95, %p32;
	mov.b64 	%rd55, %fd96;
	mov.b64 	{%r133, %r138}, %rd55;
	mov.b32 	%r139, 2;
	// begin inline asm
	shfl.sync.down.b32 %r132, %r133, %r139, %r170, %r171;
	// end inline asm
	// begin inline asm
	shfl.sync.down.b32 %r137, %r138, %r139, %r170, %r171;
	// end inline asm
	mov.b64 	%rd56, {%r132, %r137};
	mov.b64 	%fd97, %rd56;
	setp.gt.s32 	%p34, %r121, 29;
	setp.lt.f64 	%p35, %fd96, %fd97;
	selp.f64 	%fd98, %fd97, %fd96, %p35;
	selp.f64 	%fd99, %fd96, %fd98, %p34;
	mov.b64 	%rd57, %fd99;
	mov.b64 	{%r143, %r148}, %rd57;
	mov.b32 	%r149, 4;
	// begin inline asm
	shfl.sync.down.b32 %r142, %r143, %r149, %r170, %r171;
	// end inline asm
	// begin inline asm
	shfl.sync.down.b32 %r147, %r148, %r149, %r170, %r171;
	// end inline asm
	mov.b64 	%rd58, {%r142, %r147};
	mov.b64 	%fd100, %rd58;
	setp.gt.s32 	%p36, %r121, 27;
	setp.lt.f64 	%p37, %fd99, %fd100;
	selp.f64 	%fd101, %fd100, %fd99, %p37;
	selp.f64 	%fd102, %fd99, %fd101, %p36;
	mov.b64 	%rd59, %fd102;
	mov.b64 	{%r153, %r158}, %rd59;
	mov.b32 	%r159, 8;
	// begin inline asm
	shfl.sync.down.b32 %r152, %r153, %r159, %r170, %r171;
	// end inline asm
	// begin inline asm
	shfl.sync.down.b32 %r157, %r158, %r159, %r170, %r171;
	// end inline asm
	mov.b64 	%rd60, {%r152, %r157};
	mov.b64 	%fd103, %rd60;
	setp.gt.s32 	%p38, %r121, 23;
	setp.lt.f64 	%p39, %fd102, %fd103;
	selp.f64 	%fd104, %fd103, %fd102, %p39;
	selp.f64 	%fd105, %fd102, %fd104, %p38;
	mov.b64 	%rd61, %fd105;
	mov.b64 	{%r163, %r168}, %rd61;
	mov.b32 	%r169, 16;
	// begin inline asm
	shfl.sync.down.b32 %r162, %r163, %r169, %r170, %r171;
	// end inline asm
	// begin inline asm
	shfl.sync.down.b32 %r167, %r168, %r169, %r170, %r171;
	// end inline asm
	mov.b64 	%rd62, {%r162, %r167};
	mov.b64 	%fd106, %rd62;
	setp.gt.s32 	%p40, %r121, 15;
	setp.lt.f64 	%p41, %fd105, %fd106;
	selp.f64 	%fd52, %fd106, %fd105, %p41;
	selp.f64 	%fd374, %fd105, %fd52, %p40;
	setp.ne.s32 	%p42, %r121, 0;
	@%p42 bra 	$L__BB5_69;
	shr.u32 	%r172, %r75, 2;
	and.b32  	%r173, %r172, 248;
	mov.u32 	%r174, _ZZN3cub18CUB_300001_SM_10006detail6reduce18DeviceReduceKernelINS2_10policy_hubIdjN4cuda3__47maximumIvEEE10Policy1000EPdjS8_dNS5_3std3__410__identityEEEvT0_PT3_T1_NS0_13GridEvenShareISI_EET2_T4_E12temp_storage;
	add.s32 	%r175, %r174, %r173;
	st.shared.f64 	[%r175+8], %fd52;
$L__BB5_69:
	bar.sync 	0;
	setp.ne.s32 	%p43, %r75, 0;
	@%p43 bra 	$L__BB5_71;
	ld.shared.f64 	%fd107, [_ZZN3cub18CUB_300001_SM_10006detail6reduce18DeviceReduceKernelINS2_10policy_hubIdjN4cuda3__47maximumIvEEE10Policy1000EPdjS8_dNS5_3std3__410__identityEEEvT0_PT3_T1_NS0_13GridEvenShareISI_EET2_T4_E12temp_storage+16];
	setp.lt.f64 	%p44, %fd374, %fd107;
	selp.f64 	%fd108, %fd107, %fd374, %p44;
	ld.shared.f64 	%fd109, [_ZZN3cub18CUB_300001_SM_10006detail6reduce18DeviceReduceKernelINS2_10policy_hubIdjN4cuda3__47maximumIvEEE10Policy1000EPdjS8_dNS5_3std3__410__identityEEEvT0_PT3_T1_NS0_13GridEvenShareISI_EET2_T4_E12temp_storage+24];
	setp.lt.f64 	%p45, %fd108, %fd109;
	selp.f64 	%fd110, %fd109, %fd108, %p45;
	ld.shared.f64 	%fd111, [_ZZN3cub18CUB_300001_SM_10006detail6reduce18DeviceReduceKernelINS2_10policy_hubIdjN4cuda3__47maximumIvEEE10Policy1000EPdjS8_dNS5_3std3__410__identityEEEvT0_PT3_T1_NS0_13GridEvenShareISI_EET2_T4_E12temp_storage+32];
	setp.lt.f64 	%p46, %fd110, %fd111;
	selp.f64 	%fd112, %fd111, %fd110, %p46;
	ld.shared.f64 	%fd113, [_ZZN3cub18CUB_300001_SM_10006detail6reduce18DeviceReduceKernelINS2_10policy_hubIdjN4cuda3__47maximumIvEEE10Policy1000EPdjS8_dNS5_3std3__410__identityEEEvT0_PT3_T1_NS0_13GridEvenShareISI_EET2_T4_E12temp_storage+40];
	setp.lt.f64 	%p47, %fd112, %fd113;
	selp.f64 	%fd114, %fd113, %fd112, %p47;
	ld.shared.f64 	%fd115, [_ZZN3cub18CUB_300001_SM_10006detail6reduce18DeviceReduceKernelINS2_10policy_hubIdjN4cuda3__47maximumIvEEE10Policy1000EPdjS8_dNS5_3std3__410__identityEEEvT0_PT3_T1_NS0_13GridEvenShareISI_EET2_T4_E12temp_storage+48];
	setp.lt.f64 	%p48, %fd114, %fd115;
	selp.f64 	%fd116, %fd115, %fd114, %p48;
	ld.shared.f64 	%fd117, [_ZZN3cub18CUB_300001_SM_10006detail6reduce18DeviceReduceKernelINS2_10policy_hubIdjN4cuda3__47maximumIvEEE10Policy1000EPdjS8_dNS5_3std3__410__identityEEEvT0_PT3_T1_NS0_13GridEvenShareISI_EET2_T4_E12temp_storage+56];
	setp.lt.f64 	%p49, %fd116, %fd117;
	selp.f64 	%fd118, %fd117, %fd116, %p49;
	ld.shared.f64 	%fd119, [_ZZN3cub18CUB_300001_SM_10006detail6reduce18DeviceReduceKernelINS2_10policy_hubIdjN4cuda3__47maximumIvEEE10Policy1000EPdjS8_dNS5_3std3__410__identityEEEvT0_PT3_T1_NS0_13GridEvenShareISI_EET2_T4_E12temp_storage+64];
	setp.lt.f64 	%p50, %fd118, %fd119;
	selp.f64 	%fd374, %fd119, %fd118, %p50;
$L__BB5_71:
	mov.u32 	%r507, %tid.x;
	setp.ne.s32 	%p216, %r507, 0;
	@%p216 bra 	$L__BB5_73;
	ld.param.u64 	%rd196, [_ZN3cub18CUB_300001_SM_10006detail6reduce18DeviceReduceKernelINS2_10policy_hubIdjN4cuda3__47maximumIvEEE10Policy1000EPdjS8_dNS5_3std3__410__identityEEEvT0_PT3_T1_NS0_13GridEvenShareISI_EET2_T4__param_1];
	cvta.to.global.u64 	%rd193, %rd196;
	mul.wide.u32 	%rd194, %r3, 8;
	add.s64 	%rd195, %rd193, %rd194;
	st.global.f64 	[%rd195], %fd374;
$L__BB5_73:
	ret;

}
	// .globl	_ZN3cub18CUB_300001_SM_10006detail6reduce28DeviceReduceSingleTileKernelINS2_10policy_hubIdjN4cuda3__47maximumIvEEE10Policy1000EPdSB_iS8_ddNS5_3std3__410__identityEEEvT0_T1_T2_T3_T4_T6_
.visible .entry _ZN3cub18CUB_300001_SM_10006detail6reduce28DeviceReduceSingleTileKernelINS2_10policy_hubIdjN4cuda3__47maximumIvEEE10Policy1000EPdSB_iS8_ddNS5_3std3__410__identityEEEvT0_T1_T2_T3_T4_T6_(
	.param .u64 .ptr .align 1 _ZN3cub18CUB_300001_SM_10006detail6reduce28DeviceReduceSingleTileKernelINS2_10policy_hubIdjN4cuda3__47maximumIvEEE10Policy1000EPdSB_iS8_ddNS5_3std3__410__identityEEEvT0_T1_T2_T3_T4_T6__param_0,
	.param .u64 .ptr .align 1 _ZN3cub18CUB_300001_SM_10006detail6reduce28DeviceReduceSingleTileKernelINS2_10policy_hubIdjN4cuda3__47maximumIvEEE10Policy1000EPdSB_iS8_ddNS5_3std3__410__identityEEEvT0_T1_T2_T3_T4_T6__param_1,
	.param .u32 _ZN3cub18CUB_300001_SM_10006detail6reduce28DeviceReduceSingleTileKernelINS2_10policy_hubIdjN4cuda3__47maximumIvEEE10Policy1000EPdSB_iS8_ddNS5_3std3__410__identityEEEvT0_T1_T2_T3_T4_T6__param_2,
	.param .align 1 .b8 _ZN3cub18CUB_300001_SM_10006detail6reduce28DeviceReduceSingleTileKernelINS2_10policy_hubIdjN4cuda3__47maximumIvEEE10Policy1000EPdSB_iS8_ddNS5_3std3__410__identityEEEvT0_T1_T2_T3_T4_T6__param_3[1],
	.param .f64 _ZN3cub18CUB_300001_SM_10006detail6reduce28DeviceReduceSingleTileKernelINS2_10policy_hubIdjN4cuda3__47maximumIvEEE10Policy1000EPdSB_iS8_ddNS5_3std3__410__identityEEEvT0_T1_T2_T3_T4_T6__param_4,
	.param .align 1 .b8 _ZN3cub18CUB_300001_SM_10006detail6reduce28DeviceReduceSingleTileKernelINS2_10policy_hubIdjN4cuda3__47maximumIvEEE10Policy1000EPdSB_iS8_ddNS5_3std3__410__identityEEEvT0_T1_T2_T3_T4_T6__param_5[1]
)
.maxntid 256
.minnctapersm 1
{
	.reg .pred 	%p<220>;
	.reg .b32 	%r<472>;
	.reg .b64 	%rd<206>;
	.reg .b64 	%fd<381>;
	// demoted variable
	.shared .align 8 .b8 _ZZN3cub18CUB_300001_SM_10006detail6reduce28DeviceReduceSingleTileKernelINS2_10policy_hubIdjN4cuda3__47maximumIvEEE10Policy1000EPdSB_iS8_ddNS5_3std3__410__identityEEEvT0_T1_T2_T3_T4_T6_E12temp_storage[80];
	ld.param.u64 	%rd15, [_ZN3cub18CUB_300001_SM_10006detail6reduce28DeviceReduceSingleTileKernelINS2_10policy_hubIdjN4cuda3__47maximumIvEEE10Policy1000EPdSB_iS8_ddNS5_3std3__410__identityEEEvT0_T1_T2_T3_T4_T6__param_0];
	ld.param.u64 	%rd16, [_ZN3cub18CUB_300001_SM_10006detail6reduce28DeviceReduceSingleTileKernelINS2_10policy_hubIdjN4cuda3__47maximumIvEEE10Policy1000EPdSB_iS8_ddNS5_3std3__410__identityEEEvT0_T1_T2_T3_T4_T6__param_1];
	ld.param.u32 	%r68, [_ZN3cub18CUB_300001_SM_10006detail6reduce28DeviceReduceSingleTileKernelINS2_10policy_hubIdjN4cuda3__47maximumIvEEE10Policy1000EPdSB_iS8_ddNS5_3std3__410__identityEEEvT0_T1_T2_T3_T4_T6__param_2];
	ld.param.f64 	%fd58, [_ZN3cub18CUB_300001_SM_10006detail6reduce28DeviceReduceSingleTileKernelINS2_10policy_hubIdjN4cuda3__47maximumIvEEE10Policy1000EPdSB_iS8_ddNS5_3std3__410__identityEEEvT0_T1_T2_T3_T4_T6__param_4];
	cvta.to.global.u64 	%rd1, %rd16;
	setp.ne.s32 	%p1, %r68, 0;
	@%p1 bra 	$L__BB6_3;
	mov.u32 	%r445, %tid.x;
	setp.ne.s32 	%p219, %r445, 0;
	@%p219 bra 	$L__BB6_74;
	st.global.f64 	[%rd1], %fd58;
	bra.uni 	$L__BB6_74;
$L__BB6_3:
	and.b64  	%rd17, %rd15, 31;
	setp.ne.s64 	%p2, %rd17, 0;
	@%p2 bra 	$L__BB6_38;
	setp.gt.s32 	%p110, %r68, 2047;
	@%p110 bra 	$L__BB6_22;
	mov.u32 	%r1, %tid.x;
	setp.ge.s32 	%p159, %r1, %r68;
	mov.f64 	%fd359, 0d0000000000000000;
	mov.u32 	%r449, %r1;
	@%p159 bra 	$L__BB6_7;
	mul.wide.u32 	%rd169, %r1, 8;
	add.s64 	%rd168, %rd15, %rd169;
	// begin inline asm
	ld.global.nc.u64 %rd167, [%rd168];
	// end inline asm
	mov.b64 	%fd359, %rd167;
	add.s32 	%r449, %r1, 256;
$L__BB6_7:
	setp.ge.s32 	%p160, %r449, %r68;
	@%p160 bra 	$L__BB6_13;
	not.b32 	%r321, %r449;
	add.s32 	%r4, %r68, %r321;
	and.b32  	%r322, %r4, 768;
	setp.eq.s32 	%p161, %r322, 768;
	@%p161 bra 	$L__BB6_11;
	mul.wide.u32 	%rd170, %r449, 8;
	add.s64 	%rd202, %rd15, %rd170;
	shr.u32 	%r323, %r4, 8;
	add.s32 	%r324, %r323, 1;
	and.b32  	%r325, %r324, 3;
	neg.s32 	%r447, %r325;
$L__BB6_10:
	.pragma "nounroll";
	// begin inline asm
	ld.global.nc.u64 %rd171, [%rd202];
	// end inline asm
	mov.b64 	%fd272, %rd171;
	setp.lt.f64 	%p162, %fd359, %fd272;
	selp.f64 	%fd359, %fd272, %fd359, %p162;
	add.s32 	%r449, %r449, 256;
	add.s64 	%rd202, %rd202, 2048;
	add.s32 	%r447, %r447, 1;
	setp.ne.s32 	%p163, %r447, 0;
	@%p163 bra 	$L__BB6_10;
$L__BB6_11:
	setp.lt.u32 	%p164, %r4, 768;
	@%p164 bra 	$L__BB6_13;
$L__BB6_12:
	mul.wide.s32 	%rd181, %r449, 8;
	add.s64 	%rd174, %rd15, %rd181;
	// begin inline asm
	ld.global.nc.u64 %rd173, [%rd174];
	// end inline asm
	mov.b64 	%fd273, %rd173;
	setp.lt.f64 	%p165, %fd359, %fd273;
	selp.f64 	%fd274, %fd273, %fd359, %p165;
	add.s64 	%rd176, %rd174, 2048;
	// begin inline asm
	ld.global.nc.u64 %rd175, [%rd176];
	// end inline asm
	mov.b64 	%fd275, %rd175;
	setp.lt.f64 	%p166, %fd274, %fd275;
	selp.f64 	%fd276, %fd275, %fd274, %p166;
	add.s64 	%rd178, %rd174, 4096;
	// begin inline asm
	ld.global.nc.u64 %rd177, [%rd178];
	// end inline asm
	mov.b64 	%fd277, %rd177;
	setp.lt.f64 	%p167, %fd276, %fd277;
	selp.f64 	%fd278, %fd277, %fd276, %p167;
	add.s64 	%rd180, %rd174, 6144;
	// begin inline asm
	ld.global.nc.u64 %rd179, [%rd180];
	// end inline asm
	mov.b64 	%fd279, %rd179;
	setp.lt.f64 	%p168, %fd278, %fd279;
	selp.f64 	%fd359, %fd279, %fd278, %p168;
	add.s32 	%r449, %r449, 1024;
	setp.lt.s32 	%p169, %r449, %r68;
	@%p169 bra 	$L__BB6_12;
$L__BB6_13:
	setp.lt.s32 	%p170, %r68, 256;
	@%p170 bra 	$L__BB6_18;
	// begin inline asm
	mov.u32 %r389, %laneid;
	// end inline asm
	mov.b64 	%rd192, %fd359;
	mov.b64 	{%r391, %r396}, %rd192;
	mov.b32 	%r397, 1;
	mov.b32 	%r438, 31;
	mov.b32 	%r439, -1;
	// begin inline asm
	shfl.sync.down.b32 %r390, %r391, %r397, %r438, %r439;
	// end inline asm
	// begin inline asm
	shfl.sync.down.b32 %r395, %r396, %r397, %r438, %r439;
	// end inline asm
	mov.b64 	%rd193, {%r390, %r395};
	mov.b64 	%fd327, %rd193;
	setp.gt.s32 	%p198, %r389, 30;
	setp.lt.f64 	%p199, %fd359, %fd327;
	selp.f64 	%fd328, %fd327, %fd359, %p199;
	selp.f64 	%fd329, %fd359, %fd328, %p198;
	mov.b64 	%rd194, %fd329;
	mov.b64 	{%r401, %r406}, %rd194;
	mov.b32 	%r407, 2;
	// begin inline asm
	shfl.sync.down.b32 %r400, %r401, %r407, %r438, %r439;
	// end inline asm
	// begin inline asm
	shfl.sync.down.b32 %r405, %r406, %r407, %r438, %r439;
	// end inline asm
	mov.b64 	%rd195, {%r400, %r405};
	mov.b64 	%fd330, %rd195;
	setp.gt.s32 	%p200, %r389, 29;
	setp.lt.f64 	%p201, %fd329, %fd330;
	selp.f64 	%fd331, %fd330, %fd329, %p201;
	selp.f64 	%fd332, %fd329, %fd331, %p200;
	mov.b64 	%rd196, %fd332;
	mov.b64 	{%r411, %r416}, %rd196;
	mov.b32 	%r417, 4;
	// begin inline asm
	shfl.sync.down.b32 %r410, %r411, %r417, %r438, %r439;
	// end inline asm
	// begin inline asm
	shfl.sync.down.b32 %r415, %r416, %r417, %r438, %r439;
	// end inline asm
	mov.b64 	%rd197, {%r410, %r415};
	mov.b64 	%fd333, %rd197;
	setp.gt.s32 	%p202, %r389, 27;
	setp.lt.f64 	%p203, %fd332, %fd333;
	selp.f64 	%fd334, %fd333, %fd332, %p203;
	selp.f64 	%fd335, %fd332, %fd334, %p202;
	mov.b64 	%rd198, %fd335;
	mov.b64 	{%r421, %r426}, %rd198;
	mov.b32 	%r427, 8;
	// begin inline asm
	shfl.sync.down.b32 %r420, %r421, %r427, %r438, %r439;
	// end inline asm
	// begin inline asm
	shfl.sync.down.b32 %r425, %r426, %r427, %r438, %r439;
	// end inline asm
	mov.b64 	%rd199, {%r420, %r425};
	mov.b64 	%fd336, %rd199;
	setp.gt.s32 	%p204, %r389, 23;
	setp.lt.f64 	%p205, %fd335, %fd336;
	selp.f64 	%fd337, %fd336, %fd335, %p205;
	selp.f64 	%fd338, %fd335, %fd337, %p204;
	mov.b64 	%rd200, %fd338;
	mov.b64 	{%r431, %r436}, %rd200;
	mov.b32 	%r437, 16;
	// begin inline asm
	shfl.sync.down.b32 %r430, %r431, %r437, %r438, %r439;
	// end inline asm
	// begin inline asm
	shfl.sync.down.b32 %r435, %r436, %r437, %r438, %r439;
	// end inline asm
	mov.b64 	%rd201, {%r430, %r435};
	mov.b64 	%fd339, %rd201;
	setp.gt.s32 	%p206, %r389, 15;
	setp.lt.f64 	%p207, %fd338, %fd339;
	selp.f64 	%fd10, %fd339, %fd338, %p207;
	selp.f64 	%fd380, %fd338, %fd10, %p206;
	setp.ne.s32 	%p208, %r389, 0;
	@%p208 bra 	$L__BB6_16;
	shr.u32 	%r440, %r1, 2;
	and.b32  	%r441, %r440, 248;
	mov.u32 	%r442, _ZZN3cub18CUB_300001_SM_10006detail6reduce28DeviceReduceSingleTileKernelINS2_10policy_hubIdjN4cuda3__47maximumIvEEE10Policy1000EPdSB_iS8_ddNS5_3std3__410__identityEEEvT0_T1_T2_T3_T4_T6_E12temp_storage;
	add.s32 	%r443, %r442, %r441;
	st.shared.f64 	[%r443+8], %fd10;
$L__BB6_16:
	bar.sync 	0;
	setp.ne.s32 	%p209, %r1, 0;
	@%p209 bra 	$L__BB6_72;
	ld.shared.f64 	%fd340, [_ZZN3cub18CUB_300001_SM_10006detail6reduce28DeviceReduceSingleTileKernelINS2_10policy_hubIdjN4cuda3__47maximumIvEEE10Policy1000EPdSB_iS8_ddNS5_3std3__410__identityEEEvT0_T1_T2_T3_T4_T6_E12temp_storage+16];
	setp.lt.f64 	%p210, %fd380, %fd340;
	selp.f64 	%fd341, %fd340, %fd380, %p210;
	ld.shared.f64 	%fd342, [_ZZN3cub18CUB_300001_SM_10006detail6reduce28DeviceReduceSingleTileKernelINS2_10policy_hubIdjN4cuda3__47maximumIvEEE10Policy1000EPdSB_iS8_ddNS5_3std3__410__identityEEEvT0_T1_T2_T3_T4_T6_E12temp_storage+24];
	setp.lt.f64 	%p211, %fd341, %fd342;
	selp.f64 	%fd343, %fd342, %fd341, %p211;
	ld.shared.f64 	%fd344, [_ZZN3cub18CUB_300001_SM_10006detail6reduce28DeviceReduceSingleTileKernelINS2_10policy_hubIdjN4cuda3__47maximumIvEEE10Policy1000EPdSB_iS8_ddNS5_3std3__410__identityEEEvT0_T1_T2_T3_T4_T6_E12temp_storage+32];
	setp.lt.f64 	%p212, %fd343, %fd344;
	selp.f64 	%fd345, %fd344, %fd343, %p212;
	ld.shared.f64 	%fd346, [_ZZN3cub18CUB_300001_SM_10006detail6reduce28DeviceReduceSingleTileKernelINS2_10policy_hubIdjN4cuda3__47maximumIvEEE10Policy1000EPdSB_iS8_ddNS5_3std3__410__identityEEEvT0_T1_T2_T3_T4_T6_E12temp_storage+40];
	setp.lt.f64 	%p213, %fd345, %fd346;
	selp.f64 	%fd347, %fd346, %fd345, %p213;
	ld.shared.f64 	%fd348, [_ZZN3cub18CUB_300001_SM_10006detail6reduce28DeviceReduceSingleTileKernelINS2_10policy_hubIdjN4cuda3__47maximumIvEEE10Policy1000EPdSB_iS8_ddNS5_3std3__410__identityEEEvT0_T1_T2_T3_T4_T6_E12temp_storage+48];
	setp.lt.f64 	%p214, %fd347, %fd348;
	selp.f64 	%fd349, %fd348, %fd347, %p214;
	ld.shared.f64 	%fd350, [_ZZN3cub18CUB_300001_SM_10006detail6reduce28DeviceReduceSingleTileKernelINS2_10policy_hubIdjN4cuda3__47maximumIvEEE10Policy1000EPdSB_iS8_ddNS5_3std3__410__identityEEEvT0_T1_T2_T3_T4_T6_E12temp_storage+56];
	setp.lt.f64 	%p215, %fd349, %fd350;
	selp.f64 	%fd351, %fd350, %fd349, %p215;
	ld.shared.f64 	%fd352, [_ZZN3cub18CUB_300001_SM_10006detail6reduce28DeviceReduceSingleTileKernelINS2_10policy_hubIdjN4cuda3__47maximumIvEEE10Policy1000EPdSB_iS8_ddNS5_3std3__410__identityEEEvT0_T1_T2_T3_T4_T6_E12temp_storage+64];
	setp.lt.f64 	%p216, %fd351, %fd352;
	selp.f64 	%fd380, %fd352, %fd351, %p216;
	bra.uni 	$L__BB6_72;
$L__BB6_18:
	// begin inline asm
	mov.u32 %r326, %laneid;
	// end inline asm
	and.b32  	%r377, %r1, 992;
	add.s32 	%r378, %r377, 32;
	setp.gt.s32 	%p171, %r378, %r68;
	not.b32 	%r379, %r377;
	add.s32 	%r380, %r68, %r379;
	selp.b32 	%r375, %r380, 31, %p171;
	mov.b64 	%rd182, %fd359;
	mov.b64 	{%r328, %r333}, %rd182;
	mov.b32 	%r334, 1;
	mov.b32 	%r376, -1;
	// begin inline asm
	shfl.sync.down.b32 %r327, %r328, %r334, %r375, %r376;
	// end inline asm
	// begin inline asm
	shfl.sync.down.b32 %r332, %r333, %r334, %r375, %r376;
	// end inline asm
	mov.b64 	%rd183, {%r327, %r332};
	mov.b64 	%fd280, %rd183;
	setp.lt.s32 	%p172, %r326, %r375;
	setp.lt.f64 	%p173, %fd359, %fd280;
	selp.f64 	%fd281, %fd280, %fd359, %p173;
	selp.f64 	%fd282, %fd281, %fd359, %p172;
	mov.b64 	%rd184, %fd282;
	mov.b64 	{%r338, %r343}, %rd184;
	mov.b32 	%r344, 2;
	// begin inline asm
	shfl.sync.down.b32 %r337, %r338, %r344, %r375, %r376;
	// end inline asm
	// begin inline asm
	shfl.sync.down.b32 %r342, %r343, %r344, %r375, %r376;
	// end inline asm
	mov.b64 	%rd185, {%r337, %r342};
	mov.b64 	%fd283, %rd185;
	add.s32 	%r381, %r326, 2;
	setp.gt.s32 	%p174, %r381, %r375;
	setp.lt.f64 	%p175, %fd282, %fd283;
	selp.f64 	%fd284, %fd283, %fd282, %p175;
	selp.f64 	%fd285, %fd282, %fd284, %p174;
	mov.b64 	%rd186, %fd285;
	mov.b64 	{%r348, %r353}, %rd186;
	mov.b32 	%r354, 4;
	// begin inline asm
	shfl.sync.down.b32 %r347, %r348, %r354, %r375, %r376;
	// end inline asm
	// begin inline asm
	shfl.sync.down.b32 %r352, %r353, %r354, %r375, %r376;
	// end inline asm
	mov.b64 	%rd187, {%r347, %r352};
	mov.b64 	%fd286, %rd187;
	add.s32 	%r382, %r326, 4;
	setp.gt.s32 	%p176, %r382, %r375;
	setp.lt.f64 	%p177, %fd285, %fd286;
	selp.f64 	%fd287, %fd286, %fd285, %p177;
	selp.f64 	%fd288, %fd285, %fd287, %p176;
	mov.b64 	%rd188, %fd288;
	mov.b64 	{%r358, %r363}, %rd188;
	mov.b32 	%r364, 8;
	// begin inline asm
	shfl.sync.down.b32 %r357, %r358, %r364, %r375, %r376;
	// end inline asm
	// begin inline asm
	shfl.sync.down.b32 %r362, %r363, %r364, %r375, %r376;
	// end inline asm
	mov.b64 	%rd189, {%r357, %r362};
	mov.b64 	%fd289, %rd189;
	add.s32 	%r383, %r326, 8;
	setp.gt.s32 	%p178, %r383, %r375;
	setp.lt.f64 	%p179, %fd288, %fd289;
	selp.f64 	%fd290, %fd289, %fd288, %p179;
	selp.f64 	%fd291, %fd288, %fd290, %p178;
	mov.b64 	%rd190, %fd291;
	mov.b64 	{%r368, %r373}, %rd190;
	mov.b32 	%r374, 16;
	// begin inline asm
	shfl.sync.down.b32 %r367, %r368, %r374, %r375, %r376;
	// end inline asm
	// begin inline asm
	shfl.sync.down.b32 %r372, %r373, %r374, %r375, %r376;
	// end inline asm
	mov.b64 	%rd191, {%r367, %r372};
	mov.b64 	%fd292, %rd191;
	add.s32 	%r384, %r326, 16;
	setp.gt.s32 	%p180, %r384, %r375;
	setp.lt.f64 	%p181, %fd291, %fd292;
	selp.f64 	%fd293, %fd292, %fd291, %p181;
	selp.f64 	%fd380, %fd291, %fd293, %p180;
	setp.ne.s32 	%p182, %r326, 0;
	@%p182 bra 	$L__BB6_20;
	shr.u32 	%r385, %r1, 2;
	and.b32  	%r386, %r385, 248;
	mov.u32 	%r387, _ZZN3cub18CUB_300001_SM_10006detail6reduce28DeviceReduceSingleTileKernelINS2_10policy_hubIdjN4cuda3__47maximumIvEEE10Policy1000EPdSB_iS8_ddNS5_3std3__410__identityEEEvT0_T1_T2_T3_T4_T6_E12temp_storage;
	add.s32 	%r388, %r387, %r386;
	st.shared.f64 	[%r388+8], %fd380;
$L__BB6_20:
	bar.sync 	0;
	setp.ne.s32 	%p183, %r1, 0;
	@%p183 bra 	$L__BB6_72;
	setp.gt.s32 	%p184, %r68, 32;
	ld.shared.f64 	%fd294, [_ZZN3cub18CUB_300001_SM_10006detail6reduce28DeviceReduceSingleTileKernelINS2_10policy_hubIdjN4cuda3__47maximumIvEEE10Policy1000EPdSB_iS8_ddNS5_3std3__410__identityEEEvT0_T1_T2_T3_T4_T6_E12temp_storage+16];
	setp.lt.f64 	%p185, %fd380, %fd294;
	selp.f64 	%fd296, %fd294, %fd380, %p185;
	selp.f64 	%fd297, %fd296, %fd380, %p184;
	setp.gt.s32 	%p186, %r68, 64;
	ld.shared.f64 	%fd299, [_ZZN3cub18CUB_300001_SM_10006detail6reduce28DeviceReduceSingleTileKernelINS2_10policy_hubIdjN4cuda3__47maximumIvEEE10Policy1000EPdSB_iS8_ddNS5_3std3__410__identityEEEvT0_T1_T2_T3_T4_T6_E12temp_storage+24];
	setp.lt.f64 	%p187, %fd297, %fd299;
	selp.f64 	%fd301, %fd299, %fd297, %p187;
	selp.f64 	%fd302, %fd301, %fd297, %p186;
	setp.gt.s32 	%p188, %r68, 96;
	ld.shared.f64 	%fd304, [_ZZN3cub18CUB_300001_SM_10006detail6reduce28DeviceReduceSingleTileKernelINS2_10policy_hubIdjN4cuda3__47maximumIvEEE10Policy1000EPdSB_iS8_ddNS5_3std3__410__identityEEEvT0_T1_T2_T3_T4_T6_E12temp_storage+32];
	setp.lt.f64 	%p189, %fd302, %fd304;
	selp.f64 	%fd306, %fd304, %fd302, %p189;
	selp.f64 	%fd307, %fd306, %fd302, %p188;
	setp.gt.s32 	%p190, %r68, 128;
	ld.shared.f64 	%fd309, [_ZZN3cub18CUB_300001_SM_10006detail6reduce28DeviceReduceSingleTileKernelINS2_10policy_hubIdjN4cuda3__47maximumIvEEE10Policy1000EPdSB_iS8_ddNS5_3std3__410__identityEEEvT0_T1_T2_T3_T4_T6_E12temp_storage+40];
	setp.lt.f64 	%p191, %fd307, %fd309;
	selp.f64 	%fd311, %fd309, %fd307, %p191;
	selp.f64 	%fd312, %fd311, %fd307, %p190;
	setp.gt.s32 	%p192, %r68, 160;
	ld.shared.f64 	%fd314, [_ZZN3cub18CUB_300001_SM_10006detail6reduce28DeviceReduceSingleTileKernelINS2_10policy_hubIdjN4cuda3__47maximumIvEEE10Policy1000EPdSB_iS8_ddNS5_3std3__410__identityEEEvT0_T1_T2_T3_T4_T6_E12temp_storage+48];
	setp.lt.f64 	%p193, %fd312, %fd314;
	selp.f64 	%fd316, %fd314, %fd312, %p193;
	selp.f64 	%fd317, %fd316, %fd312, %p192;
	setp.gt.s32 	%p194, %r68, 192;
	ld.shared.f64 	%fd319, [_ZZN3cub18CUB_300001_SM_10006detail6reduce28DeviceReduceSingleTileKernelINS2_10policy_hubIdjN4cuda3__47maximumIvEEE10Policy1000EPdSB_iS8_ddNS5_3std3__410__identityEEEvT0_T1_T2_T3_T4_T6_E12temp_storage+56];
	setp.lt.f64 	%p195, %fd317, %fd319;
	selp.f64 	%fd321, %fd319, %fd317, %p195;
	selp.f64 	%fd322, %fd321, %fd317, %p194;
	setp.gt.s32 	%p196, %r68, 224;
	ld.shared.f64 	%fd324, [_ZZN3cub18CUB_300001_SM_10006detail6reduce28DeviceReduceSingleTileKernelINS2_10policy_hubIdjN4cuda3__47maximumIvEEE10Policy1000EPdSB_iS8_ddNS5_3std3__410__identityEEEvT0_T1_T2_T3_T4_T6_E12temp_storage+64];
	setp.lt.f64 	%p197, %fd322, %fd324;
	selp.f64 	%fd326, %fd324, %fd322, %p197;
	selp.f64 	%fd380, %fd326, %fd322, %p196;
	bra.uni 	$L__BB6_72;
$L__BB6_22:
	mov.u32 	%r13, %tid.x;
	shl.b32 	%r14, %r13, 2;
	mul.wide.u32 	%rd126, %r14, 8;
	add.s64 	%rd116, %rd15, %rd126;
	// begin inline asm
	ld.global.nc.v2.u64 {%rd114, %rd115}, [%rd116];
	// end inline asm
	add.s64 	%rd119, %rd116, 16;
	// begin inline asm
	ld.global.nc.v2.u64 {%rd117, %rd118}, [%rd119];
	// end inline asm
	mov.b64 	%fd206, %rd114;
	mov.b64 	%fd207, %rd115;
	mov.b64 	%fd208, %rd117;
	mov.b64 	%fd209, %rd118;
	add.s64 	%rd122, %rd116, 8192;
	// begin inline asm
	ld.global.nc.v2.u64 {%rd120, %rd121}, [%rd122];
	// end inline asm
	add.s64 	%rd125, %rd116, 8208;
	// begin inline asm
	ld.global.nc.v2.u64 {%rd123, %rd124}, [%rd125];
	// end inline asm
	mov.b64 	%fd210, %rd120;
	mov.b64 	%fd211, %rd121;
	mov.b64 	%fd212, %rd123;
	mov.b64 	%fd213, %rd124;
	setp.lt.f64 	%p111, %fd206, %fd207;
	selp.f64 	%fd214, %fd207, %fd206, %p111;
	setp.lt.f64 	%p112, %fd214, %fd208;
	selp.f64 	%fd215, %fd208, %fd214, %p112;
	setp.lt.f64 	%p113, %fd215, %fd209;
	selp.f64 	%fd216, %fd209, %fd215, %p113;
	setp.lt.f64 	%p114, %fd216, %fd210;
	selp.f64 	%fd217, %fd210, %fd216, %p114;
	setp.lt.f64 	%p115, %fd217, %fd211;
	selp.f64 	%fd218, %fd211, %fd217, %p115;
	setp.lt.f64 	%p116, %fd218, %fd212;
	selp.f64 	%fd219, %fd212, %fd218, %p116;
	setp.lt.f64 	%p117, %fd219, %fd213;
	selp.f64 	%fd366, %fd213, %fd219, %p117;
	setp.lt.u32 	%p118, %r68, 4096;
	mov.b32 	%r452, 2048;
	@%p118 bra 	$L__BB6_26;
	add.s32 	%r15, %r68, -2048;
	mov.b32 	%r452, 2048;
$L__BB6_24:
	add.s32 	%r258, %r452, %r14;
	mul.wide.u32 	%rd139, %r258, 8;
	add.s64 	%rd129, %rd15, %rd139;
	// begin inline asm
	ld.global.nc.v2.u64 {%rd127, %rd128}, [%rd129];
	// end inline asm
	add.s64 	%rd132, %rd129, 16;
	// begin inline asm
	ld.global.nc.v2.u64 {%rd130, %rd131}, [%rd132];
	// end inline asm
	mov.b64 	%fd220, %rd127;
	mov.b64 	%fd221, %rd128;
	mov.b64 	%fd222, %rd130;
	mov.b64 	%fd223, %rd131;
	add.s64 	%rd135, %rd129, 8192;
	// begin inline asm
	ld.global.nc.v2.u64 {%rd133, %rd134}, [%rd135];
	// end inline asm
	add.s64 	%rd138, %rd129, 8208;
	// begin inline asm
	ld.global.nc.v2.u64 {%rd136, %rd137}, [%rd138];
	// end inline asm
	mov.b64 	%fd224, %rd133;
	mov.b64 	%fd225, %rd134;
	mov.b64 	%fd226, %rd136;
	mov.b64 	%fd227, %rd137;
	setp.lt.f64 	%p119, %fd366, %fd220;
	selp.f64 	%fd228, %fd220, %fd366, %p119;
	setp.lt.f64 	%p120, %fd228, %fd221;
	selp.f64 	%fd229, %fd221, %fd228, %p120;
	setp.lt.f64 	%p121, %fd229, %fd222;
	selp.f64 	%fd230, %fd222, %fd229, %p121;
	setp.lt.f64 	%p122, %fd230, %fd223;
	selp.f64 	%fd231, %fd223, %fd230, %p122;
	setp.lt.f64 	%p123, %fd231, %fd224;
	selp.f64 	%fd232, %fd224, %fd231, %p123;
	setp.lt.f64 	%p124, %fd232, %fd225;
	selp.f64 	%fd233, %fd225, %fd232, %p124;
	setp.lt.f64 	%p125, %fd233, %fd226;
	selp.f64 	%fd234, %fd226, %fd233, %p125;
	setp.lt.f64 	%p126, %fd234, %fd227;
	selp.f64 	%fd366, %fd227, %fd234, %p126;
	sub.s32 	%r259, %r68, %r452;
	setp.lt.s32 	%p127, %r259, 2048;
	@%p127 bra 	$L__BB6_34;
	add.s32 	%r452, %r452, 2048;
	setp.le.s32 	%p128, %r452, %r15;
	@%p128 bra 	$L__BB6_24;
$L__BB6_26:
	setp.le.s32 	%p129, %r68, %r452;
	@%p129 bra 	$L__BB6_34;
	sub.s32 	%r19, %r68, %r452;
	setp.ge.s32 	%p130, %r13, %r19;
	@%p130 bra 	$L__BB6_34;
	not.b32 	%r260, %r13;
	add.s32 	%r261, %r68, %r260;
	sub.s32 	%r20, %r261, %r452;
	and.b32  	%r262, %r20, 768;
	setp.eq.s32 	%p131, %r262, 768;
	mov.u32 	%r456, %r13;
	@%p131 bra 	$L__BB6_31;
	add.s32 	%r454, %r13, %r452;
	shr.u32 	%r263, %r20, 8;
	add.s32 	%r264, %r263, 1;
	and.b32  	%r265, %r264, 3;
	neg.s32 	%r453, %r265;
	mov.u32 	%r456, %r13;
$L__BB6_30:
	.pragma "nounroll";
	mul.wide.u32 	%rd142, %r454, 8;
	add.s64 	%rd141, %rd15, %rd142;
	// begin inline asm
	ld.global.nc.u64 %rd140, [%rd141];
	// end inline asm
	mov.b64 	%fd236, %rd140;
	setp.lt.f64 	%p132, %fd366, %fd236;
	selp.f64 	%fd366, %fd236, %fd366, %p132;
	add.s32 	%r456, %r456, 256;
	add.s32 	%r454, %r454, 256;
	add.s32 	%r453, %r453, 1;
	setp.ne.s32 	%p133, %r453, 0;
	@%p133 bra 	$L__BB6_30;
$L__BB6_31:
	setp.lt.u32 	%p134, %r20, 768;
	@%p134 bra 	$L__BB6_34;
	cvt.u64.u32 	%rd143, %r456;
	cvt.u64.u32 	%rd144, %r452;
	add.s64 	%rd145, %rd143, %rd144;
	shl.b64 	%rd146, %rd145, 3;
	add.s64 	%rd147, %rd146, %rd15;
	add.s64 	%rd203, %rd147, 4096;
	add.s32 	%r457, %r456, %r452;
$L__BB6_33:
	mul.wide.u32 	%rd156, %r457, 8;
	add.s64 	%rd149, %rd15, %rd156;
	// begin inline asm
	ld.global.nc.u64 %rd148, [%rd149];
	// end inline asm
	mov.b64 	%fd237, %rd148;
	setp.lt.f64 	%p135, %fd366, %fd237;
	selp.f64 	%fd238, %fd237, %fd366, %p135;
	add.s64 	%rd151, %rd203, -2048;
	// begin inline asm
	ld.global.nc.u64 %rd150, [%rd151];
	// end inline asm
	mov.b64 	%fd239, %rd150;
	setp.lt.f64 	%p136, %fd238, %fd239;
	selp.f64 	%fd240, %fd239, %fd238, %p136;
	// begin inline asm
	ld.global.nc.u64 %rd152, [%rd203];
	// end inline asm
	mov.b64 	%fd241, %rd152;
	setp.lt.f64 	%p137, %fd240, %fd241;
	selp.f64 	%fd242, %fd241, %fd240, %p137;
	add.s64 	%rd155, %rd203, 2048;
	// begin inline asm
	ld.global.nc.u64 %rd154, [%rd155];
	// end inline asm
	mov.b64 	%fd243, %rd154;
	setp.lt.f64 	%p138, %fd242, %fd243;
	selp.f64 	%fd366, %fd243, %fd242, %p138;
	add.s32 	%r456, %r456, 1024;
	add.s64 	%rd203, %rd203, 8192;
	add.s32 	%r457, %r457, 1024;
	setp.lt.s32 	%p139, %r456, %r19;
	@%p139 bra 	$L__BB6_33;
$L__BB6_34:
	// begin inline asm
	mov.u32 %r266, %laneid;
	// end inline asm
	mov.b64 	%rd157, %fd366;
	mov.b64 	{%r268, %r273}, %rd157;
	mov.b32 	%r274, 1;
	mov.b32 	%r315, 31;
	mov.b32 	%r316, -1;
	// begin inline asm
	shfl.sync.down.b32 %r267, %r268, %r274, %r315, %r316;
	// end inline asm
	// begin inline asm
	shfl.sync.down.b32 %r272, %r273, %r274, %r315, %r316;
	// end inline asm
	mov.b64 	%rd158, {%r267, %r272};
	mov.b64 	%fd244, %rd158;
	setp.gt.s32 	%p140, %r266, 30;
	setp.lt.f64 	%p141, %fd366, %fd244;
	selp.f64 	%fd245, %fd244, %fd366, %p141;
	selp.f64 	%fd246, %fd366, %fd245, %p140;
	mov.b64 	%rd159, %fd246;
	mov.b64 	{%r278, %r283}, %rd159;
	mov.b32 	%r284, 2;
	// begin inline asm
	shfl.sync.down.b32 %r277, %r278, %r284, %r315, %r316;
	// end inline asm
	// begin inline asm
	shfl.sync.down.b32 %r282, %r283, %r284, %r315, %r316;
	// end inline asm
	mov.b64 	%rd160, {%r277, %r282};
	mov.b64 	%fd247, %rd160;
	setp.gt.s32 	%p142, %r266, 29;
	setp.lt.f64 	%p143, %fd246, %fd247;
	selp.f64 	%fd248, %fd247, %fd246, %p143;
	selp.f64 	%fd249, %fd246, %fd248, %p142;
	mov.b64 	%rd161, %fd249;
	mov.b64 	{%r288, %r293}, %rd161;
	mov.b32 	%r294, 4;
	// begin inline asm
	shfl.sync.down.b32 %r287, %r288, %r294, %r315, %r316;
	// end inline asm
	// begin inline asm
	shfl.sync.down.b32 %r292, %r293, %r294, %r315, %r316;
	// end inline asm
	mov.b64 	%rd162, {%r287, %r292};
	mov.b64 	%fd250, %rd162;
	setp.gt.s32 	%p144, %r266, 27;
	setp.lt.f64 	%p145, %fd249, %fd250;
	selp.f64 	%fd251, %fd250, %fd249, %p145;
	selp.f64 	%fd252, %fd249, %fd251, %p144;
	mov.b64 	%rd163, %fd252;
	mov.b64 	{%r298, %r303}, %rd163;
	mov.b32 	%r304, 8;
	// begin inline asm
	shfl.sync.down.b32 %r297, %r298, %r304, %r315, %r316;
	// end inline asm
	// begin inline asm
	shfl.sync.down.b32 %r302, %r303, %r304, %r315, %r316;
	// end inline asm
	mov.b64 	%rd164, {%r297, %r302};
	mov.b64 	%fd253, %rd164;
	setp.gt.s32 	%p146, %r266, 23;
	setp.lt.f64 	%p147, %fd252, %fd253;
	selp.f64 	%fd254, %fd253, %fd252, %p147;
	selp.f64 	%fd255, %fd252, %fd254, %p146;
	mov.b64 	%rd165, %fd255;
	mov.b64 	{%r308, %r313}, %rd165;
	mov.b32 	%r314, 16;
	// begin inline asm
	shfl.sync.down.b32 %r307, %r308, %r314, %r315, %r316;
	// end inline asm
	// begin inline asm
	shfl.sync.down.b32 %r312, %r313, %r314, %r315, %r316;
	// end inline asm
	mov.b64 	%rd166, {%r307, %r312};
	mov.b64 	%fd256, %rd166;
	setp.gt.s32 	%p148, %r266, 15;
	setp.lt.f64 	%p149, %fd255, %fd256;
	selp.f64 	%fd26, %fd256, %fd255, %p149;
	selp.f64 	%fd380, %fd255, %fd26, %p148;
	setp.ne.s32 	%p150, %r266, 0;
	@%p150 bra 	$L__BB6_36;
	shr.u32 	%r317, %r13, 2;
	and.b32  	%r318, %r317, 248;
	mov.u32 	%r319, _ZZN3cub18CUB_300001_SM_10006detail6reduce28DeviceReduceSingleTileKernelINS2_10policy_hubIdjN4cuda3__47maximumIvEEE10Policy1000EPdSB_iS8_ddNS5_3std3__410__identityEEEvT0_T1_T2_T3_T4_T6_E12temp_storage;
	add.s32 	%r320, %r319, %r318;
	st.shared.f64 	[%r320+8], %fd26;
$L__BB6_36:
	bar.sync 	0;
	setp.ne.s32 	%p151, %r13, 0;
	@%p151 bra 	$L__BB6_72;
	ld.shared.f64 	%fd257, [_ZZN3cub18CUB_300001_SM_10006detail6reduce28DeviceReduceSingleTileKernelINS2_10policy_hubIdjN4cuda3__47maximumIvEEE10Policy1000EPdSB_iS8_ddNS5_3std3__410__identityEEEvT0_T1_T2_T3_T4_T6_E12temp_storage+16];
	setp.lt.f64 	%p152, %fd380, %fd257;
	selp.f64 	%fd258, %fd257, %fd380, %p152;
	ld.shared.f64 	%fd259, [_ZZN3cub18CUB_300001_SM_10006detail6reduce28DeviceReduceSingleTileKernelINS2_10policy_hubIdjN4cuda3__47maximumIvEEE10Policy1000EPdSB_iS8_ddNS5_3std3__410__identityEEEvT0_T1_T2_T3_T4_T6_E12temp_storage+24];
	setp.lt.f64 	%p153, %fd258, %fd259;
	selp.f64 	%fd260, %fd259, %fd258, %p153;
	ld.shared.f64 	%fd261, [_ZZN3cub18CUB_300001_SM_10006detail6reduce28DeviceReduceSingleTileKernelINS2_10policy_hubIdjN4cuda3__47maximumIvEEE10Policy1000EPdSB_iS8_ddNS5_3std3__410__identityEEEvT0_T1_T2_T3_T4_T6_E12temp_storage+32];
	setp.lt.f64 	%p154, %fd260, %fd261;
	selp.f64 	%fd262, %fd261, %fd260, %p154;
	ld.shared.f64 	%fd263, [_ZZN3cub18CUB_300001_SM_10006detail6reduce28DeviceReduceSingleTileKernelINS2_10policy_hubIdjN4cuda3__47maximumIvEEE10Policy1000EPdSB_iS8_ddNS5_3std3__410__identityEEEvT0_T1_T2_T3_T4_T6_E12temp_storage+40];
	setp.lt.f64 	%p155, %fd262, %fd263;
	selp.f64 	%fd264, %fd263, %fd262, %p155;
	ld.shared.f64 	%fd265, [_ZZN3cub18CUB_300001_SM_10006detail6reduce28DeviceReduceSingleTileKernelINS2_10policy_hubIdjN4cuda3__47maximumIvEEE10Policy1000EPdSB_iS8_ddNS5_3std3__410__identityEEEvT0_T1_T2_T3_T4_T6_E12temp_storage+48];
	setp.lt.f64 	%p156, %fd264, %fd265;
	selp.f64 	%fd266, %fd265, %fd264, %p156;
	ld.shared.f64 	%fd267, [_ZZN3cub18CUB_300001_SM_10006detail6reduce28DeviceReduceSingleTileKernelINS2_10policy_hubIdjN4cuda3__47maximumIvEEE10Policy1000EPdSB_iS8_ddNS5_3std3__410__identityEEEvT0_T1_T2_T3_T4_T6_E12temp_storage+56];
	setp.lt.f64 	%p157, %fd266, %fd267;
	selp.f64 	%fd268, %fd267, %fd266, %p157;
	ld.shared.f64 	%fd269, [_ZZN3cub18CUB_300001_SM_10006detail6reduce28DeviceReduceSingleTileKernelINS2_10policy_hubIdjN4cuda3__47maximumIvEEE10Policy1000EPdSB_iS8_ddNS5_3std3__410__identityEEEvT0_T1_T2_T3_T4_T6_E12temp_storage+64];
	setp.lt.f64 	%p158, %fd268, %fd269;
	selp.f64 	%fd380, %fd269, %fd268, %p158;
	bra.uni 	$L__BB6_72;
$L__BB6_38:
	setp.gt.s32 	%p3, %r68, 2047;
	@%p3 bra 	$L__BB6_56;
	mov.u32 	%r35, %tid.x;
	setp.ge.s32 	%p52, %r35, %r68;
	mov.f64 	%fd372, 0d0000000000000000;
	mov.u32 	%r462, %r35;
	@%p52 bra 	$L__BB6_41;
	mul.wide.u32 	%rd81, %r35, 8;
	add.s64 	%rd80, %rd15, %rd81;
	// begin inline asm
	ld.global.nc.u64 %rd79, [%rd80];
	// end inline asm
	mov.b64 	%fd372, %rd79;
	add.s32 	%r462, %r35, 256;
$L__BB6_41:
	setp.ge.s32 	%p53, %r462, %r68;
	@%p53 bra 	$L__BB6_47;
	not.b32 	%r133, %r462;
	add.s32 	%r38, %r68, %r133;
	and.b32  	%r134, %r38, 768;
	setp.eq.s32 	%p54, %r134, 768;
	@%p54 bra 	$L__BB6_45;
	mul.wide.u32 	%rd82, %r462, 8;
	add.s64 	%rd204, %rd15, %rd82;
	shr.u32 	%r135, %r38, 8;
	add.s32 	%r136, %r135, 1;
	and.b32  	%r137, %r136, 3;
	neg.s32 	%r460, %r137;
$L__BB6_44:
	.pragma "nounroll";
	// begin inline asm
	ld.global.nc.u64 %rd83, [%rd204];
	// end inline asm
	mov.b64 	%fd125, %rd83;
	setp.lt.f64 	%p55, %fd372, %fd125;
	selp.f64 	%fd372, %fd125, %fd372, %p55;
	add.s32 	%r462, %r462, 256;
	add.s64 	%rd204, %rd204, 2048;
	add.s32 	%r460, %r460, 1;
	setp.ne.s32 	%p56, %r460, 0;
	@%p56 bra 	$L__BB6_44;
$L__BB6_45:
	setp.lt.u32 	%p57, %r38, 768;
	@%p57 bra 	$L__BB6_47;
$L__BB6_46:
	mul.wide.s32 	%rd93, %r462, 8;
	add.s64 	%rd86, %rd15, %rd93;
	// begin inline asm
	ld.global.nc.u64 %rd85, [%rd86];
	// end inline asm
	mov.b64 	%fd126, %rd85;
	setp.lt.f64 	%p58, %fd372, %fd126;
	selp.f64 	%fd127, %fd126, %fd372, %p58;
	add.s64 	%rd88, %rd86, 2048;
	// begin inline asm
	ld.global.nc.u64 %rd87, [%rd88];
	// end inline asm
	mov.b64 	%fd128, %rd87;
	setp.lt.f64 	%p59, %fd127, %fd128;
	selp.f64 	%fd129, %fd128, %fd127, %p59;
	add.s64 	%rd90, %rd86, 4096;
	// begin inline asm
	ld.global.nc.u64 %rd89, [%rd90];
	// end inline asm
	mov.b64 	%fd130, %rd89;
	setp.lt.f64 	%p60, %fd129, %fd130;
	selp.f64 	%fd131, %fd130, %fd129, %p60;
	add.s64 	%rd92, %rd86, 6144;
	// begin inline asm
	ld.global.nc.u64 %rd91, [%rd92];
	// end inline asm
	mov.b64 	%fd132, %rd91;
	setp.lt.f64 	%p61, %fd131, %fd132;
	selp.f64 	%fd372, %fd132, %fd131, %p61;
	add.s32 	%r462, %r462, 1024;
	setp.lt.s32 	%p62, %r462, %r68;
	@%p62 bra 	$L__BB6_46;
$L__BB6_47:
	setp.lt.s32 	%p63, %r68, 256;
	@%p63 bra 	$L__BB6_52;
	// begin inline asm
	mov.u32 %r201, %laneid;
	// end inline asm
	mov.b64 	%rd104, %fd372;
	mov.b64 	{%r203, %r208}, %rd104;
	mov.b32 	%r209, 1;
	mov.b32 	%r250, 31;
	mov.b32 	%r251, -1;
	// begin inline asm
	shfl.sync.down.b32 %r202, %r203, %r209, %r250, %r251;
	// end inline asm
	// begin inline asm
	shfl.sync.down.b32 %r207, %r208, %r209, %r250, %r251;
	// end inline asm
	mov.b64 	%rd105, {%r202, %r207};
	mov.b64 	%fd180, %rd105;
	setp.gt.s32 	%p91, %r201, 30;
	setp.lt.f64 	%p92, %fd372, %fd180;
	selp.f64 	%fd181, %fd180, %fd372, %p92;
	selp.f64 	%fd182, %fd372, %fd181, %p91;
	mov.b64 	%rd106, %fd182;
	mov.b64 	{%r213, %r218}, %rd106;
	mov.b32 	%r219, 2;
	// begin inline asm
	shfl.sync.down.b32 %r212, %r213, %r219, %r250, %r251;
	// end inline asm
	// begin inline asm
	shfl.sync.down.b32 %r217, %r218, %r219, %r250, %r251;
	// end inline asm
	mov.b64 	%rd107, {%r212, %r217};
	mov.b64 	%fd183, %rd107;
	setp.gt.s32 	%p93, %r201, 29;
	setp.lt.f64 	%p94, %fd182, %fd183;
	selp.f64 	%fd184, %fd183, %fd182, %p94;
	selp.f64 	%fd185, %fd182, %fd184, %p93;
	mov.b64 	%rd108, %fd185;
	mov.b64 	{%r223, %r228}, %rd108;
	mov.b32 	%r229, 4;
	// begin inline asm
	shfl.sync.down.b32 %r222, %r223, %r229, %r250, %r251;
	// end inline asm
	// begin inline asm
	shfl.sync.down.b32 %r227, %r228, %r229, %r250, %r251;
	// end inline asm
	mov.b64 	%rd109, {%r222, %r227};
	mov.b64 	%fd186, %rd109;
	setp.gt.s32 	%p95, %r201, 27;
	setp.lt.f64 	%p96, %fd185, %fd186;
	selp.f64 	%fd187, %fd186, %fd185, %p96;
	selp.f64 	%fd188, %fd185, %fd187, %p95;
	mov.b64 	%rd110, %fd188;
	mov.b64 	{%r233, %r238}, %rd110;
	mov.b32 	%r239, 8;
	// begin inline asm
	shfl.sync.down.b32 %r232, %r233, %r239, %r250, %r251;
	// end inline asm
	// begin inline asm
	shfl.sync.down.b32 %r237, %r238, %r239, %r250, %r251;
	// end inline asm
	mov.b64 	%rd111, {%r232, %r237};
	mov.b64 	%fd189, %rd111;
	setp.gt.s32 	%p97, %r201, 23;
	setp.lt.f64 	%p98, %fd188, %fd189;
	selp.f64 	%fd190, %fd189, %fd188, %p98;
	selp.f64 	%fd191, %fd188, %fd190, %p97;
	mov.b64 	%rd112, %fd191;
	mov.b64 	{%r243, %r248}, %rd112;
	mov.b32 	%r249, 16;
	// begin inline asm
	shfl.sync.down.b32 %r242, %r243, %r249, %r250, %r251;
	// end inline asm
	// begin inline asm
	shfl.sync.down.b32 %r247, %r248, %r249, %r250, %r251;
	// end inline asm
	mov.b64 	%rd113, {%r242, %r247};
	mov.b64 	%fd192, %rd113;
	setp.gt.s32 	%p99, %r201, 15;
	setp.lt.f64 	%p100, %fd191, %fd192;
	selp.f64 	%fd38, %fd192, %fd191, %p100;
	selp.f64 	%fd380, %fd191, %fd38, %p99;
	setp.ne.s32 	%p101, %r201, 0;
	@%p101 bra 	$L__BB6_50;
	shr.u32 	%r252, %r35, 2;
	and.b32  	%r253, %r252, 248;
	mov.u32 	%r254, _ZZN3cub18CUB_300001_SM_10006detail6reduce28DeviceReduceSingleTileKernelINS2_10policy_hubIdjN4cuda3__47maximumIvEEE10Policy1000EPdSB_iS8_ddNS5_3std3__410__identityEEEvT0_T1_T2_T3_T4_T6_E12temp_storage;
	add.s32 	%r255, %r254, %r253;
	st.shared.f64 	[%r255+8], %fd38;
$L__BB6_50:
	bar.sync 	0;
	setp.ne.s32 	%p102, %r35, 0;
	@%p102 bra 	$L__BB6_72;
	ld.shared.f64 	%fd193, [_ZZN3cub18CUB_300001_SM_10006detail6reduce28DeviceReduceSingleTileKernelINS2_10policy_hubIdjN4cuda3__47maximumIvEEE10Policy1000EPdSB_iS8_ddNS5_3std3__410__identityEEEvT0_T1_T2_T3_T4_T6_E12temp_storage+16];
	setp.lt.f64 	%p103, %fd380, %fd193;
	selp.f64 	%fd194, %fd193, %fd380, %p103;
	ld.shared.f64 	%fd195, [_ZZN3cub18CUB_300001_SM_10006detail6reduce28DeviceReduceSingleTileKernelINS2_10policy_hubIdjN4cuda3__47maximumIvEEE10Policy1000EPdSB_iS8_ddNS5_3std3__410__identityEEEvT0_T1_T2_T3_T4_T6_E12temp_storage+24];
	setp.lt.f64 	%p104, %fd194, %fd195;
	selp.f64 	%fd196, %fd195, %fd194, %p104;
	ld.shared.f64 	%fd197, [_ZZN3cub18CUB_300001_SM_10006detail6reduce28DeviceReduceSingleTileKernelINS2_10policy_hubIdjN4cuda3__47maximumIvEEE10Policy1000EPdSB_iS8_ddNS5_3std3__410__identityEEEvT0_T1_T2_T3_T4_T6_E12temp_storage+32];
	setp.lt.f64 	%p105, %fd196, %fd197;
	selp.f64 	%fd198, %fd197, %fd196, %p105;
	ld.shared.f64 	%fd199, [_ZZN3cub18CUB_300001_SM_10006detail6reduce28DeviceReduceSingleTileKernelINS2_10policy_hubIdjN4cuda3__47maximumIvEEE10Policy1000EPdSB_iS8_ddNS5_3std3__410__identityEEEvT0_T1_T2_T3_T4_T6_E12temp_storage+40];
	setp.lt.f64 	%p106, %fd198, %fd199;
	selp.f64 	%fd200, %fd199, %fd198, %p106;
	ld.shared.f64 	%fd201, [_ZZN3cub18CUB_300001_SM_10006detail6reduce28DeviceReduceSingleTileKernelINS2_10policy_hubIdjN4cuda3__47maximumIvEEE10Policy1000EPdSB_iS8_ddNS5_3std3__410__identityEEEvT0_T1_T2_T3_T4_T6_E12temp_storage+48];
	setp.lt.f64 	%p107, %fd200, %fd201;
	selp.f64 	%fd202, %fd201, %fd200, %p107;
	ld.shared.f64 	%fd203, [_ZZN3cub18CUB_300001_SM_10006detail6reduce28DeviceReduceSingleTileKernelINS2_10policy_hubIdjN4cuda3__47maximumIvEEE10Policy1000EPdSB_iS8_ddNS5_3std3__410__identityEEEvT0_T1_T2_T3_T4_T6_E12temp_storage+56];
	setp.lt.f64 	%p108, %fd202, %fd203;
	selp.f64 	%fd204, %fd203, %fd202, %p108;
	ld.shared.f64 	%fd205, [_ZZN3cub18CUB_300001_SM_10006detail6reduce28DeviceReduceSingleTileKernelINS2_10policy_hubIdjN4cuda3__47maximumIvEEE10Policy1000EPdSB_iS8_ddNS5_3std3__410__identityEEEvT0_T1_T2_T3_T4_T6_E12temp_storage+64];
	setp.lt.f64 	%p109, %fd204, %fd205;
	selp.f64 	%fd380, %fd205, %fd204, %p109;
	bra.uni 	$L__BB6_72;
$L__BB6_52:
	// begin inline asm
	mov.u32 %r138, %laneid;
	// end inline asm
	and.b32  	%r189, %r35, 992;
	add.s32 	%r190, %r189, 32;
	setp.gt.s32 	%p64, %r190, %r68;
	not.b32 	%r191, %r189;
	add.s32 	%r192, %r68, %r191;
	selp.b32 	%r187, %r192, 31, %p64;
	mov.b64 	%rd94, %fd372;
	mov.b64 	{%r140, %r145}, %rd94;
	mov.b32 	%r146, 1;
	mov.b32 	%r188, -1;
	// begin inline asm
	shfl.sync.down.b32 %r139, %r140, %r146, %r187, %r188;
	// end inline asm
	// begin inline asm
	shfl.sync.down.b32 %r144, %r145, %r146, %r187, %r188;
	// end inline asm
	mov.b64 	%rd95, {%r139, %r144};
	mov.b64 	%fd133, %rd95;
	setp.lt.s32 	%p65, %r138, %r187;
	setp.lt.f64 	%p66, %fd372, %fd133;
	selp.f64 	%fd134, %fd133, %fd372, %p66;
	selp.f64 	%fd135, %fd134, %fd372, %p65;
	mov.b64 	%rd96, %fd135;
	mov.b64 	{%r150, %r155}, %rd96;
	mov.b32 	%r156, 2;
	// begin inline asm
	shfl.sync.down.b32 %r149, %r150, %r156, %r187, %r188;
	// end inline asm
	// begin inline asm
	shfl.sync.down.b32 %r154, %r155, %r156, %r187, %r188;
	// end inline asm
	mov.b64 	%rd97, {%r149, %r154};
	mov.b64 	%fd136, %rd97;
	add.s32 	%r193, %r138, 2;
	setp.gt.s32 	%p67, %r193, %r187;
	setp.lt.f64 	%p68, %fd135, %fd136;
	selp.f64 	%fd137, %fd136, %fd135, %p68;
	selp.f64 	%fd138, %fd135, %fd137, %p67;
	mov.b64 	%rd98, %fd138;
	mov.b64 	{%r160, %r165}, %rd98;
	mov.b32 	%r166, 4;
	// begin inline asm
	shfl.sync.down.b32 %r159, %r160, %r166, %r187, %r188;
	// end inline asm
	// begin inline asm
	shfl.sync.down.b32 %r164, %r165, %r166, %r187, %r188;
	// end inline asm
	mov.b64 	%rd99, {%r159, %r164};
	mov.b64 	%fd139, %rd99;
	add.s32 	%r194, %r138, 4;
	setp.gt.s32 	%p69, %r194, %r187;
	setp.lt.f64 	%p70, %fd138, %fd139;
	selp.f64 	%fd140, %fd139, %fd138, %p70;
	selp.f64 	%fd141, %fd138, %fd140, %p69;
	mov.b64 	%rd100, %fd141;
	mov.b64 	{%r170, %r175}, %rd100;
	mov.b32 	%r176, 8;
	// begin inline asm
	shfl.sync.down.b32 %r169, %r170, %r176, %r187, %r188;
	// end inline asm
	// begin inline asm
	shfl.sync.down.b32 %r174, %r175, %r176, %r187, %r188;
	// end inline asm
	mov.b64 	%rd101, {%r169, %r174};
	mov.b64 	%fd142, %rd101;
	add.s32 	%r195, %r138, 8;
	setp.gt.s32 	%p71, %r195, %r187;
	setp.lt.f64 	%p72, %fd141, %fd142;
	selp.f64 	%fd143, %fd142, %fd141, %p72;
	selp.f64 	%fd144, %fd141, %fd143, %p71;
	mov.b64 	%rd102, %fd144;
	mov.b64 	{%r180, %r185}, %rd102;
	mov.b32 	%r186, 16;
	// begin inline asm
	shfl.sync.down.b32 %r179, %r180, %r186, %r187, %r188;
	// end inline asm
	// begin inline asm
	shfl.sync.down.b32 %r184, %r185, %r186, %r187, %r188;
	// end inline asm
	mov.b64 	%rd103, {%r179, %r184};
	mov.b64 	%fd145, %rd103;
	add.s32 	%r196, %r138, 16;
	setp.gt.s32 	%p73, %r196, %r187;
	setp.lt.f64 	%p74, %fd144, %fd145;
	selp.f64 	%fd146, %fd145, %fd144, %p74;
	selp.f64 	%fd380, %fd144, %fd146, %p73;
	setp.ne.s32 	%p75, %r138, 0;
	@%p75 bra 	$L__BB6_54;
	shr.u32 	%r197, %r35, 2;
	and.b32  	%r198, %r197, 248;
	mov.u32 	%r199, _ZZN3cub18CUB_300001_SM_10006detail6reduce28DeviceReduceSingleTileKernelINS2_10policy_hubIdjN4cuda3__47maximumIvEEE10Policy1000EPdSB_iS8_ddNS5_3std3__410__identityEEEvT0_T1_T2_T3_T4_T6_E12temp_storage;
	add.s32 	%r200, %r199, %r198;
	st.shared.f64 	[%r200+8], %fd380;
$L__BB6_54:
	bar.sync 	0;
	setp.ne.s32 	%p76, %r35, 0;
	@%p76 bra 	$L__BB6_72;
	setp.gt.s32 	%p77, %r68, 32;
	ld.shared.f64 	%fd147, [_ZZN3cub18CUB_300001_SM_10006detail6reduce28DeviceReduceSingleTileKernelINS2_10policy_hubIdjN4cuda3__47maximumIvEEE10Policy1000EPdSB_iS8_ddNS5_3std3__410__identityEEEvT0_T1_T2_T3_T4_T6_E12temp_storage+16];
	setp.lt.f64 	%p78, %fd380, %fd147;
	selp.f64 	%fd149, %fd147, %fd380, %p78;
	selp.f64 	%fd150, %fd149, %fd380, %p77;
	setp.gt.s32 	%p79, %r68, 64;
	ld.shared.f64 	%fd152, [_ZZN3cub18CUB_300001_SM_10006detail6reduce28DeviceReduceSingleTileKernelINS2_10policy_hubIdjN4cuda3__47maximumIvEEE10Policy1000EPdSB_iS8_ddNS5_3std3__410__identityEEEvT0_T1_T2_T3_T4_T6_E12temp_storage+24];
	setp.lt.f64 	%p80, %fd150, %fd152;
	selp.f64 	%fd154, %fd152, %fd150, %p80;
	selp.f64 	%fd155, %fd154, %fd150, %p79;
	setp.gt.s32 	%p81, %r68, 96;
	ld.shared.f64 	%fd157, [_ZZN3cub18CUB_300001_SM_10006detail6reduce28DeviceReduceSingleTileKernelINS2_10policy_hubIdjN4cuda3__47maximumIvEEE10Policy1000EPdSB_iS8_ddNS5_3std3__410__identityEEEvT0_T1_T2_T3_T4_T6_E12temp_storage+32];
	setp.lt.f64 	%p82, %fd155, %fd157;
	selp.f64 	%fd159, %fd157, %fd155, %p82;
	selp.f64 	%fd160, %fd159, %fd155, %p81;
	setp.gt.s32 	%p83, %r68, 128;
	ld.shared.f64 	%fd162, [_ZZN3cub18CUB_300001_SM_10006detail6reduce28DeviceReduceSingleTileKernelINS2_10policy_hubIdjN4cuda3__47maximumIvEEE10Policy1000EPdSB_iS8_ddNS5_3std3__410__identityEEEvT0_T1_T2_T3_T4_T6_E12temp_storage+40];
	setp.lt.f64 	%p84, %fd160, %fd162;
	selp.f64 	%fd164, %fd162, %fd160, %p84;
	selp.f64 	%fd165, %fd164, %fd160, %p83;
	setp.gt.s32 	%p85, %r68, 160;
	ld.shared.f64 	%fd167, [_ZZN3cub18CUB_300001_SM_10006detail6reduce28DeviceReduceSingleTileKernelINS2_10policy_hubIdjN4cuda3__47maximumIvEEE10Policy1000EPdSB_iS8_ddNS5_3std3__410__identityEEEvT0_T1_T2_T3_T4_T6_E12temp_storage+48];
	setp.lt.f64 	%p86, %fd165, %fd167;
	selp.f64 	%fd169, %fd167, %fd165, %p86;
	selp.f64 	%fd170, %fd169, %fd165, %p85;
	setp.gt.s32 	%p87, %r68, 192;
	ld.shared.f64 	%fd172, [_ZZN3cub18CUB_300001_SM_10006detail6reduce28DeviceReduceSingleTileKernelINS2_10policy_hubIdjN4cuda3__47maximumIvEEE10Policy1000EPdSB_iS8_ddNS5_3std3__410__identityEEEvT0_T1_T2_T3_T4_T6_E12temp_storage+56];
	setp.lt.f64 	%p88, %fd170, %fd172;
	selp.f64 	%fd174, %fd172, %fd170, %p88;
	selp.f64 	%fd175, %fd174, %fd170, %p87;
	setp.gt.s32 	%p89, %r68, 224;
	ld.shared.f64 	%fd177, [_ZZN3cub18CUB_300001_SM_10006detail6reduce28DeviceReduceSingleTileKernelINS2_10policy_hubIdjN4cuda3__47maximumIvEEE10Policy1000EPdSB_iS8_ddNS5_3std3__410__identityEEEvT0_T1_T2_T3_T4_T6_E12temp_storage+64];
	setp.lt.f64 	%p90, %fd175, %fd177;
	selp.f64 	%fd179, %fd177, %fd175, %p90;
	selp.f64 	%fd380, %fd179, %fd175, %p89;
	bra.uni 	$L__BB6_72;
$L__BB6_56:
	mov.u32 	%r47, %tid.x;
	mul.wide.u32 	%rd34, %r47, 8;
	add.s64 	%rd19, %rd15, %rd34;
	// begin inline asm
	ld.global.nc.u64 %rd18, [%rd19];
	// end inline asm
	mov.b64 	%fd59, %rd18;
	add.s64 	%rd21, %rd19, 2048;
	// begin inline asm
	ld.global.nc.u64 %rd20, [%rd21];
	// end inline asm
	mov.b64 	%fd60, %rd20;
	add.s64 	%rd23, %rd19, 4096;
	// begin inline asm
	ld.global.nc.u64 %rd22, [%rd23];
	// end inline asm
	mov.b64 	%fd61, %rd22;
	add.s64 	%rd25, %rd19, 6144;
	// begin inline asm
	ld.global.nc.u64 %rd24, [%rd25];
	// end inline asm
	mov.b64 	%fd62, %rd24;
	add.s64 	%rd27, %rd19, 8192;
	// begin inline asm
	ld.global.nc.u64 %rd26, [%rd27];
	// end inline asm
	mov.b64 	%fd63, %rd26;
	add.s64 	%rd29, %rd19, 10240;
	// begin inline asm
	ld.global.nc.u64 %rd28, [%rd29];
	// end inline asm
	mov.b64 	%fd64, %rd28;
	add.s64 	%rd31, %rd19, 12288;
	// begin inline asm
	ld.global.nc.u64 %rd30, [%rd31];
	// end inline asm
	mov.b64 	%fd65, %rd30;
	add.s64 	%rd33, %rd19, 14336;
	// begin inline asm
	ld.global.nc.u64 %rd32, [%rd33];
	// end inline asm
	mov.b64 	%fd66, %rd32;
	setp.lt.f64 	%p4, %fd59, %fd60;
	selp.f64 	%fd67, %fd60, %fd59, %p4;
	setp.lt.f64 	%p5, %fd67, %fd61;
	selp.f64 	%fd68, %fd61, %fd67, %p5;
	setp.lt.f64 	%p6, %fd68, %fd62;
	selp.f64 	%fd69, %fd62, %fd68, %p6;
	setp.lt.f64 	%p7, %fd69, %fd63;
	selp.f64 	%fd70, %fd63, %fd69, %p7;
	setp.lt.f64 	%p8, %fd70, %fd64;
	selp.f64 	%fd71, %fd64, %fd70, %p8;
	setp.lt.f64 	%p9, %fd71, %fd65;
	selp.f64 	%fd72, %fd65, %fd71, %p9;
	setp.lt.f64 	%p10, %fd72, %fd66;
	selp.f64 	%fd379, %fd66, %fd72, %p10;
	setp.lt.u32 	%p11, %r68, 4096;
	mov.b32 	%r465, 2048;
	@%p11 bra 	$L__BB6_60;
	add.s32 	%r48, %r68, -2048;
	mov.b32 	%r465, 2048;
$L__BB6_58:
	mul.wide.s32 	%rd51, %r465, 8;
	add.s64 	%rd36, %rd19, %rd51;
	// begin inline asm
	ld.global.nc.u64 %rd35, [%rd36];
	// end inline asm
	mov.b64 	%fd73, %rd35;
	add.s64 	%rd38, %rd36, 2048;
	// begin inline asm
	ld.global.nc.u64 %rd37, [%rd38];
	// end inline asm
	mov.b64 	%fd74, %rd37;
	add.s64 	%rd40, %rd36, 4096;
	// begin inline asm
	ld.global.nc.u64 %rd39, [%rd40];
	// end inline asm
	mov.b64 	%fd75, %rd39;
	add.s64 	%rd42, %rd36, 6144;
	// begin inline asm
	ld.global.nc.u64 %rd41, [%rd42];
	// end inline asm
	mov.b64 	%fd76, %rd41;
	add.s64 	%rd44, %rd36, 8192;
	// begin inline asm
	ld.global.nc.u64 %rd43, [%rd44];
	// end inline asm
	mov.b64 	%fd77, %rd43;
	add.s64 	%rd46, %rd36, 10240;
	// begin inline asm
	ld.global.nc.u64 %rd45, [%rd46];
	// end inline asm
	mov.b64 	%fd78, %rd45;
	add.s64 	%rd48, %rd36, 12288;
	// begin inline asm
	ld.global.nc.u64 %rd47, [%rd48];
	// end inline asm
	mov.b64 	%fd79, %rd47;
	add.s64 	%rd50, %rd36, 14336;
	// begin inline asm
	ld.global.nc.u64 %rd49, [%rd50];
	// end inline asm
	mov.b64 	%fd80, %rd49;
	setp.lt.f64 	%p12, %fd379, %fd73;
	selp.f64 	%fd81, %fd73, %fd379, %p12;
	setp.lt.f64 	%p13, %fd81, %fd74;
	selp.f64 	%fd82, %fd74, %fd81, %p13;
	setp.lt.f64 	%p14, %fd82, %fd75;
	selp.f64 	%fd83, %fd75, %fd82, %p14;
	setp.lt.f64 	%p15, %fd83, %fd76;
	selp.f64 	%fd84, %fd76, %fd83, %p15;
	setp.lt.f64 	%p16, %fd84, %fd77;
	selp.f64 	%fd85, %fd77, %fd84, %p16;
	setp.lt.f64 	%p17, %fd85, %fd78;
	selp.f64 	%fd86, %fd78, %fd85, %p17;
	setp.lt.f64 	%p18, %fd86, %fd79;
	selp.f64 	%fd87, %fd79, %fd86, %p18;
	setp.lt.f64 	%p19, %fd87, %fd80;
	selp.f64 	%fd379, %fd80, %fd87, %p19;
	sub.s32 	%r71, %r68, %r465;
	setp.lt.s32 	%p20, %r71, 2048;
	@%p20 bra 	$L__BB6_68;
	add.s32 	%r465, %r465, 2048;
	setp.le.s32 	%p21, %r465, %r48;
	@%p21 bra 	$L__BB6_58;
$L__BB6_60:
	setp.le.s32 	%p22, %r68, %r465;
	@%p22 bra 	$L__BB6_68;
	sub.s32 	%r52, %r68, %r465;
	setp.ge.s32 	%p23, %r47, %r52;
	@%p23 bra 	$L__BB6_68;
	not.b32 	%r72, %r47;
	add.s32 	%r73, %r68, %r72;
	sub.s32 	%r53, %r73, %r465;
	and.b32  	%r74, %r53, 768;
	setp.eq.s32 	%p24, %r74, 768;
	mov.u32 	%r469, %r47;
	@%p24 bra 	$L__BB6_65;
	add.s32 	%r467, %r47, %r465;
	shr.u32 	%r75, %r53, 8;
	add.s32 	%r76, %r75, 1;
	and.b32  	%r77, %r76, 3;
	neg.s32 	%r466, %r77;
	mov.u32 	%r469, %r47;
$L__BB6_64:
	.pragma "nounroll";
	mul.wide.u32 	%rd54, %r467, 8;
	add.s64 	%rd53, %rd15, %rd54;
	// begin inline asm
	ld.global.nc.u64 %rd52, [%rd53];
	// end inline asm
	mov.b64 	%fd89, %rd52;
	setp.lt.f64 	%p25, %fd379, %fd89;
	selp.f64 	%fd379, %fd89, %fd379, %p25;
	add.s32 	%r469, %r469, 256;
	add.s32 	%r467, %r467, 256;
	add.s32 	%r466, %r466, 1;
	setp.ne.s32 	%p26, %r466, 0;
	@%p26 bra 	$L__BB6_64;
$L__BB6_65:
	setp.lt.u32 	%p27, %r53, 768;
	@%p27 bra 	$L__BB6_68;
	cvt.u64.u32 	%rd55, %r469;
	cvt.u64.u32 	%rd56, %r465;
	add.s64 	%rd57, %rd55, %rd56;
	shl.b64 	%rd58, %rd57, 3;
	add.s64 	%rd59, %rd58, %rd15;
	add.s64 	%rd205, %rd59, 4096;
	add.s32 	%r470, %r469, %r465;
$L__BB6_67:
	mul.wide.u32 	%rd68, %r470, 8;
	add.s64 	%rd61, %rd15, %rd68;
	// begin inline asm
	ld.global.nc.u64 %rd60, [%rd61];
	// end inline asm
	mov.b64 	%fd90, %rd60;
	setp.lt.f64 	%p28, %fd379, %fd90;
	selp.f64 	%fd91, %fd90, %fd379, %p28;
	add.s64 	%rd63, %rd205, -2048;
	// begin inline asm
	ld.global.nc.u64 %rd62, [%rd63];
	// end inline asm
	mov.b64 	%fd92, %rd62;
	setp.lt.f64 	%p29, %fd91, %fd92;
	selp.f64 	%fd93, %fd92, %fd91, %p29;
	// begin inline asm
	ld.global.nc.u64 %rd64, [%rd205];
	// end inline asm
	mov.b64 	%fd94, %rd64;
	setp.lt.f64 	%p30, %fd93, %fd94;
	selp.f64 	%fd95, %fd94, %fd93, %p30;
	add.s64 	%rd67, %rd205, 2048;
	// begin inline asm
	ld.global.nc.u64 %rd66, [%rd67];
	// end inline asm
	mov.b64 	%fd96, %rd66;
	setp.lt.f64 	%p31, %fd95, %fd96;
	selp.f64 	%fd379, %fd96, %fd95, %p31;
	add.s32 	%r469, %r469, 1024;
	add.s64 	%rd205, %rd205, 8192;
	add.s32 	%r470, %r470, 1024;
	setp.lt.s32 	%p32, %r469, %r52;
	@%p32 bra 	$L__BB6_67;
$L__BB6_68:
	// begin inline asm
	mov.u32 %r78, %laneid;
	// end inline asm
	mov.b64 	%rd69, %fd379;
	mov.b64 	{%r80, %r85}, %rd69;
	mov.b32 	%r86, 1;
	mov.b32 	%r127, 31;
	mov.b32 	%r128, -1;
	// begin inline asm
	shfl.sync.down.b32 %r79, %r80, %r86, %r127, %r128;
	// end inline asm
	// begin inline asm
	shfl.sync.down.b32 %r84, %r85, %r86, %r127, %r128;
	// end inline asm
	mov.b64 	%rd70, {%r79, %r84};
	mov.b64 	%fd97, %rd70;
	setp.gt.s32 	%p33, %r78, 30;
	setp.lt.f64 	%p34, %fd379, %fd97;
	selp.f64 	%fd98, %fd97, %fd379, %p34;
	selp.f64 	%fd99, %fd379, %fd98, %p33;
	mov.b64 	%rd71, %fd99;
	mov.b64 	{%r90, %r95}, %rd71;
	mov.b32 	%r96, 2;
	// begin inline asm
	shfl.sync.down.b32 %r89, %r90, %r96, %r127, %r128;
	// end inline asm
	// begin inline asm
	shfl.sync.down.b32 %r94, %r95, %r96, %r127, %r128;
	// end inline asm
	mov.b64 	%rd72, {%r89, %r94};
	mov.b64 	%fd100, %rd72;
	setp.gt.s32 	%p35, %r78, 29;
	setp.lt.f64 	%p36, %fd99, %fd100;
	selp.f64 	%fd101, %fd100, %fd99, %p36;
	selp.f64 	%fd102, %fd99, %fd101, %p35;
	mov.b64 	%rd73, %fd102;
	mov.b64 	{%r100, %r105}, %rd73;
	mov.b32 	%r106, 4;
	// begin inline asm
	shfl.sync.down.b32 %r99, %r100, %r106, %r127, %r128;
	// end inline asm
	// begin inline asm
	shfl.sync.down.b32 %r104, %r105, %r106, %r127, %r128;
	// end inline asm
	mov.b64 	%rd74, {%r99, %r104};
	mov.b64 	%fd103, %rd74;
	setp.gt.s32 	%p37, %r78, 27;
	setp.lt.f64 	%p38, %fd102, %fd103;
	selp.f64 	%fd104, %fd103, %fd102, %p38;
	selp.f64 	%fd105, %fd102, %fd104, %p37;
	mov.b64 	%rd75, %fd105;
	mov.b64 	{%r110, %r115}, %rd75;
	mov.b32 	%r116, 8;
	// begin inline asm
	shfl.sync.down.b32 %r109, %r110, %r116, %r127, %r128;
	// end inline asm
	// begin inline asm
	shfl.sync.down.b32 %r114, %r115, %r116, %r127, %r128;
	// end inline asm
	mov.b64 	%rd76, {%r109, %r114};
	mov.b64 	%fd106, %rd76;
	setp.gt.s32 	%p39, %r78, 23;
	setp.lt.f64 	%p40, %fd105, %fd106;
	selp.f64 	%fd107, %fd106, %fd105, %p40;
	selp.f64 	%fd108, %fd105, %fd107, %p39;
	mov.b64 	%rd77, %fd108;
	mov.b64 	{%r120, %r125}, %rd77;
	mov.b32 	%r126, 16;
	// begin inline asm
	shfl.sync.down.b32 %r119, %r120, %r126, %r127, %r128;
	// end inline asm
	// begin inline asm
	shfl.sync.down.b32 %r124, %r125, %r126, %r127, %r128;
	// end inline asm
	mov.b64 	%rd78, {%r119, %r124};
	mov.b64 	%fd109, %rd78;
	setp.gt.s32 	%p41, %r78, 15;
	setp.lt.f64 	%p42, %fd108, %fd109;
	selp.f64 	%fd54, %fd109, %fd108, %p42;
	selp.f64 	%fd380, %fd108, %fd54, %p41;
	setp.ne.s32 	%p43, %r78, 0;
	@%p43 bra 	$L__BB6_70;
	shr.u32 	%r129, %r47, 2;
	and.b32  	%r130, %r129, 248;
	mov.u32 	%r131, _ZZN3cub18CUB_300001_SM_10006detail6reduce28DeviceReduceSingleTileKernelINS2_10policy_hubIdjN4cuda3__47maximumIvEEE10Policy1000EPdSB_iS8_ddNS5_3std3__410__identityEEEvT0_T1_T2_T3_T4_T6_E12temp_storage;
	add.s32 	%r132, %r131, %r130;
	st.shared.f64 	[%r132+8], %fd54;
$L__BB6_70:
	bar.sync 	0;
	setp.ne.s32 	%p44, %r47, 0;
	@%p44 bra 	$L__BB6_72;
	ld.shared.f64 	%fd110, [_ZZN3cub18CUB_300001_SM_10006detail6reduce28DeviceReduceSingleTileKernelINS2_10policy_hubIdjN4cuda3__47maximumIvEEE10Policy1000EPdSB_iS8_ddNS5_3std3__410__identityEEEvT0_T1_T2_T3_T4_T6_E12temp_storage+16];
	setp.lt.f64 	%p45, %fd380, %fd110;
	selp.f64 	%fd111, %fd110, %fd380, %p45;
	ld.shared.f64 	%fd112, [_ZZN3cub18CUB_300001_SM_10006detail6reduce28DeviceReduceSingleTileKernelINS2_10policy_hubIdjN4cuda3__47maximumIvEEE10Policy1000EPdSB_iS8_ddNS5_3std3__410__identityEEEvT0_T1_T2_T3_T4_T6_E12temp_storage+24];
	setp.lt.f64 	%p46, %fd111, %fd112;
	selp.f64 	%fd113, %fd112, %fd111, %p46;
	ld.shared.f64 	%fd114, [_ZZN3cub18CUB_300001_SM_10006detail6reduce28DeviceReduceSingleTileKernelINS2_10policy_hubIdjN4cuda3__47maximumIvEEE10Policy1000EPdSB_iS8_ddNS5_3std3__410__identityEEEvT0_T1_T2_T3_T4_T6_E12temp_storage+32];
	setp.lt.f64 	%p47, %fd113, %fd114;
	selp.f64 	%fd115, %fd114, %fd113, %p47;
	ld.shared.f64 	%fd116, [_ZZN3cub18CUB_300001_SM_10006detail6reduce28DeviceReduceSingleTileKernelINS2_10policy_hubIdjN4cuda3__47maximumIvEEE10Policy1000EPdSB_iS8_ddNS5_3std3__410__identityEEEvT0_T1_T2_T3_T4_T6_E12temp_storage+40];
	setp.lt.f64 	%p48, %fd115, %fd116;
	selp.f64 	%fd117, %fd116, %fd115, %p48;
	ld.shared.f64 	%fd118, [_ZZN3cub18CUB_300001_SM_10006detail6reduce28DeviceReduceSingleTileKernelINS2_10policy_hubIdjN4cuda3__47maximumIvEEE10Policy1000EPdSB_iS8_ddNS5_3std3__410__identityEEEvT0_T1_T2_T3_T4_T6_E12temp_storage+48];
	setp.lt.f64 	%p49, %fd117, %fd118;
	selp.f64 	%fd119, %fd118, %fd117, %p49;
	ld.shared.f64 	%fd120, [_ZZN3cub18CUB_300001_SM_10006detail6reduce28DeviceReduceSingleTileKernelINS2_10policy_hubIdjN4cuda3__47maximumIvEEE10Policy1000EPdSB_iS8_ddNS5_3std3__410__identityEEEvT0_T1_T2_T3_T4_T6_E12temp_storage+56];
	setp.lt.f64 	%p50, %fd119, %fd120;
	selp.f64 	%fd121, %fd120, %fd119, %p50;
	ld.shared.f64 	%fd122, [_ZZN3cub18CUB_300001_SM_10006detail6reduce28DeviceReduceSingleTileKernelINS2_10policy_hubIdjN4cuda3__47maximumIvEEE10Policy1000EPdSB_iS8_ddNS5_3std3__410__identityEEEvT0_T1_T2_T3_T4_T6_E12temp_storage+64];
	setp.lt.f64 	%p51, %fd121, %fd122;
	selp.f64 	%fd380, %fd122, %fd121, %p51;
$L__BB6_72:
	mov.u32 	%r444, %tid.x;
	setp.ne.s32 	%p217, %r444, 0;
	@%p217 bra 	$L__BB6_74;
	setp.lt.f64 	%p218, %fd58, %fd380;
	selp.f64 	%fd353, %fd380, %fd58, %p218;
	st.global.f64 	[%rd1], %fd353;
$L__BB6_74:
	ret;

}


// ===== COMPILED SASS (sm_100) =====

	.target	sm_100

	.elftype	@"ET_EXEC"


//--------------------- .note.nv.tkinfo           --------------------------
	.section	.note.nv.tkinfo,"",@"SHT_NOTE"
	.sectionflags	@"SHF_NOTE_NV_TKINFO"
	.tkinfo
        /*0018*/ 	.word	0x00000002
        /*0030*/ 	.string	""
        /*0030*/ 	.string	"ptxas"
        /*0030*/ 	.string	"Cuda compilation tools, release 13.0, V13.0.88"
        /*0030*/ 	.string	"Build cuda_13.0.r13.0/compiler.36424714_0"
        /*0030*/ 	.string	"-arch sm_100 -m 64 "



//--------------------- .note.nv.cuinfo           --------------------------
	.section	.note.nv.cuinfo,"",@"SHT_NOTE"
	.sectionflags	@"SHF_NOTE_NV_CUINFO"
        /*0018*/ 	.short	0x0002
        /*001a*/ 	.short	0x0064
        /*001c*/ 	.short	0x0082
	.zero		2


//--------------------- .nv.info                  --------------------------
	.section	.nv.info,"",@"SHT_CUDA_INFO"
	.align	4


	//----- nvinfo : EIATTR_REGCOUNT
	.align		4
        /*0000*/ 	.byte	0x04, 0x2f
        /*0002*/ 	.short	(.L_41 - .L_40)
	.align		4
.L_40:
        /*0004*/ 	.word	index@(_Z4calcPdS_i)
        /*0008*/ 	.word	0x00000010


	//----- nvinfo : EIATTR_FRAME_SIZE
	.align		4
.L_41:
        /*000c*/ 	.byte	0x04, 0x11
        /*000e*/ 	.short	(.L_43 - .L_42)
	.align		4
.L_42:
        /*0010*/ 	.word	index@(_Z4calcPdS_i)
        /*0014*/ 	.word	0x00000000


	//----- nvinfo : EIATTR_REGCOUNT
	.align		4
.L_43:
        /*0018*/ 	.byte	0x04, 0x2f
        /*001a*/ 	.short	(.L_45 - .L_44)
	.align		4
.L_44:
        /*001c*/ 	.word	index@(_Z3subPdS_i)
        /*0020*/ 	.word	0x0000000c


	//----- nvinfo : EIATTR_FRAME_SIZE
	.align		4
.L_45:
        /*0024*/ 	.byte	0x04, 0x11
        /*0026*/ 	.short	(.L_47 - .L_46)
	.align		4
.L_46:
        /*0028*/ 	.word	index@(_Z3subPdS_i)
        /*002c*/ 	.word	0x00000000


	//----- nvinfo : EIATTR_REGCOUNT
	.align		4
.L_47:
        /*0030*/ 	.byte	0x04, 0x2f
        /*0032*/ 	.short	(.L_49 - .L_48)
	.align		4
.L_48:
        /*0034*/ 	.word	index@(_Z4initPdi)
        /*0038*/ 	.word	0x00000015


	//----- nvinfo : EIATTR_FRAME_SIZE
	.align		4
.L_49:
        /*003c*/ 	.byte	0x04, 0x11
        /*003e*/ 	.short	(.L_51 - .L_50)
	.align		4
.L_50:
        /*0040*/ 	.word	index@($__internal_0_$__cuda_sm20_div_rn_f64_full)
        /*0044*/ 	.word	0x00000000


	//----- nvinfo : EIATTR_FRAME_SIZE
	.align		4
.L_51:
        /*0048*/ 	.byte	0x04, 0x11
        /*004a*/ 	.short	(.L_53 - .L_52)
	.align		4
.L_52:
        /*004c*/ 	.word	index@(_Z4initPdi)
        /*0050*/ 	.word	0x00000000


	//----- nvinfo : EIATTR_REGCOUNT
	.align		4
.L_53:
        /*0054*/ 	.byte	0x04, 0x2f
        /*0056*/ 	.short	(.L_55 - .L_54)
	.align		4
.L_54:
        /*0058*/ 	.word	index@(_ZN3cub18CUB_300001_SM_10006detail11EmptyKernelIvEEvv)
        /*005c*/ 	.word	0x00000004


	//----- nvinfo : EIATTR_FRAME_SIZE
	.align		4
.L_55:
        /*0060*/ 	.byte	0x04, 0x11
        /*0062*/ 	.short	(.L_57 - .L_56)
	.align		4
.L_56:
        /*0064*/ 	.word	index@(_ZN3cub18CUB_300001_SM_10006detail11EmptyKernelIvEEvv)
        /*0068*/ 	.word	0x00000000


	//----- nvinfo : EIATTR_REGCOUNT
	.align		4
.L_57:
        /*006c*/ 	.byte	0x04, 0x2f
        /*006e*/ 	.short	(.L_59 - .L_58)
	.align		4
.L_58:
        /*0070*/ 	.word	index@(_ZN3cub18CUB_300001_SM_10006detail6reduce28DeviceReduceSingleTileKernelINS2_10policy_hubIdjN4cuda3__47maximumIvEEE10Policy1000EPdSB_jS8_ddNS5_3std3__410__identityEEEvT0_T1_T2_T3_T4_T6_)
        /*0074*/ 	.word	0x0000002c


	//----- nvinfo : EIATTR_FRAME_SIZE
	.align		4
.L_59:
        /*0078*/ 	.byte	0x04, 0x11
        /*007a*/ 	.short	(.L_61 - .L_60)
	.align		4
.L_60:
        /*007c*/ 	.word	index@(_ZN3cub18CUB_300001_SM_10006detail6reduce28DeviceReduceSingleTileKernelINS2_10policy_hubIdjN4cuda3__47maximumIvEEE10Policy1000EPdSB_jS8_ddNS5_3std3__410__identityEEEvT0_T1_T2_T3_T4_T6_)
        /*0080*/ 	.word	0x00000000


	//----- nvinfo : EIATTR_REGCOUNT
	.align		4
.L_61:
        /*0084*/ 	.byte	0x04, 0x2f
        /*0086*/ 	.short	(.L_63 - .L_62)
	.align		4
.L_62:
        /*0088*/ 	.word	index@(_ZN3cub18CUB_300001_SM_10006detail6reduce18DeviceReduceKernelINS2_10policy_hubIdjN4cuda3__47maximumIvEEE10Policy1000EPdjS8_dNS5_3std3__410__identityEEEvT0_PT3_T1_NS0_13GridEvenShareISI_EET2_T4_)
        /*008c*/ 	.word	0x0000001c


	//----- nvinfo : EIATTR_FRAME_SIZE
	.align		4
.L_63:
        /*0090*/ 	.byte	0x04, 0x11
        /*0092*/ 	.short	(.L_65 - .L_64)
	.align		4
.L_64:
        /*0094*/ 	.word	index@(_ZN3cub18CUB_300001_SM_10006detail6reduce18DeviceReduceKernelINS2_10policy_hubIdjN4cuda3__47maximumIvEEE10Policy1000EPdjS8_dNS5_3std3__410__identityEEEvT0_PT3_T1_NS0_13GridEvenShareISI_EET2_T4_)
        /*0098*/ 	.word	0x00000000


	//----- nvinfo : EIATTR_REGCOUNT
	.align		4
.L_65:
        /*009c*/ 	.byte	0x04, 0x2f
        /*009e*/ 	.short	(.L_67 - .L_66)
	.align		4
.L_66:
        /*00a0*/ 	.word	index@(_ZN3cub18CUB_300001_SM_10006detail6reduce28DeviceReduceSingleTileKernelINS2_10policy_hubIdjN4cuda3__47maximumIvEEE10Policy1000EPdSB_iS8_ddNS5_3std3__410__identityEEEvT0_T1_T2_T3_T4_T6_)
        /*00a4*/ 	.word	0x00000030


	//----- nvinfo : EIATTR_FRAME_SIZE
	.align		4
.L_67:
        /*00a8*/ 	.byte	0x04, 0x11
        /*00aa*/ 	.short	(.L_69 - .L_68)
	.align		4
.L_68:
        /*00ac*/ 	.word	index@(_ZN3cub18CUB_300001_SM_10006detail6reduce28DeviceReduceSingleTileKernelINS2_10policy_hubIdjN4cuda3__47maximumIvEEE10Policy1000EPdSB_iS8_ddNS5_3std3__410__identityEEEvT0_T1_T2_T3_T4_T6_)
        /*00b0*/ 	.word	0x00000000


	//----- nvinfo : EIATTR_MIN_STACK_SIZE
	.align		4
.L_69:
        /*00b4*/ 	.byte	0x04, 0x12
        /*00b6*/ 	.short	(.L_71 - .L_70)
	.align		4
.L_70:
        /*00b8*/ 	.word	index@(_ZN3cub18CUB_300001_SM_10006detail6reduce28DeviceReduceSingleTileKernelINS2_10policy_hubIdjN4cuda3__47maximumIvEEE10Policy1000EPdSB_iS8_ddNS5_3std3__410__identityEEEvT0_T1_T2_T3_T4_T6_)
        /*00bc*/ 	.word	0x00000000


	//----- nvinfo : EIATTR_MIN_STACK_SIZE
	.align		4
.L_71:
        /*00c0*/ 	.byte	0x04, 0x12
        /*00c2*/ 	.short	(.L_73 - .L_72)
	.align		4
.L_72:
        /*00c4*/ 	.word	index@(_ZN3cub18CUB_300001_SM_10006detail6reduce18DeviceReduceKernelINS2_10policy_hubIdjN4cuda3__47maximumIvEEE10Policy1000EPdjS8_dNS5_3std3__410__identityEEEvT0_PT3_T1_NS0_13GridEvenShareISI_EET2_T4_)
        /*00c8*/ 	.word	0x00000000


	//----- nvinfo : EIATTR_MIN_STACK_SIZE
	.align		4
.L_73:
        /*00cc*/ 	.byte	0x04, 0x12
        /*00ce*/ 	.short	(.L_75 - .L_74)
	.align		4
.L_74:
        /*00d0*/ 	.word	index@(_ZN3cub18CUB_300001_SM_10006detail6reduce28DeviceReduceSingleTileKernelINS2_10policy_hubIdjN4cuda3__47maximumIvEEE10Policy1000EPdSB_jS8_ddNS5_3std3__410__identityEEEvT0_T1_T2_T3_T4_T6_)
        /*00d4*/ 	.word	0x00000000


	//----- nvinfo : EIATTR_MIN_STACK_SIZE
	.align		4
.L_75:
        /*00d8*/ 	.byte	0x04, 0x12
        /*00da*/ 	.short	(.L_77 - .L_76)
	.align		4
.L_76:
        /*00dc*/ 	.word	index@(_ZN3cub18CUB_300001_SM_10006detail11EmptyKernelIvEEvv)
        /*00e0*/ 	.word	0x00000000


	//----- nvinfo : EIATTR_MIN_STACK_SIZE
	.align		4
.L_77:
        /*00e4*/ 	.byte	0x04, 0x12
        /*00e6*/ 	.short	(.L_79 - .L_78)
	.align		4
.L_78:
        /*00e8*/ 	.word	index@(_Z4initPdi)
        /*00ec*/ 	.word	0x00000000


	//----- nvinfo : EIATTR_MIN_STACK_SIZE
	.align		4
.L_79:
        /*00f0*/ 	.byte	0x04, 0x12
        /*00f2*/ 	.short	(.L_81 - .L_80)
	.align		4
.L_80:
        /*00f4*/ 	.word	index@(_Z3subPdS_i)
        /*00f8*/ 	.word	0x00000000


	//----- nvinfo : EIATTR_MIN_STACK_SIZE
	.align		4
.L_81:
        /*00fc*/ 	.byte	0x04, 0x12
        /*00fe*/ 	.short	(.L_83 - .L_82)
	.align		4
.L_82:
        /*0100*/ 	.word	index@(_Z4calcPdS_i)
        /*0104*/ 	.word	0x00000000
.L_83:


//--------------------- .nv.compat                --------------------------
	.section	.nv.compat,"",@"SHT_CUDA_COMPAT_INFO"
	.align	4
        /*0000*/ 	.byte	0x02, 0x09, 0x00, 0x00, 0x02, 0x02, 0x01, 0x00, 0x02, 0x05, 0x05, 0x00, 0x03, 0x07, 0x01, 0x01
        /*0010*/ 	.byte	0x02, 0x03, 0x00, 0x00, 0x02, 0x06, 0x01, 0x00, 0x04, 0x0b, 0x08, 0x00, 0x01, 0x00, 0x00, 0x00
        /*0020*/ 	.byte	0x00, 0x00, 0x00, 0x00


//--------------------- .nv.info._ZN3cub18CUB_300001_SM_10006detail6reduce28DeviceReduceSingleTileKernelINS2_10policy_hubIdjN4cuda3__47maximumIvEEE10Policy1000EPdSB_iS8_ddNS5_3std3__410__identityEEEvT0_T1_T2_T3_T4_T6_ --------------------------
	.section	.nv.info._ZN3cub18CUB_300001_SM_10006detail6reduce28DeviceReduceSingleTileKernelINS2_10policy_hubIdjN4cuda3__47maximumIvEEE10Policy1000EPdSB_iS8_ddNS5_3std3__410__identityEEEvT0_T1_T2_T3_T4_T6_,"",@"SHT_CUDA_INFO"
	.sectionflags	@""
	.align	4


	//----- nvinfo : EIATTR_CUDA_API_VERSION
	.align		4
        /*0000*/ 	.byte	0x04, 0x37
        /*0002*/ 	.short	(.L_85 - .L_84)
.L_84:
        /*0004*/ 	.word	0x00000082


	//----- nvinfo : EIATTR_KPARAM_INFO
	.align		4
.L_85:
        /*0008*/ 	.byte	0x04, 0x17
        /*000a*/ 	.short	(.L_87 - .L_86)
.L_86:
        /*000c*/ 	.word	0x00000000
        /*0010*/ 	.short	0x0005
        /*0012*/ 	.short	0x0020
        /*0014*/ 	.byte	0x00, 0xf0, 0x05, 0x00


	//----- nvinfo : EIATTR_KPARAM_INFO
	.align		4
.L_87:
        /*0018*/ 	.byte	0x04, 0x17
        /*001a*/ 	.short	(.L_89 - .L_88)
.L_88:
        /*001c*/ 	.word	0x00000000
        /*0020*/ 	.short	0x0004
        /*0022*/ 	.short	0x0018
        /*0024*/ 	.byte	0x00, 0xf0, 0x21, 0x00


	//----- nvinfo : EIATTR_KPARAM_INFO
	.align		4
.L_89:
        /*0028*/ 	.byte	0x04, 0x17
        /*002a*/ 	.short	(.L_91 - .L_90)
.L_90:
        /*002c*/ 	.word	0x00000000
        /*0030*/ 	.short	0x0003
        /*0032*/ 	.short	0x0014
        /*0034*/ 	.byte	0x00, 0xf0, 0x05, 0x00


	//----- nvinfo : EIATTR_KPARAM_INFO
	.align		4
.L_91:
        /*0038*/ 	.byte	0x04, 0x17
        /*003a*/ 	.short	(.L_93 - .L_92)
.L_92:
        /*003c*/ 	.word	0x00000000
        /*0040*/ 	.short	0x0002
        /*0042*/ 	.short	0x0010
        /*0044*/ 	.byte	0x00, 0xf0, 0x11, 0x00


	//----- nvinfo : EIATTR_KPARAM_INFO
	.align		4
.L_93:
        /*0048*/ 	.byte	0x04, 0x17
        /*004a*/ 	.short	(.L_95 - .L_94)
.L_94:
        /*004c*/ 	.word	0x00000000
        /*0050*/ 	.short	0x0001
        /*0052*/ 	.short	0x0008
        /*0054*/ 	.byte	0x00, 0xf5, 0x21, 0x00


	//----- nvinfo : EIATTR_KPARAM_INFO
	.align		4
.L_95:
        /*0058*/ 	.byte	0x04, 0x17
        /*005a*/ 	.short	(.L_97 - .L_96)
.L_96:
        /*005c*/ 	.word	0x00000000
        /*0060*/ 	.short	0x0000
        /*0062*/ 	.short	0x0000
        /*0064*/ 	.byte	0x00, 0xf5, 0x21, 0x00


	//----- nvinfo : EIATTR_SPARSE_MMA_MASK
	.align		4
.L_97:
        /*0068*/ 	.byte	0x03, 0x50
        /*006a*/ 	.short	0x0000


	//----- nvinfo : EIATTR_MAXREG_COUNT
	.align		4
        /*006c*/ 	.byte	0x03, 0x1b
        /*006e*/ 	.short	0x00ff


	//----- nvinfo : EIATTR_NUM_BARRIERS
	.align		4
        /*0070*/ 	.byte	0x02, 0x4c
        /*0072*/ 	.byte	0x01
	.zero		1


	//----- nvinfo : EIATTR_MERCURY_ISA_VERSION
	.align		4
        /*0074*/ 	.byte	0x03, 0x5f
        /*0076*/ 	.short	0x0101


	//----- nvinfo : EIATTR_COOP_GROUP_MASK_REGIDS
	.align		4
        /*0078*/ 	.byte	0x04, 0x29
        /*007a*/ 	.short	(.L_99 - .L_98)


	//   ....[0]....
.L_98:
        /*007c*/ 	.word	0xffffffff


	//   ....[1]....
        /*0080*/ 	.word	0xffffffff


	//   ....[2]....
        /*0084*/ 	.word	0xffffffff


	//   ....[3]....
        /*0088*/ 	.word	0xffffffff


	//   ....[4]....
        /*008c*/ 	.word	0xffffffff


	//   ....[5]....
        /*0090*/ 	.word	0xffffffff


	//   ....[6]....
        /*0094*/ 	.word	0xffffffff


	//   ....[7]....
        /*0098*/ 	.word	0xffffffff


	//   ....[8]....
        /*009c*/ 	.word	0xffffffff


	//   ....[9]....
        /*00a0*/ 	.word	0xffffffff


	//   ....[10]....
        /*00a4*/ 	.word	0xffffffff


	//   ....[11]....
        /*00a8*/ 	.word	0xffffffff


	//   ....[12]....
        /*00ac*/ 	.word	0xffffffff


	//   ....[13]....
        /*00b0*/ 	.word	0xffffffff


	//   ....[14]....
        /*00b4*/ 	.word	0xffffffff


	//   ....[15]....
        /*00b8*/ 	.word	0xffffffff


	//   ....[16]....
        /*00bc*/ 	.word	0xffffffff


	//   ....[17]....
        /*00c0*/ 	.word	0xffffffff


	//   ....[18]....
        /*00c4*/ 	.word	0xffffffff


	//   ....[19]....
        /*00c8*/ 	.word	0xffffffff


	//   ....[20]....
        /*00cc*/ 	.word	0xffffffff


	//   ....[21]....
        /*00d0*/ 	.word	0xffffffff


	//   ....[22]....
        /*00d4*/ 	.word	0xffffffff


	//   ....[23]....
        /*00d8*/ 	.word	0xffffffff


	//   ....[24]....
        /*00dc*/ 	.word	0xffffffff


	//   ....[25]....
        /*00e0*/ 	.word	0xffffffff


	//   ....[26]....
        /*00e4*/ 	.word	0xffffffff


	//   ....[27]....
        /*00e8*/ 	.word	0xffffffff


	//   ....[28]....
        /*00ec*/ 	.word	0xffffffff


	//   ....[29]....
        /*00f0*/ 	.word	0xffffffff


	//   ....[30]....
        /*00f4*/ 	.word	0xffffffff


	//   ....[31]....
        /*00f8*/ 	.word	0xffffffff


	//   ....[32]....
        /*00fc*/ 	.word	0xffffffff


	//   ....[33]....
        /*0100*/ 	.word	0xffffffff


	//   ....[34]....
        /*0104*/ 	.word	0xffffffff


	//   ....[35]....
        /*0108*/ 	.word	0xffffffff


	//   ....[36]....
        /*010c*/ 	.word	0xffffffff


	//   ....[37]....
        /*0110*/ 	.word	0xffffffff


	//   ....[38]....
        /*0114*/ 	.word	0xffffffff


	//   ....[39]....
        /*0118*/ 	.word	0xffffffff


	//   ....[40]....
        /*011c*/ 	.word	0xffffffff


	//   ....[41]....
        /*0120*/ 	.word	0xffffffff


	//   ....[42]....
        /*0124*/ 	.word	0xffffffff


	//   ....[43]....
        /*0128*/ 	.word	0xffffffff


	//   ....[44]....
        /*012c*/ 	.word	0xffffffff


	//   ....[45]....
        /*0130*/ 	.word	0xffffffff


	//   ....[46]....
        /*0134*/ 	.word	0xffffffff


	//   ....[47]....
        /*0138*/ 	.word	0xffffffff


	//   ....[48]....
        /*013c*/ 	.word	0xffffffff


	//   ....[49]....
        /*0140*/ 	.word	0xffffffff


	//   ....[50]....
        /*0144*/ 	.word	0xffffffff


	//   ....[51]....
        /*0148*/ 	.word	0xffffffff


	//   ....[52]....
        /*014c*/ 	.word	0xffffffff


	//   ....[53]....
        /*0150*/ 	.word	0xffffffff


	//   ....[54]....
        /*0154*/ 	.word	0xffffffff


	//   ....[55]....
        /*0158*/ 	.word	0xffffffff


	//   ....[56]....
        /*015c*/ 	.word	0xffffffff


	//   ....[57]....
        /*0160*/ 	.word	0xffffffff


	//   ....[58]....
        /*0164*/ 	.word	0xffffffff


	//   ....[59]....
        /*0168*/ 	.word	0xffffffff


	//----- nvinfo : EIATTR_COOP_GROUP_INSTR_OFFSETS
	.align		4
.L_99:
        /*016c*/ 	.byte	0x04, 0x28
        /*016e*/ 	.short	(.L_101 - .L_100)


	//   ....[0]....
.L_100:
        /*0170*/ 	.word	0x00000d30


	//   ....[1]....
        /*0174*/ 	.word	0x00000d40


	//   ....[2]....
        /*0178*/ 	.word	0x00000dd0


	//   ....[3]....
        /*017c*/ 	.word	0x00000e10


	//   ....[4]....
        /*0180*/ 	.word	0x00000e80


	//   ....[5]....
        /*0184*/ 	.word	0x00000ea0


	//   ....[6]....
        /*0188*/ 	.word	0x00000ef0


	//   ....[7]....
        /*018c*/ 	.word	0x00000f10


	//   ....[8]....
        /*0190*/ 	.word	0x00000f60


	//   ....[9]....
        /*0194*/ 	.word	0x00000f80


	//   ....[10]....
        /*0198*/ 	.word	0x00001280


	//   ....[11]....
        /*019c*/ 	.word	0x00001290


	//   ....[12]....
        /*01a0*/ 	.word	0x00001320


	//   ....[13]....
        /*01a4*/ 	.word	0x00001350


	//   ....[14]....
        /*01a8*/ 	.word	0x000013b0


	//   ....[15]....
        /*01ac*/ 	.word	0x000013e0


	//   ....[16]....
        /*01b0*/ 	.word	0x00001440


	//   ....[17]....
        /*01b4*/ 	.word	0x00001480


	//   ....[18]....
        /*01b8*/ 	.word	0x000014f0


	//   ....[19]....
        /*01bc*/ 	.word	0x00001530


	//   ....[20]....
        /*01c0*/ 	.word	0x00002960


	//   ....[21]....
        /*01c4*/ 	.word	0x00002970


	//   ....[22]....
        /*01c8*/ 	.word	0x00002a00


	//   ....[23]....
        /*01cc*/ 	.word	0x00002a30


	//   ....[24]....
        /*01d0*/ 	.word	0x00002aa0


	//   ....[25]....
        /*01d4*/ 	.word	0x00002ac0


	//   ....[26]....
        /*01d8*/ 	.word	0x00002b20


	//   ....[27]....
        /*01dc*/ 	.word	0x00002b30


	//   ....[28]....
        /*01e0*/ 	.word	0x00002b80


	//   ....[29]....
        /*01e4*/ 	.word	0x00002b90


	//   ....[30]....
        /*01e8*/ 	.word	0x00003a20


	//   ....[31]....
        /*01ec*/ 	.word	0x00003a30


	//   ....[32]....
        /*01f0*/ 	.word	0x00003ac0


	//   ....[33]....
        /*01f4*/ 	.word	0x00003b00


	//   ....[34]....
        /*01f8*/ 	.word	0x00003b80


	//   ....[35]....
        /*01fc*/ 	.word	0x00003bc0


	//   ....[36]....
        /*0200*/ 	.word	0x00003c20


	//   ....[37]....
        /*0204*/ 	.word	0x00003c50


	//   ....[38]....
        /*0208*/ 	.word	0x00003ca0


	//   ....[39]....
        /*020c*/ 	.word	0x00003cd0


	//   ....[40]....
        /*0210*/ 	.word	0x00003fb0


	//   ....[41]....
        /*0214*/ 	.word	0x00003fc0


	//   ....[42]....
        /*0218*/ 	.word	0x00004050


	//   ....[43]....
        /*021c*/ 	.word	0x00004080


	//   ....[44]....
        /*0220*/ 	.word	0x000040d0


	//   ....[45]....
        /*0224*/ 	.word	0x00004100


	//   ....[46]....
        /*0228*/ 	.word	0x00004170


	//   ....[47]....
        /*022c*/ 	.word	0x000041b0


	//   ....[48]....
        /*0230*/ 	.word	0x00004220


	//   ....[49]....
        /*0234*/ 	.word	0x00004250


	//   ....[50]....
        /*0238*/ 	.word	0x00005700


	//   ....[51]....
        /*023c*/ 	.word	0x00005710


	//   ....[52]....
        /*0240*/ 	.word	0x000057a0


	//   ....[53]....
        /*0244*/ 	.word	0x000057e0


	//   ....[54]....
        /*0248*/ 	.word	0x00005860


	//   ....[55]....
        /*024c*/ 	.word	0x000058a0


	//   ....[56]....
        /*0250*/ 	.word	0x00005900


	//   ....[57]....
        /*0254*/ 	.word	0x00005930


	//   ....[58]....
        /*0258*/ 	.word	0x00005980


	//   ....[59]....
        /*025c*/ 	.word	0x000059b0


	//----- nvinfo : EIATTR_VRC_CTA_INIT_COUNT
	.align		4
.L_101:
        /*0260*/ 	.byte	0x02, 0x4a
	.zero		1
	.zero		1


	//----- nvinfo : EIATTR_EXIT_INSTR_OFFSETS
	.align		4
        /*0264*/ 	.byte	0x04, 0x1c
        /*0266*/ 	.short	(.L_103 - .L_102)


	//   ....[0]....
.L_102:
        /*0268*/ 	.word	0x00000080


	//   ....[1]....
        /*026c*/ 	.word	0x000000c0


	//   ....[2]....
        /*0270*/ 	.word	0x00005c20


	//   ....[3]....
        /*0274*/ 	.word	0x00005ca0


	//----- nvinfo : EIATTR_MAX_THREADS
	.align		4
.L_103:
        /*0278*/ 	.byte	0x04, 0x05
        /*027a*/ 	.short	(.L_105 - .L_104)
.L_104:
        /*027c*/ 	.word	0x00000100
        /*0280*/ 	.word	0x00000001
        /*0284*/ 	.word	0x00000001


	//----- nvinfo : EIATTR_CRS_STACK_SIZE
	.align		4
.L_105:
        /*0288*/ 	.byte	0x04, 0x1e
        /*028a*/ 	.short	(.L_107 - .L_106)
.L_106:
        /*028c*/ 	.word	0x00000000


	//----- nvinfo : EIATTR_CBANK_PARAM_SIZE
	.align		4
.L_107:
        /*0290*/ 	.byte	0x03, 0x19
        /*0292*/ 	.short	0x0021


	//----- nvinfo : EIATTR_PARAM_CBANK
	.align		4
        /*0294*/ 	.byte	0x04, 0x0a
        /*0296*/ 	.short	(.L_109 - .L_108)
	.align		4
.L_108:
        /*0298*/ 	.word	index@(.nv.constant0._ZN3cub18CUB_300001_SM_10006detail6reduce28DeviceReduceSingleTileKernelINS2_10policy_hubIdjN4cuda3__47maximumIvEEE10Policy1000EPdSB_iS8_ddNS5_3std3__410__identityEEEvT0_T1_T2_T3_T4_T6_)
        /*029c*/ 	.short	0x0380
        /*029e*/ 	.short	0x0021


	//----- nvinfo : EIATTR_SW_WAR
	.align		4
.L_109:
        /*02a0*/ 	.byte	0x04, 0x36
        /*02a2*/ 	.short	(.L_111 - .L_110)
.L_110:
        /*02a4*/ 	.word	0x00000008
.L_111:


//--------------------- .nv.info._ZN3cub18CUB_300001_SM_10006detail6reduce18DeviceReduceKernelINS2_10policy_hubIdjN4cuda3__47maximumIvEEE10Policy1000EPdjS8_dNS5_3std3__410__identityEEEvT0_PT3_T1_NS0_13GridEvenShareISI_EET2_T4_ --------------------------
	.section	.nv.info._ZN3cub18CUB_300001_SM_10006detail6reduce18DeviceReduceKernelINS2_10policy_hubIdjN4cuda3__47maximumIvEEE10Policy1000EPdjS8_dNS5_3std3__410__identityEEEvT0_PT3_T1_NS0_13GridEvenShareISI_EET2_T4_,"",@"SHT_CUDA_INFO"
	.sectionflags	@""
	.align	4


	//----- nvinfo : EIATTR_CUDA_API_VERSION
	.align		4
        /*0000*/ 	.byte	0x04, 0x37
        /*0002*/ 	.short	(.L_113 - .L_112)
.L_112:
        /*0004*/ 	.word	0x00000082


	//----- nvinfo : EIATTR_KPARAM_INFO
	.align		4
.L_113:
        /*0008*/ 	.byte	0x04, 0x17
        /*000a*/ 	.short	(.L_115 - .L_114)
.L_114:
        /*000c*/ 	.word	0x00000000
        /*0010*/ 	.short	0x0005
        /*0012*/ 	.short	0x003d
        /*0014*/ 	.byte	0x00, 0xf0, 0x05, 0x00


	//----- nvinfo : EIATTR_KPARAM_INFO
	.align		4
.L_115:
        /*0018*/ 	.byte	0x04, 0x17
        /*001a*/ 	.short	(.L_117 - .L_116)
.L_116:
        /*001c*/ 	.word	0x00000000
        /*0020*/ 	.short	0x0004
        /*0022*/ 	.short	0x003c
        /*0024*/ 	.byte	0x00, 0xf0, 0x05, 0x00


	//----- nvinfo : EIATTR_KPARAM_INFO
	.align		4
.L_117:
        /*0028*/ 	.byte	0x04, 0x17
        /*002a*/ 	.short	(.L_119 - .L_118)
.L_118:
        /*002c*/ 	.word	0x00000000
        /*0030*/ 	.short	0x0003
        /*0032*/ 	.short	0x0014
        /*0034*/ 	.byte	0x00, 0xf0, 0xa1, 0x00


	//----- nvinfo : EIATTR_KPARAM_INFO
	.align		4
.L_119:
        /*0038*/ 	.byte	0x04, 0x17
        /*003a*/ 	.short	(.L_121 - .L_120)
.L_120:
        /*003c*/ 	.word	0x00000000
        /*0040*/ 	.short	0x0002
        /*0042*/ 	.short	0x0010
        /*0044*/ 	.byte	0x00, 0xf0, 0x11, 0x00


	//----- nvinfo : EIATTR_KPARAM_INFO
	.align		4
.L_121:
        /*0048*/ 	.byte	0x04, 0x17
        /*004a*/ 	.short	(.L_123 - .L_122)
.L_122:
        /*004c*/ 	.word	0x00000000
        /*0050*/ 	.short	0x0001
        /*0052*/ 	.short	0x0008
        /*0054*/ 	.byte	0x00, 0xf5, 0x21, 0x00


	//----- nvinfo : EIATTR_KPARAM_INFO
	.align		4
.L_123:
        /*0058*/ 	.byte	0x04, 0x17
        /*005a*/ 	.short	(.L_125 - .L_124)
.L_124:
        /*005c*/ 	.word	0x00000000
        /*0060*/ 	.short	0x0000
        /*0062*/ 	.short	0x0000
        /*0064*/ 	.byte	0x00, 0xf5, 0x21, 0x00


	//----- nvinfo : EIATTR_SPARSE_MMA_MASK
	.align		4
.L_125:
        /*0068*/ 	.byte	0x03, 0x50
        /*006a*/ 	.short	0x0000


	//----- nvinfo : EIATTR_MAXREG_COUNT
	.align		4
        /*006c*/ 	.byte	0x03, 0x1b
        /*006e*/ 	.short	0x00ff


	//----- nvinfo : EIATTR_NUM_BARRIERS
	.align		4
        /*0070*/ 	.byte	0x02, 0x4c
        /*0072*/ 	.byte	0x01
	.zero		1


	//----- nvinfo : EIATTR_MERCURY_ISA_VERSION
	.align		4
        /*0074*/ 	.byte	0x03, 0x5f
        /*0076*/ 	.short	0x0101


	//----- nvinfo : EIATTR_COOP_GROUP_MASK_REGIDS
	.align		4
        /*0078*/ 	.byte	0x04, 0x29
        /*007a*/ 	.short	(.L_127 - .L_126)


	//   ....[0]....
.L_126:
        /*007c*/ 	.word	0xffffffff


	//   ....[1]....
        /*0080*/ 	.word	0xffffffff


	//   ....[2]....
        /*0084*/ 	.word	0xffffffff


	//   ....[3]....
        /*0088*/ 	.word	0xffffffff


	//   ....[4]....
        /*008c*/ 	.word	0xffffffff


	//   ....[5]....
        /*0090*/ 	.word	0xffffffff


	//   ....[6]....
        /*0094*/ 	.word	0xffffffff


	//   ....[7]....
        /*0098*/ 	.word	0xffffffff


	//   ....[8]....
        /*009c*/ 	.word	0xffffffff


	//   ....[9]....
        /*00a0*/ 	.word	0xffffffff


	//   ....[10]....
        /*00a4*/ 	.word	0xffffffff


	//   ....[11]....
        /*00a8*/ 	.word	0xffffffff


	//   ....[12]....
        /*00ac*/ 	.word	0xffffffff


	//   ....[13]....
        /*00b0*/ 	.word	0xffffffff


	//   ....[14]....
        /*00b4*/ 	.word	0xffffffff


	//   ....[15]....
        /*00b8*/ 	.word	0xffffffff


	//   ....[16]....
        /*00bc*/ 	.word	0xffffffff


	//   ....[17]....
        /*00c0*/ 	.word	0xffffffff


	//   ....[18]....
        /*00c4*/ 	.word	0xffffffff


	//   ....[19]....
        /*00c8*/ 	.word	0xffffffff


	//   ....[20]....
        /*00cc*/ 	.word	0xffffffff


	//   ....[21]....
        /*00d0*/ 	.word	0xffffffff


	//   ....[22]....
        /*00d4*/ 	.word	0xffffffff


	//   ....[23]....
        /*00d8*/ 	.word	0xffffffff


	//   ....[24]....
        /*00dc*/ 	.word	0xffffffff


	//   ....[25]....
        /*00e0*/ 	.word	0xffffffff


	//   ....[26]....
        /*00e4*/ 	.word	0xffffffff


	//   ....[27]....
        /*00e8*/ 	.word	0xffffffff


	//   ....[28]....
        /*00ec*/ 	.word	0xffffffff


	//   ....[29]....
        /*00f0*/ 	.word	0xffffffff


	//   ....[30]....
        /*00f4*/ 	.word	0xffffffff


	//   ....[31]....
        /*00f8*/ 	.word	0xffffffff


	//   ....[32]....
        /*00fc*/ 	.word	0xffffffff


	//   ....[33]....
        /*0100*/ 	.word	0xffffffff


	//   ....[34]....
        /*0104*/ 	.word	0xffffffff


	//   ....[35]....
        /*0108*/ 	.word	0xffffffff


	//   ....[36]....
        /*010c*/ 	.word	0xffffffff


	//   ....[37]....
        /*0110*/ 	.word	0xffffffff


	//   ....[38]....
        /*0114*/ 	.word	0xffffffff


	//   ....[39]....
        /*0118*/ 	.word	0xffffffff


	//   ....[40]....
        /*011c*/ 	.word	0xffffffff


	//   ....[41]....
        /*0120*/ 	.word	0xffffffff


	//   ....[42]....
        /*0124*/ 	.word	0xffffffff


	//   ....[43]....
        /*0128*/ 	.word	0xffffffff


	//   ....[44]....
        /*012c*/ 	.word	0xffffffff


	//   ....[45]....
        /*0130*/ 	.word	0xffffffff


	//   ....[46]....
        /*0134*/ 	.word	0xffffffff


	//   ....[47]....
        /*0138*/ 	.word	0xffffffff


	//   ....[48]....
        /*013c*/ 	.word	0xffffffff


	//   ....[49]....
        /*0140*/ 	.word	0xffffffff


	//   ....[50]....
        /*0144*/ 	.word	0xffffffff


	//   ....[51]....
        /*0148*/ 	.word	0xffffffff


	//   ....[52]....
        /*014c*/ 	.word	0xffffffff


	//   ....[53]....
        /*0150*/ 	.word	0xffffffff


	//   ....[54]....
        /*0154*/ 	.word	0xffffffff


	//   ....[55]....
        /*0158*/ 	.word	0xffffffff


	//   ....[56]....
        /*015c*/ 	.word	0xffffffff


	//   ....[57]....
        /*0160*/ 	.word	0xffffffff


	//   ....[58]....
        /*0164*/ 	.word	0xffffffff


	//   ....[59]....
        /*0168*/ 	.word	0xffffffff


	//----- nvinfo : EIATTR_COOP_GROUP_INSTR_OFFSETS
	.align		4
.L_127:
        /*016c*/ 	.byte	0x04, 0x28
        /*016e*/ 	.short	(.L_129 - .L_128)


	//   ....[0]....
.L_128:
        /*0170*/ 	.word	0x000005c0


	//   ....[1]....
        /*0174*/ 	.word	0x000005d0


	//   ....[2]....
        /*0178*/ 	.word	0x00000660


	//   ....[3]....
        /*017c*/ 	.word	0x00000670


	//   ....[4]....
        /*0180*/ 	.word	0x000006d0


	//   ....[5]....
        /*0184*/ 	.word	0x00000700


	//   ....[6]....
        /*0188*/ 	.word	0x00000780


	//   ....[7]....
        /*018c*/ 	.word	0x00000790


	//   ....[8]....
        /*0190*/ 	.word	0x000007e0


	//   ....[9]....
        /*0194*/ 	.word	0x000007f0


	//   ....[10]....
        /*0198*/ 	.word	0x00000ad0


	//   ....[11]....
        /*019c*/ 	.word	0x00000ae0


	//   ....[12]....
        /*01a0*/ 	.word	0x00000b70


	//   ....[13]....
        /*01a4*/ 	.word	0x00000b90


	//   ....[14]....
        /*01a8*/ 	.word	0x00000bf0


	//   ....[15]....
        /*01ac*/ 	.word	0x00000c10


	//   ....[16]....
        /*01b0*/ 	.word	0x00000c70


	//   ....[17]....
        /*01b4*/ 	.word	0x00000ca0


	//   ....[18]....
        /*01b8*/ 	.word	0x00000d20


	//   ....[19]....
        /*01bc*/ 	.word	0x00000d40


	//   ....[20]....
        /*01c0*/ 	.word	0x00001b60


	//   ....[21]....
        /*01c4*/ 	.word	0x00001b70


	//   ....[22]....
        /*01c8*/ 	.word	0x00001c00


	//   ....[23]....
        /*01cc*/ 	.word	0x00001c30


	//   ....[24]....
        /*01d0*/ 	.word	0x00001ca0


	//   ....[25]....
        /*01d4*/ 	.word	0x00001cc0


	//   ....[26]....
        /*01d8*/ 	.word	0x00001d20


	//   ....[27]....
        /*01dc*/ 	.word	0x00001d30


	//   ....[28]....
        /*01e0*/ 	.word	0x00001d80


	//   ....[29]....
        /*01e4*/ 	.word	0x00001d90


	//   ....[30]....
        /*01e8*/ 	.word	0x00002530


	//   ....[31]....
        /*01ec*/ 	.word	0x00002540


	//   ....[32]....
        /*01f0*/ 	.word	0x000025d0


	//   ....[33]....
        /*01f4*/ 	.word	0x000025e0


	//   ....[34]....
        /*01f8*/ 	.word	0x00002640


	//   ....[35]....
        /*01fc*/ 	.word	0x00002670


	//   ....[36]....
        /*0200*/ 	.word	0x000026f0


	//   ....[37]....
        /*0204*/ 	.word	0x00002700


	//   ....[38]....
        /*0208*/ 	.word	0x00002750


	//   ....[39]....
        /*020c*/ 	.word	0x00002760


	//   ....[40]....
        /*0210*/ 	.word	0x00002a60


	//   ....[41]....
        /*0214*/ 	.word	0x00002a70


	//   ....[42]....
        /*0218*/ 	.word	0x00002b00


	//   ....[43]....
        /*021c*/ 	.word	0x00002b20


	//   ....[44]....
        /*0220*/ 	.word	0x00002b80


	//   ....[45]....
        /*0224*/ 	.word	0x00002ba0


	//   ....[46]....
        /*0228*/ 	.word	0x00002c00


	//   ....[47]....
        /*022c*/ 	.word	0x00002c40


	//   ....[48]....
        /*0230*/ 	.word	0x00002cc0


	//   ....[49]....
        /*0234*/ 	.word	0x00002ce0


	//   ....[50]....
        /*0238*/ 	.word	0x00003b40


	//   ....[51]....
        /*023c*/ 	.word	0x00003b50


	//   ....[52]....
        /*0240*/ 	.word	0x00003be0


	//   ....[53]....
        /*0244*/ 	.word	0x00003bf0


	//   ....[54]....
        /*0248*/ 	.word	0x00003c50


	//   ....[55]....
        /*024c*/ 	.word	0x00003c80


	//   ....[56]....
        /*0250*/ 	.word	0x00003d00


	//   ....[57]....
        /*0254*/ 	.word	0x00003d10


	//   ....[58]....
        /*0258*/ 	.word	0x00003d60


	//   ....[59]....
        /*025c*/ 	.word	0x00003d70


	//----- nvinfo : EIATTR_VRC_CTA_INIT_COUNT
	.align		4
.L_129:
        /*0260*/ 	.byte	0x02, 0x4a
	.zero		1
	.zero		1


	//----- nvinfo : EIATTR_EXIT_INSTR_OFFSETS
	.align		4
        /*0264*/ 	.byte	0x04, 0x1c
        /*0266*/ 	.short	(.L_131 - .L_130)


	//   ....[0]....
.L_130:
        /*0268*/ 	.word	0x00003fe0


	//   ....[1]....
        /*026c*/ 	.word	0x00004040


	//----- nvinfo : EIATTR_MAX_THREADS
	.align		4
.L_131:
        /*0270*/ 	.byte	0x04, 0x05
        /*0272*/ 	.short	(.L_133 - .L_132)
.L_132:
        /*0274*/ 	.word	0x00000100
        /*0278*/ 	.word	0x00000001
        /*027c*/ 	.word	0x00000001


	//----- nvinfo : EIATTR_CRS_STACK_SIZE
	.align		4
.L_133:
        /*0280*/ 	.byte	0x04, 0x1e
        /*0282*/ 	.short	(.L_135 - .L_134)
.L_134:
        /*0284*/ 	.word	0x00000000


	//----- nvinfo : EIATTR_CBANK_PARAM_SIZE
	.align		4
.L_135:
        /*0288*/ 	.byte	0x03, 0x19
        /*028a*/ 	.short	0x003e


	//----- nvinfo : EIATTR_PARAM_CBANK
	.align		4
        /*028c*/ 	.byte	0x04, 0x0a
        /*028e*/ 	.short	(.L_137 - .L_136)
	.align		4
.L_136:
        /*0290*/ 	.word	index@(.nv.constant0._ZN3cub18CUB_300001_SM_10006detail6reduce18DeviceReduceKernelINS2_10policy_hubIdjN4cuda3__47maximumIvEEE10Policy1000EPdjS8_dNS5_3std3__410__identityEEEvT0_PT3_T1_NS0_13GridEvenShareISI_EET2_T4_)
        /*0294*/ 	.short	0x0380
        /*0296*/ 	.short	0x003e


	//----- nvinfo : EIATTR_SW_WAR
	.align		4
.L_137:
        /*0298*/ 	.byte	0x04, 0x36
        /*029a*/ 	.short	(.L_139 - .L_138)
.L_138:
        /*029c*/ 	.word	0x00000008
.L_139:


//--------------------- .nv.info._ZN3cub18CUB_300001_SM_10006detail6reduce28DeviceReduceSingleTileKernelINS2_10policy_hubIdjN4cuda3__47maximumIvEEE10Policy1000EPdSB_jS8_ddNS5_3std3__410__identityEEEvT0_T1_T2_T3_T4_T6_ --------------------------
	.section	.nv.info._ZN3cub18CUB_300001_SM_10006detail6reduce28DeviceReduceSingleTileKernelINS2_10policy_hubIdjN4cuda3__47maximumIvEEE10Policy1000EPdSB_jS8_ddNS5_3std3__410__identityEEEvT0_T1_T2_T3_T4_T6_,"",@"SHT_CUDA_INFO"
	.sectionflags	@""
	.align	4


	//----- nvinfo : EIATTR_CUDA_API_VERSION
	.align		4
        /*0000*/ 	.byte	0x04, 0x37
        /*0002*/ 	.short	(.L_141 - .L_140)
.L_140:
        /*0004*/ 	.word	0x00000082


	//----- nvinfo : EIATTR_KPARAM_INFO
	.align		4
.L_141:
        /*0008*/ 	.byte	0x04, 0x17
        /*000a*/ 	.short	(.L_143 - .L_142)
.L_142:
        /*000c*/ 	.word	0x00000000
        /*0010*/ 	.short	0x0005
        /*0012*/ 	.short	0x0020
        /*0014*/ 	.byte	0x00, 0xf0, 0x05, 0x00


	//----- nvinfo : EIATTR_KPARAM_INFO
	.align		4
.L_143:
        /*0018*/ 	.byte	0x04, 0x17
        /*001a*/ 	.short	(.L_145 - .L_144)
.L_144:
        /*001c*/ 	.word	0x00000000
        /*0020*/ 	.short	0x0004
        /*0022*/ 	.short	0x0018
        /*0024*/ 	.byte	0x00, 0xf0, 0x21, 0x00


	//----- nvinfo : EIATTR_KPARAM_INFO
	.align		4
.L_145:
        /*0028*/ 	.byte	0x04, 0x17
        /*002a*/ 	.short	(.L_147 - .L_146)
.L_146:
        /*002c*/ 	.word	0x00000000
        /*0030*/ 	.short	0x0003
        /*0032*/ 	.short	0x0014
        /*0034*/ 	.byte	0x00, 0xf0, 0x05, 0x00


	//----- nvinfo : EIATTR_KPARAM_INFO
	.align		4
.L_147:
        /*0038*/ 	.byte	0x04, 0x17
        /*003a*/ 	.short	(.L_149 - .L_148)
.L_148:
        /*003c*/ 	.word	0x00000000
        /*0040*/ 	.short	0x0002
        /*0042*/ 	.short	0x0010
        /*0044*/ 	.byte	0x00, 0xf0, 0x11, 0x00


	//----- nvinfo : EIATTR_KPARAM_INFO
	.align		4
.L_149:
        /*0048*/ 	.byte	0x04, 0x17
        /*004a*/ 	.short	(.L_151 - .L_150)
.L_150:
        /*004c*/ 	.word	0x00000000
        /*0050*/ 	.short	0x0001
        /*0052*/ 	.short	0x0008
        /*0054*/ 	.byte	0x00, 0xf5, 0x21, 0x00


	//----- nvinfo : EIATTR_KPARAM_INFO
	.align		4
.L_151:
        /*0058*/ 	.byte	0x04, 0x17
        /*005a*/ 	.short	(.L_153 - .L_152)
.L_152:
        /*005c*/ 	.word	0x00000000
        /*0060*/ 	.short	0x0000
        /*0062*/ 	.short	0x0000
        /*0064*/ 	.byte	0x00, 0xf5, 0x21, 0x00


	//----- nvinfo : EIATTR_SPARSE_MMA_MASK
	.align		4
.L_153:
        /*0068*/ 	.byte	0x03, 0x50
        /*006a*/ 	.short	0x0000


	//----- nvinfo : EIATTR_MAXREG_COUNT
	.align		4
        /*006c*/ 	.byte	0x03, 0x1b
        /*006e*/ 	.short	0x00ff


	//----- nvinfo : EIATTR_NUM_BARRIERS
	.align		4
        /*0070*/ 	.byte	0x02, 0x4c
        /*0072*/ 	.byte	0x01
	.zero		1


	//----- nvinfo : EIATTR_MERCURY_ISA_VERSION
	.align		4
        /*0074*/ 	.byte	0x03, 0x5f
        /*0076*/ 	.short	0x0101


	//----- nvinfo : EIATTR_COOP_GROUP_MASK_REGIDS
	.align		4
        /*0078*/ 	.byte	0x04, 0x29
        /*007a*/ 	.short	(.L_155 - .L_154)


	//   ....[0]....
.L_154:
        /*007c*/ 	.word	0xffffffff


	//   ....[1]....
        /*0080*/ 	.word	0xffffffff


	//   ....[2]....
        /*0084*/ 	.word	0xffffffff


	//   ....[3]....
        /*0088*/ 	.word	0xffffffff


	//   ....[4]....
        /*008c*/ 	.word	0xffffffff


	//   ....[5]....
        /*0090*/ 	.word	0xffffffff


	//   ....[6]....
        /*0094*/ 	.word	0xffffffff


	//   ....[7]....
        /*0098*/ 	.word	0xffffffff


	//   ....[8]....
        /*009c*/ 	.word	0xffffffff


	//   ....[9]....
        /*00a0*/ 	.word	0xffffffff


	//   ....[10]....
        /*00a4*/ 	.word	0xffffffff


	//   ....[11]....
        /*00a8*/ 	.word	0xffffffff


	//   ....[12]....
        /*00ac*/ 	.word	0xffffffff


	//   ....[13]....
        /*00b0*/ 	.word	0xffffffff


	//   ....[14]....
        /*00b4*/ 	.word	0xffffffff


	//   ....[15]....
        /*00b8*/ 	.word	0xffffffff


	//   ....[16]....
        /*00bc*/ 	.word	0xffffffff


	//   ....[17]....
        /*00c0*/ 	.word	0xffffffff


	//   ....[18]....
        /*00c4*/ 	.word	0xffffffff


	//   ....[19]....
        /*00c8*/ 	.word	0xffffffff


	//   ....[20]....
        /*00cc*/ 	.word	0xffffffff


	//   ....[21]....
        /*00d0*/ 	.word	0xffffffff


	//   ....[22]....
        /*00d4*/ 	.word	0xffffffff


	//   ....[23]....
        /*00d8*/ 	.word	0xffffffff


	//   ....[24]....
        /*00dc*/ 	.word	0xffffffff


	//   ....[25]....
        /*00e0*/ 	.word	0xffffffff


	//   ....[26]....
        /*00e4*/ 	.word	0xffffffff


	//   ....[27]....
        /*00e8*/ 	.word	0xffffffff


	//   ....[28]....
        /*00ec*/ 	.word	0xffffffff


	//   ....[29]....
        /*00f0*/ 	.word	0xffffffff


	//   ....[30]....
        /*00f4*/ 	.word	0xffffffff


	//   ....[31]....
        /*00f8*/ 	.word	0xffffffff


	//   ....[32]....
        /*00fc*/ 	.word	0xffffffff


	//   ....[33]....
        /*0100*/ 	.word	0xffffffff


	//   ....[34]....
        /*0104*/ 	.word	0xffffffff


	//   ....[35]....
        /*0108*/ 	.word	0xffffffff


	//   ....[36]....
        /*010c*/ 	.word	0xffffffff


	//   ....[37]....
        /*0110*/ 	.word	0xffffffff


	//   ....[38]....
        /*0114*/ 	.word	0xffffffff


	//   ....[39]....
        /*0118*/ 	.word	0xffffffff


	//   ....[40]....
        /*011c*/ 	.word	0xffffffff


	//   ....[41]....
        /*0120*/ 	.word	0xffffffff


	//   ....[42]....
        /*0124*/ 	.word	0xffffffff


	//   ....[43]....
        /*0128*/ 	.word	0xffffffff


	//   ....[44]....
        /*012c*/ 	.word	0xffffffff


	//   ....[45]....
        /*0130*/ 	.word	0xffffffff


	//   ....[46]....
        /*0134*/ 	.word	0xffffffff


	//   ....[47]....
        /*0138*/ 	.word	0xffffffff


	//   ....[48]....
        /*013c*/ 	.word	0xffffffff


	//   ....[49]....
        /*0140*/ 	.word	0xffffffff


	//   ....[50]....
        /*0144*/ 	.word	0xffffffff


	//   ....[51]....
        /*0148*/ 	.word	0xffffffff


	//   ....[52]....
        /*014c*/ 	.word	0xffffffff


	//   ....[53]....
        /*0150*/ 	.word	0xffffffff


	//   ....[54]....
        /*0154*/ 	.word	0xffffffff


	//   ....[55]....
        /*0158*/ 	.word	0xffffffff


	//   ....[56]....
        /*015c*/ 	.word	0xffffffff


	//   ....[57]....
        /*0160*/ 	.word	0xffffffff


	//   ....[58]....
        /*0164*/ 	.word	0xffffffff


	//   ....[59]....
        /*0168*/ 	.word	0xffffffff


	//----- nvinfo : EIATTR_COOP_GROUP_INSTR_OFFSETS
	.align		4
.L_155:
        /*016c*/ 	.byte	0x04, 0x28
        /*016e*/ 	.short	(.L_157 - .L_156)


	//   ....[0]....
.L_156:
        /*0170*/ 	.word	0x00000cb0


	//   ....[1]....
        /*0174*/ 	.word	0x00000cc0


	//   ....[2]....
        /*0178*/ 	.word	0x00000d50


	//   ....[3]....
        /*017c*/ 	.word	0x00000d90


	//   ....[4]....
        /*0180*/ 	.word	0x00000e10


	//   ....[5]....
        /*0184*/ 	.word	0x00000e40


	//   ....[6]....
        /*0188*/ 	.word	0x00000e90


	//   ....[7]....
        /*018c*/ 	.word	0x00000ec0


	//   ....[8]....
        /*0190*/ 	.word	0x00000f10


	//   ....[9]....
        /*0194*/ 	.word	0x00000f40


	//   ....[10]....
        /*0198*/ 	.word	0x00001240


	//   ....[11]....
        /*019c*/ 	.word	0x00001250


	//   ....[12]....
        /*01a0*/ 	.word	0x000012e0


	//   ....[13]....
        /*01a4*/ 	.word	0x00001310


	//   ....[14]....
        /*01a8*/ 	.word	0x00001370


	//   ....[15]....
        /*01ac*/ 	.word	0x000013a0


	//   ....[16]....
        /*01b0*/ 	.word	0x00001400


	//   ....[17]....
        /*01b4*/ 	.word	0x00001440


	//   ....[18]....
        /*01b8*/ 	.word	0x000014b0


	//   ....[19]....
        /*01bc*/ 	.word	0x000014f0


	//   ....[20]....
        /*01c0*/ 	.word	0x00002180


	//   ....[21]....
        /*01c4*/ 	.word	0x00002190


	//   ....[22]....
        /*01c8*/ 	.word	0x00002220


	//   ....[23]....
        /*01cc*/ 	.word	0x00002250


	//   ....[24]....
        /*01d0*/ 	.word	0x000022c0


	//   ....[25]....
        /*01d4*/ 	.word	0x000022e0


	//   ....[26]....
        /*01d8*/ 	.word	0x00002340


	//   ....[27]....
        /*01dc*/ 	.word	0x00002350


	//   ....[28]....
        /*01e0*/ 	.word	0x000023a0


	//   ....[29]....
        /*01e4*/ 	.word	0x000023b0


	//   ....[30]....
        /*01e8*/ 	.word	0x000031c0


	//   ....[31]....
        /*01ec*/ 	.word	0x000031d0


	//   ....[32]....
        /*01f0*/ 	.word	0x00003260


	//   ....[33]....
        /*01f4*/ 	.word	0x000032a0


	//   ....[34]....
        /*01f8*/ 	.word	0x00003320


	//   ....[35]....
        /*01fc*/ 	.word	0x00003360


	//   ....[36]....
        /*0200*/ 	.word	0x000033c0


	//   ....[37]....
        /*0204*/ 	.word	0x000033f0


	//   ....[38]....
        /*0208*/ 	.word	0x00003440


	//   ....[39]....
        /*020c*/ 	.word	0x00003470


	//   ....[40]....
        /*0210*/ 	.word	0x00003750


	//   ....[41]....
        /*0214*/ 	.word	0x00003760


	//   ....[42]....
        /*0218*/ 	.word	0x000037f0


	//   ....[43]....
        /*021c*/ 	.word	0x00003820


	//   ....[44]....
        /*0220*/ 	.word	0x00003870


	//   ....[45]....
        /*0224*/ 	.word	0x000038a0


	//   ....[46]....
        /*0228*/ 	.word	0x00003910


	//   ....[47]....
        /*022c*/ 	.word	0x00003950


	//   ....[48]....
        /*0230*/ 	.word	0x000039c0


	//   ....[49]....
        /*0234*/ 	.word	0x000039f0


	//   ....[50]....
        /*0238*/ 	.word	0x00004730


	//   ....[51]....
        /*023c*/ 	.word	0x00004740


	//   ....[52]....
        /*0240*/ 	.word	0x000047d0


	//   ....[53]....
        /*0244*/ 	.word	0x00004800


	//   ....[54]....
        /*0248*/ 	.word	0x00004870


	//   ....[55]....
        /*024c*/ 	.word	0x00004890


	//   ....[56]....
        /*0250*/ 	.word	0x000048f0


	//   ....[57]....
        /*0254*/ 	.word	0x00004900


	//   ....[58]....
        /*0258*/ 	.word	0x00004950


	//   ....[59]....
        /*025c*/ 	.word	0x00004960


	//----- nvinfo : EIATTR_VRC_CTA_INIT_COUNT
	.align		4
.L_157:
        /*0260*/ 	.byte	0x02, 0x4a
	.zero		1
	.zero		1


	//----- nvinfo : EIATTR_EXIT_INSTR_OFFSETS
	.align		4
        /*0264*/ 	.byte	0x04, 0x1c
        /*0266*/ 	.short	(.L_159 - .L_158)


	//   ....[0]....
.L_158:
        /*0268*/ 	.word	0x00000080


	//   ....[1]....
        /*026c*/ 	.word	0x000000c0


	//   ....[2]....
        /*0270*/ 	.word	0x00004bd0


	//   ....[3]....
        /*0274*/ 	.word	0x00004c50


	//----- nvinfo : EIATTR_MAX_THREADS
	.align		4
.L_159:
        /*0278*/ 	.byte	0x04, 0x05
        /*027a*/ 	.short	(.L_161 - .L_160)
.L_160:
        /*027c*/ 	.word	0x00000100
        /*0280*/ 	.word	0x00000001
        /*0284*/ 	.word	0x00000001


	//----- nvinfo : EIATTR_CRS_STACK_SIZE
	.align		4
.L_161:
        /*0288*/ 	.byte	0x04, 0x1e
        /*028a*/ 	.short	(.L_163 - .L_162)
.L_162:
        /*028c*/ 	.word	0x00000000


	//----- nvinfo : EIATTR_CBANK_PARAM_SIZE
	.align		4
.L_163:
        /*0290*/ 	.byte	0x03, 0x19
        /*0292*/ 	.short	0x0021


	//----- nvinfo : EIATTR_PARAM_CBANK
	.align		4
        /*0294*/ 	.byte	0x04, 0x0a
        /*0296*/ 	.short	(.L_165 - .L_164)
	.align		4
.L_164:
        /*0298*/ 	.word	index@(.nv.constant0._ZN3cub18CUB_300001_SM_10006detail6reduce28DeviceReduceSingleTileKernelINS2_10policy_hubIdjN4cuda3__47maximumIvEEE10Policy1000EPdSB_jS8_ddNS5_3std3__410__identityEEEvT0_T1_T2_T3_T4_T6_)
        /*029c*/ 	.short	0x0380
        /*029e*/ 	.short	0x0021


	//----- nvinfo : EIATTR_SW_WAR
	.align		4
.L_165:
        /*02a0*/ 	.byte	0x04, 0x36
        /*02a2*/ 	.short	(.L_167 - .L_166)
.L_166:
        /*02a4*/ 	.word	0x00000008
.L_167:


//--------------------- .nv.info._ZN3cub18CUB_300001_SM_10006detail11EmptyKernelIvEEvv --------------------------
	.section	.nv.info._ZN3cub18CUB_300001_SM_10006detail11EmptyKernelIvEEvv,"",@"SHT_CUDA_INFO"
	.sectionflags	@""
	.align	4


	//----- nvinfo : EIATTR_CUDA_API_VERSION
	.align		4
        /*0000*/ 	.byte	0x04, 0x37
        /*0002*/ 	.short	(.L_169 - .L_168)
.L_168:
        /*0004*/ 	.word	0x00000082


	//----- nvinfo : EIATTR_SPARSE_MMA_MASK
	.align		4
.L_169:
        /*0008*/ 	.byte	0x03, 0x50
        /*000a*/ 	.short	0x0000


	//----- nvinfo : EIATTR_MAXREG_COUNT
	.align		4
        /*000c*/ 	.byte	0x03, 0x1b
        /*000e*/ 	.short	0x00ff


	//----- nvinfo : EIATTR_MERCURY_ISA_VERSION
	.align		4
        /*0010*/ 	.byte	0x03, 0x5f
        /*0012*/ 	.short	0x0101


	//----- nvinfo : EIATTR_VRC_CTA_INIT_COUNT
	.align		4
        /*0014*/ 	.byte	0x02, 0x4a
	.zero		1
	.zero		1


	//----- nvinfo : EIATTR_EXIT_INSTR_OFFSETS
	.align		4
        /*0018*/ 	.byte	0x04, 0x1c
        /*001a*/ 	.short	(.L_171 - .L_170)


	//   ....[0]....
.L_170:
        /*001c*/ 	.word	0x00000010


	//----- nvinfo : EIATTR_SW_WAR
	.align		4
.L_171:
        /*0020*/ 	.byte	0x04, 0x36
        /*0022*/ 	.short	(.L_173 - .L_172)
.L_172:
        /*0024*/ 	.word	0x00000008
.L_173:


//--------------------- .nv.info._Z4initPdi       --------------------------
	.section	.nv.info._Z4initPdi,"",@"SHT_CUDA_INFO"
	.sectionflags	@""
	.align	4


	//----- nvinfo : EIATTR_CUDA_API_VERSION
	.align		4
        /*0000*/ 	.byte	0x04, 0x37
        /*0002*/ 	.short	(.L_175 - .L_174)
.L_174:
        /*0004*/ 	.word	0x00000082


	//----- nvinfo : EIATTR_KPARAM_INFO
	.align		4
.L_175:
        /*0008*/ 	.byte	0x04, 0x17
        /*000a*/ 	.short	(.L_177 - .L_176)
.L_176:
        /*000c*/ 	.word	0x00000000
        /*0010*/ 	.short	0x0001
        /*0012*/ 	.short	0x0008
        /*0014*/ 	.byte	0x00, 0xf0, 0x11, 0x00


	//----- nvinfo : EIATTR_KPARAM_INFO
	.align		4
.L_177:
        /*0018*/ 	.byte	0x04, 0x17
        /*001a*/ 	.short	(.L_179 - .L_178)
.L_178:
        /*001c*/ 	.word	0x00000000
        /*0020*/ 	.short	0x0000
        /*0022*/ 	.short	0x0000
        /*0024*/ 	.byte	0x00, 0xf5, 0x21, 0x00


	//----- nvinfo : EIATTR_SPARSE_MMA_MASK
	.align		4
.L_179:
        /*0028*/ 	.byte	0x03, 0x50
        /*002a*/ 	.short	0x0000


	//----- nvinfo : EIATTR_MAXREG_COUNT
	.align		4
        /*002c*/ 	.byte	0x03, 0x1b
        /*002e*/ 	.short	0x00ff


	//----- nvinfo : EIATTR_MERCURY_ISA_VERSION
	.align		4
        /*0030*/ 	.byte	0x03, 0x5f
        /*0032*/ 	.short	0x0101


	//----- nvinfo : EIATTR_VRC_CTA_INIT_COUNT
	.align		4
        /*0034*/ 	.byte	0x02, 0x4a
	.zero		1
	.zero		1


	//----- nvinfo : EIATTR_EXIT_INSTR_OFFSETS
	.align		4
        /*0038*/ 	.byte	0x04, 0x1c
        /*003a*/ 	.short	(.L_181 - .L_180)


	//   ....[0]....
.L_180:
        /*003c*/ 	.word	0x000002f0


	//----- nvinfo : EIATTR_CRS_STACK_SIZE
	.align		4
.L_181:
        /*0040*/ 	.byte	0x04, 0x1e
        /*0042*/ 	.short	(.L_183 - .L_182)
.L_182:
        /*0044*/ 	.word	0x00000000


	//----- nvinfo : EIATTR_CBANK_PARAM_SIZE
	.align		4
.L_183:
        /*0048*/ 	.byte	0x03, 0x19
        /*004a*/ 	.short	0x000c


	//----- nvinfo : EIATTR_PARAM_CBANK
	.align		4
        /*004c*/ 	.byte	0x04, 0x0a
        /*004e*/ 	.short	(.L_185 - .L_184)
	.align		4
.L_184:
        /*0050*/ 	.word	index@(.nv.constant0._Z4initPdi)
        /*0054*/ 	.short	0x0380
        /*0056*/ 	.short	0x000c


	//----- nvinfo : EIATTR_SW_WAR
	.align		4
.L_185:
        /*0058*/ 	.byte	0x04, 0x36
        /*005a*/ 	.short	(.L_187 - .L_186)
.L_186:
        /*005c*/ 	.word	0x00000008
.L_187:


//--------------------- .nv.info._Z3subPdS_i      --------------------------
	.section	.nv.info._Z3subPdS_i,"",@"SHT_CUDA_INFO"
	.sectionflags	@""
	.align	4


	//----- nvinfo : EIATTR_CUDA_API_VERSION
	.align		4
        /*0000*/ 	.byte	0x04, 0x37
        /*0002*/ 	.short	(.L_189 - .L_188)
.L_188:
        /*0004*/ 	.word	0x00000082


	//----- nvinfo : EIATTR_KPARAM_INFO
	.align		4
.L_189:
        /*0008*/ 	.byte	0x04, 0x17
        /*000a*/ 	.short	(.L_191 - .L_190)
.L_190:
        /*000c*/ 	.word	0x00000000
        /*0010*/ 	.short	0x0002
        /*0012*/ 	.short	0x0010
        /*0014*/ 	.byte	0x00, 0xf0, 0x11, 0x00


	//----- nvinfo : EIATTR_KPARAM_INFO
	.align		4
.L_191:
        /*0018*/ 	.byte	0x04, 0x17
        /*001a*/ 	.short	(.L_193 - .L_192)
.L_192:
        /*001c*/ 	.word	0x00000000
        /*0020*/ 	.short	0x0001
        /*0022*/ 	.short	0x0008
        /*0024*/ 	.byte	0x00, 0xf5, 0x21, 0x00


	//----- nvinfo : EIATTR_KPARAM_INFO
	.align		4
.L_193:
        /*0028*/ 	.byte	0x04, 0x17
        /*002a*/ 	.short	(.L_195 - .L_194)
.L_194:
        /*002c*/ 	.word	0x00000000
        /*0030*/ 	.short	0x0000
        /*0032*/ 	.short	0x0000
        /*0034*/ 	.byte	0x00, 0xf5, 0x21, 0x00


	//----- nvinfo : EIATTR_SPARSE_MMA_MASK
	.align		4
.L_195:
        /*0038*/ 	.byte	0x03, 0x50
        /*003a*/ 	.short	0x0000


	//----- nvinfo : EIATTR_MAXREG_COUNT
	.align		4
        /*003c*/ 	.byte	0x03, 0x1b
        /*003e*/ 	.short	0x00ff


	//----- nvinfo : EIATTR_MERCURY_ISA_VERSION
	.align		4
        /*0040*/ 	.byte	0x03, 0x5f
        /*0042*/ 	.short	0x0101


	//----- nvinfo : EIATTR_VRC_CTA_INIT_COUNT
	.align		4
        /*0044*/ 	.byte	0x02, 0x4a
	.zero		1
	.zero		1


	//----- nvinfo : EIATTR_EXIT_INSTR_OFFSETS
	.align		4
        /*0048*/ 	.byte	0x04, 0x1c
        /*004a*/ 	.short	(.L_197 - .L_196)


	//   ....[0]....
.L_196:
        /*004c*/ 	.word	0x00000140


	//----- nvinfo : EIATTR_CBANK_PARAM_SIZE
	.align		4
.L_197:
        /*0050*/ 	.byte	0x03, 0x19
        /*0052*/ 	.short	0x0014


	//----- nvinfo : EIATTR_PARAM_CBANK
	.align		4
        /*0054*/ 	.byte	0x04, 0x0a
        /*0056*/ 	.short	(.L_199 - .L_198)
	.align		4
.L_198:
        /*0058*/ 	.word	index@(.nv.constant0._Z3subPdS_i)
        /*005c*/ 	.short	0x0380
        /*005e*/ 	.short	0x0014


	//----- nvinfo : EIATTR_SW_WAR
	.align		4
.L_199:
        /*0060*/ 	.byte	0x04, 0x36
        /*0062*/ 	.short	(.L_201 - .L_200)
.L_200:
        /*0064*/ 	.word	0x00000008
.L_201:


//--------------------- .nv.info._Z4calcPdS_i     --------------------------
	.section	.nv.info._Z4calcPdS_i,"",@"SHT_CUDA_INFO"
	.sectionflags	@""
	.align	4


	//----- nvinfo : EIATTR_CUDA_API_VERSION
	.align		4
        /*0000*/ 	.byte	0x04, 0x37
        /*0002*/ 	.short	(.L_203 - .L_202)
.L_202:
        /*0004*/ 	.word	0x00000082


	//----- nvinfo : EIATTR_KPARAM_INFO
	.align		4
.L_203:
        /*0008*/ 	.byte	0x04, 0x17
        /*000a*/ 	.short	(.L_205 - .L_204)
.L_204:
        /*000c*/ 	.word	0x00000000
        /*0010*/ 	.short	0x0002
        /*0012*/ 	.short	0x0010
        /*0014*/ 	.byte	0x00, 0xf0, 0x11, 0x00


	//----- nvinfo : EIATTR_KPARAM_INFO
	.align		4
.L_205:
        /*0018*/ 	.byte	0x04, 0x17
        /*001a*/ 	.short	(.L_207 - .L_206)
.L_206:
        /*001c*/ 	.word	0x00000000
        /*0020*/ 	.short	0x0001
        /*0022*/ 	.short	0x0008
        /*0024*/ 	.byte	0x00, 0xf5, 0x21, 0x00


	//----- nvinfo : EIATTR_KPARAM_INFO
	.align		4
.L_207:
        /*0028*/ 	.byte	0x04, 0x17
        /*002a*/ 	.short	(.L_209 - .L_208)
.L_208:
        /*002c*/ 	.word	0x00000000
        /*0030*/ 	.short	0x0000
        /*0032*/ 	.short	0x0000
        /*0034*/ 	.byte	0x00, 0xf5, 0x21, 0x00


	//----- nvinfo : EIATTR_SPARSE_MMA_MASK
	.align		4
.L_209:
        /*0038*/ 	.byte	0x03, 0x50
        /*003a*/ 	.short	0x0000


	//----- nvinfo : EIATTR_MAXREG_COUNT
	.align		4
        /*003c*/ 	.byte	0x03, 0x1b
        /*003e*/ 	.short	0x00ff


	//----- nvinfo : EIATTR_MERCURY_ISA_VERSION
	.align		4
        /*0040*/ 	.byte	0x03, 0x5f
        /*0042*/ 	.short	0x0101


	//----- nvinfo : EIATTR_VRC_CTA_INIT_COUNT
	.align		4
        /*0044*/ 	.byte	0x02, 0x4a
	.zero		1
	.zero		1


	//----- nvinfo : EIATTR_EXIT_INSTR_OFFSETS
	.align		4
        /*0048*/ 	.byte	0x04, 0x1c
        /*004a*/ 	.short	(.L_211 - .L_210)


	//   ....[0]....
.L_210:
        /*004c*/ 	.word	0x00000100


	//   ....[1]....
        /*0050*/ 	.word	0x000002b0


	//----- nvinfo : EIATTR_CBANK_PARAM_SIZE
	.align		4
.L_211:
        /*0054*/ 	.byte	0x03, 0x19
        /*0056*/ 	.short	0x0014


	//----- nvinfo : EIATTR_PARAM_CBANK
	.align		4
        /*0058*/ 	.byte	0x04, 0x0a
        /*005a*/ 	.short	(.L_213 - .L_212)
	.align		4
.L_212:
        /*005c*/ 	.word	index@(.nv.constant0._Z4calcPdS_i)
        /*0060*/ 	.short	0x0380
        /*0062*/ 	.short	0x0014


	//----- nvinfo : EIATTR_SW_WAR
	.align		4
.L_213:
        /*0064*/ 	.byte	0x04, 0x36
        /*0066*/ 	.short	(.L_215 - .L_214)
.L_214:
        /*0068*/ 	.word	0x00000008
.L_215:


//--------------------- .nv.callgraph             --------------------------
	.section	.nv.callgraph,"",@"SHT_CUDA_CALLGRAPH"
	.align	4
	.sectionentsize	8
	.align		4
        /*0000*/ 	.word	0x00000000
	.align		4
        /*0004*/ 	.word	0xffffffff
	.align		4
        /*0008*/ 	.word	0x00000000
	.align		4
        /*000c*/ 	.word	0xfffffffe
	.align		4
        /*0010*/ 	.word	0x00000000
	.align		4
        /*0014*/ 	.word	0xfffffffd
	.align		4
        /*0018*/ 	.word	0x00000000
	.align		4
        /*001c*/ 	.word	0xfffffffc


//--------------------- .nv.constant4             --------------------------
	.section	.nv.constant4,"a",@progbits
	.align	8
	.align		8
.nv.constant4:
        /*0000*/ 	.dword	_ZN29_INTERNAL_684bde42_4_k_cu_eps4cuda3std3__45__cpo5beginE
	.align		8
        /*0008*/ 	.dword	_ZN29_INTERNAL_684bde42_4_k_cu_eps4cuda3std3__45__cpo3endE
	.align		8
        /*0010*/ 	.dword	_ZN29_INTERNAL_684bde42_4_k_cu_eps4cuda3std3__45__cpo6cbeginE
	.align		8
        /*0018*/ 	.dword	_ZN29_INTERNAL_684bde42_4_k_cu_eps4cuda3std3__45__cpo4cendE
	.align		8
        /*0020*/ 	.dword	_ZN29_INTERNAL_684bde42_4_k_cu_eps4cuda3std3__45__cpo6rbeginE
	.align		8
        /*0028*/ 	.dword	_ZN29_INTERNAL_684bde42_4_k_cu_eps4cuda3std3__45__cpo4rendE
	.align		8
        /*0030*/ 	.dword	_ZN29_INTERNAL_684bde42_4_k_cu_eps4cuda3std3__45__cpo7crbeginE
	.align		8
        /*0038*/ 	.dword	_ZN29_INTERNAL_684bde42_4_k_cu_eps4cuda3std3__45__cpo5crendE
	.align		8
        /*0040*/ 	.dword	_ZN29_INTERNAL_684bde42_4_k_cu_eps4cuda3std3__431_GLOBAL__N__684bde42_4_k_cu_eps6ignoreE
	.align		8
        /*0048*/ 	.dword	_ZN29_INTERNAL_684bde42_4_k_cu_eps4cuda3std3__419piecewise_constructE
	.align		8
        /*0050*/ 	.dword	_ZN29_INTERNAL_684bde42_4_k_cu_eps4cuda3std3__48in_placeE
	.align		8
        /*0058*/ 	.dword	_ZN29_INTERNAL_684bde42_4_k_cu_eps4cuda3std3__420unreachable_sentinelE
	.align		8
        /*0060*/ 	.dword	_ZN29_INTERNAL_684bde42_4_k_cu_eps4cuda3std3__47nulloptE
	.align		8
        /*0068*/ 	.dword	_ZN29_INTERNAL_684bde42_4_k_cu_eps4cuda3std3__48unexpectE
	.align		8
        /*0070*/ 	.dword	_ZN29_INTERNAL_684bde42_4_k_cu_eps4cuda3std6ranges3__45__cpo4swapE
	.align		8
        /*0078*/ 	.dword	_ZN29_INTERNAL_684bde42_4_k_cu_eps4cuda3std6ranges3__45__cpo9iter_moveE
	.align		8
        /*0080*/ 	.dword	_ZN29_INTERNAL_684bde42_4_k_cu_eps4cuda3std6ranges3__45__cpo5beginE
	.align		8
        /*0088*/ 	.dword	_ZN29_INTERNAL_684bde42_4_k_cu_eps4cuda3std6ranges3__45__cpo3endE
	.align		8
        /*0090*/ 	.dword	_ZN29_INTERNAL_684bde42_4_k_cu_eps4cuda3std6ranges3__45__cpo6cbeginE
	.align		8
        /*0098*/ 	.dword	_ZN29_INTERNAL_684bde42_4_k_cu_eps4cuda3std6ranges3__45__cpo4cendE
	.align		8
        /*00a0*/ 	.dword	_ZN29_INTERNAL_684bde42_4_k_cu_eps4cuda3std6ranges3__45__cpo7advanceE
	.align		8
        /*00a8*/ 	.dword	_ZN29_INTERNAL_684bde42_4_k_cu_eps4cuda3std6ranges3__45__cpo9iter_swapE
	.align		8
        /*00b0*/ 	.dword	_ZN29_INTERNAL_684bde42_4_k_cu_eps4cuda3std6ranges3__45__cpo4nextE
	.align		8
        /*00b8*/ 	.dword	_ZN29_INTERNAL_684bde42_4_k_cu_eps4cuda3std6ranges3__45__cpo4prevE
	.align		8
        /*00c0*/ 	.dword	_ZN29_INTERNAL_684bde42_4_k_cu_eps4cuda3std6ranges3__45__cpo4dataE
	.align		8
        /*00c8*/ 	.dword	_ZN29_INTERNAL_684bde42_4_k_cu_eps4cuda3std6ranges3__45__cpo5cdataE
	.align		8
        /*00d0*/ 	.dword	_ZN29_INTERNAL_684bde42_4_k_cu_eps4cuda3std6ranges3__45__cpo4sizeE
	.align		8
        /*00d8*/ 	.dword	_ZN29_INTERNAL_684bde42_4_k_cu_eps4cuda3std6ranges3__45__cpo5ssizeE
	.align		8
        /*00e0*/ 	.dword	_ZN29_INTERNAL_684bde42_4_k_cu_eps4cuda3std6ranges3__45__cpo8distanceE
	.align		8
        /*00e8*/ 	.dword	_ZN29_INTERNAL_684bde42_4_k_cu_eps6thrust24THRUST_300001_SM_1000_NS6system6detail10sequential3seqE
	.align		8
        /*00f0*/ 	.dword	_ZN29_INTERNAL_684bde42_4_k_cu_eps6thrust24THRUST_300001_SM_1000_NS12placeholders2_1E
	.align		8
        /*00f8*/ 	.dword	_ZN29_INTERNAL_684bde42_4_k_cu_eps6thrust24THRUST_300001_SM_1000_NS12placeholders2_2E
	.align		8
        /*0100*/ 	.dword	_ZN29_INTERNAL_684bde42_4_k_cu_eps6thrust24THRUST_300001_SM_1000_NS12placeholders2_3E
	.align		8
        /*0108*/ 	.dword	_ZN29_INTERNAL_684bde42_4_k_cu_eps6thrust24THRUST_300001_SM_1000_NS12placeholders2_4E
	.align		8
        /*0110*/ 	.dword	_ZN29_INTERNAL_684bde42_4_k_cu_eps6thrust24THRUST_300001_SM_1000_NS12placeholders2_5E
	.align		8
        /*0118*/ 	.dword	_ZN29_INTERNAL_684bde42_4_k_cu_eps6thrust24THRUST_300001_SM_1000_NS12placeholders2_6E
	.align		8
        /*0120*/ 	.dword	_ZN29_INTERNAL_684bde42_4_k_cu_eps6thrust24THRUST_300001_SM_1000_NS12placeholders2_7E
	.align		8
        /*0128*/ 	.dword	_ZN29_INTERNAL_684bde42_4_k_cu_eps6thrust24THRUST_300001_SM_1000_NS12placeholders2_8E
	.align		8
        /*0130*/ 	.dword	_ZN29_INTERNAL_684bde42_4_k_cu_eps6thrust24THRUST_300001_SM_1000_NS12placeholders2_9E
	.align		8
        /*0138*/ 	.dword	_ZN29_INTERNAL_684bde42_4_k_cu_eps6thrust24THRUST_300001_SM_1000_NS12placeholders3_10E


//--------------------- .text._ZN3cub18CUB_300001_SM_10006detail6reduce28DeviceReduceSingleTileKernelINS2_10policy_hubIdjN4cuda3__47maximumIvEEE10Policy1000EPdSB_iS8_ddNS5_3std3__410__identityEEEvT0_T1_T2_T3_T4_T6_ --------------------------
	.section	.text._ZN3cub18CUB_300001_SM_10006detail6reduce28DeviceReduceSingleTileKernelINS2_10policy_hubIdjN4cuda3__47maximumIvEEE10Policy1000EPdSB_iS8_ddNS5_3std3__410__identityEEEvT0_T1_T2_T3_T4_T6_,"ax",@progbits
	.align	128
        .global         _ZN3cub18CUB_300001_SM_10006detail6reduce28DeviceReduceSingleTileKernelINS2_10policy_hubIdjN4cuda3__47maximumIvEEE10Policy1000EPdSB_iS8_ddNS5_3std3__410__identityEEEvT0_T1_T2_T3_T4_T6_
        .type           _ZN3cub18CUB_300001_SM_10006detail6reduce28DeviceReduceSingleTileKernelINS2_10policy_hubIdjN4cuda3__47maximumIvEEE10Policy1000EPdSB_iS8_ddNS5_3std3__410__identityEEEvT0_T1_T2_T3_T4_T6_,@function
        .size           _ZN3cub18CUB_300001_SM_10006detail6reduce28DeviceReduceSingleTileKernelINS2_10policy_hubIdjN4cuda3__47maximumIvEEE10Policy1000EPdSB_iS8_ddNS5_3std3__410__identityEEEvT0_T1_T2_T3_T4_T6_,(.L_x_155 - _ZN3cub18CUB_300001_SM_10006detail6reduce28DeviceReduceSingleTileKernelINS2_10policy_hubIdjN4cuda3__47maximumIvEEE10Policy1000EPdSB_iS8_ddNS5_3std3__410__identityEEEvT0_T1_T2_T3_T4_T6_)
        .other          _ZN3cub18CUB_300001_SM_10006detail6reduce28DeviceReduceSingleTileKernelINS2_10policy_hubIdjN4cuda3__47maximumIvEEE10Policy1000EPdSB_iS8_ddNS5_3std3__410__identityEEEvT0_T1_T2_T3_T4_T6_,@"STO_CUDA_ENTRY STV_DEFAULT"
_ZN3cub18CUB_300001_SM_10006detail6reduce28DeviceReduceSingleTileKernelINS2_10policy_hubIdjN4cuda3__47maximumIvEEE10Policy1000EPdSB_iS8_ddNS5_3std3__410__identityEEEvT0_T1_T2_T3_T4_T6_:
.text._ZN3cub18CUB_300001_SM_10006detail6reduce28DeviceReduceSingleTileKernelINS2_10policy_hubIdjN4cuda3__47maximumIvEEE10Policy1000EPdSB_iS8_ddNS5_3std3__410__identityEEEvT0_T1_T2_T3_T4_T6_:
[----:B------:R-:W-:Y:S01]  /*0000*/  LDC R1, c[0x0][0x37c] ;  /* 0x0000df00ff017b82 */ /* 0x000fe20000000800 */
[----:B------:R-:W0:Y:S01]  /*0010*/  LDCU UR4, c[0x0][0x390] ;  /* 0x00007200ff0477ac */ /* 0x000e220008000800 */
[----:B------:R-:W1:Y:S01]  /*0020*/  LDCU.64 UR6, c[0x0][0x358] ;  /* 0x00006b00ff0677ac */ /* 0x000e620008000a00 */
[----:B0-----:R-:W-:-:S05]  /*0030*/  IMAD.U32 R4, RZ, RZ, UR4 ;  /* 0x00000004ff047e24 */ /* 0x001fca000f8e00ff */
[----:B------:R-:W-:-:S13]  /*0040*/  ISETP.NE.AND P0, PT, R4, RZ, PT ;  /* 0x000000ff0400720c */ /* 0x000fda0003f05270 */
[----:B-1----:R-:W-:Y:S05]  /*0050*/  @P0 BRA `(.L_x_0) ;  /* 0x00000000001c0947 */ /* 0x002fea0003800000 */
[----:B------:R-:W0:Y:S02]  /*0060*/  S2R R0, SR_TID.X ;  /* 0x0000000000007919 */ /* 0x000e240000002100 */
[----:B0-----:R-:W-:-:S13]  /*0070*/  ISETP.NE.AND P0, PT, R0, RZ, PT ;  /* 0x000000ff0000720c */ /* 0x001fda0003f05270 */
[----:B------:R-:W-:Y:S05]  /*0080*/  @P0 EXIT ;  /* 0x000000000000094d */ /* 0x000fea0003800000 */
[----:B------:R-:W0:Y:S08]  /*0090*/  LDC.64 R2, c[0x0][0x388] ;  /* 0x0000e200ff027b82 */ /* 0x000e300000000a00 */
[----:B------:R-:W0:Y:S02]  /*00a0*/  LDC.64 R4, c[0x0][0x398] ;  /* 0x0000e600ff047b82 */ /* 0x000e240000000a00 */
[----:B0-----:R-:W-:Y:S01]  /*00b0*/  STG.E.64 desc[UR6][R2.64], R4 ;  /* 0x0000000402007986 */ /* 0x001fe2000c101b06 */
[----:B------:R-:W-:Y:S05]  /*00c0*/  EXIT ;  /* 0x000000000000794d */ /* 0x000fea0003800000 */
.L_x_0:
[----:B------:R-:W0:Y:S01]  /*00d0*/  LDCU UR4, c[0x0][0x380] ;  /* 0x00007000ff0477ac */ /* 0x000e220008000800 */
[----:B------:R-:W-:Y:S01]  /*00e0*/  BSSY.RECONVERGENT B0, `(.L_x_1) ;  /* 0x00005b3000007945 */ /* 0x000fe20003800200 */
[----:B0-----:R-:W-:-:S09]  /*00f0*/  ULOP3.LUT UP0, URZ, UR4, 0x1f, URZ, 0xc0, !UPT ;  /* 0x0000001f04ff7892 */ /* 0x001fd2000f80c0ff */
[----:B------:R-:W-:Y:S05]  /*0100*/  BRA.U UP0, `(.L_x_2) ;  /* 0x0000002d003c7547 */ /* 0x000fea000b800000 */
[----:B------:R-:W-:-:S13]  /*0110*/  ISETP.GT.AND P0, PT, R4, 0x7ff, PT ;  /* 0x000007ff0400780c */ /* 0x000fda0003f04270 */
[----:B------:R-:W-:Y:S05]  /*0120*/  @P0 BRA `(.L_x_3) ;  /* 0x0000001400e80947 */ /* 0x000fea0003800000 */
[----:B------:R-:W0:Y:S01]  /*0130*/  S2R R3, SR_TID.X ;  /* 0x0000000000037919 */ /* 0x000e220000002100 */
[----:B------:R-:W-:Y:S01]  /*0140*/  BSSY.RECONVERGENT B1, `(.L_x_4) ;  /* 0x0000009000017945 */ /* 0x000fe20003800200 */
[----:B------:R-:W-:Y:S02]  /*0150*/  CS2R R6, SRZ ;  /* 0x0000000000067805 */ /* 0x000fe4000001ff00 */
[----:B0-----:R-:W-:Y:S01]  /*0160*/  ISETP.GE.AND P0, PT, R3, R4, PT ;  /* 0x000000040300720c */ /* 0x001fe20003f06270 */
[----:B------:R-:W-:-:S12]  /*0170*/  IMAD.MOV.U32 R5, RZ, RZ, R3 ;  /* 0x000000ffff057224 */ /* 0x000fd800078e0003 */
[----:B------:R-:W-:Y:S05]  /*0180*/  @P0 BRA `(.L_x_5) ;  /* 0x0000000000100947 */ /* 0x000fea0003800000 */
[----:B------:R-:W0:Y:S02]  /*0190*/  LDC.64 R6, c[0x0][0x380] ;  /* 0x0000e000ff067b82 */ /* 0x000e240000000a00 */
[----:B0-----:R-:W-:-:S06]  /*01a0*/  IMAD.WIDE.U32 R6, R3, 0x8, R6 ;  /* 0x0000000803067825 */ /* 0x001fcc00078e0006 */
[----:B------:R-:W5:Y:S01]  /*01b0*/  LDG.E.64.CONSTANT R6, desc[UR6][R6.64] ;  /* 0x0000000606067981 */ /* 0x000f62000c1e9b00 */
[----:B------:R-:W-:-:S07]  /*01c0*/  VIADD R5, R3, 0x100 ;  /* 0x0000010003057836 */ /* 0x000fce0000000000 */
.L_x_5:
[----:B------:R-:W-:Y:S05]  /*01d0*/  BSYNC.RECONVERGENT B1 ;  /* 0x0000000000017941 */ /* 0x000fea0003800200 */
.L_x_4:
[----:B------:R-:W-:Y:S01]  /*01e0*/  ISETP.GE.AND P0, PT, R5, R4, PT ;  /* 0x000000040500720c */ /* 0x000fe20003f06270 */
[----:B------:R-:W-:-:S12]  /*01f0*/  BSSY.RECONVERGENT B1, `(.L_x_6) ;  /* 0x00000b0000017945 */ /* 0x000fd80003800200 */
[----:B------:R-:W-:Y:S05]  /*0200*/  @P0 BRA `(.L_x_7) ;  /* 0x0000000800b80947 */ /* 0x000fea0003800000 */
[----:B------:R-:W-:Y:S01]  /*0210*/  LOP3.LUT R9, RZ, R5, RZ, 0x33, !PT ;  /* 0x00000005ff097212 */ /* 0x000fe200078e33ff */
[----:B------:R-:W-:Y:S04]  /*0220*/  BSSY.RECONVERGENT B2, `(.L_x_8) ;  /* 0x0000019000027945 */ /* 0x000fe80003800200 */
[----:B------:R-:W-:-:S05]  /*0230*/  IMAD.IADD R0, R9, 0x1, R4 ;  /* 0x0000000109007824 */ /* 0x000fca00078e0204 */
[C---:B------:R-:W-:Y:S02]  /*0240*/  LOP3.LUT R2, R0.reuse, 0x300, RZ, 0xc0, !PT ;  /* 0x0000030000027812 */ /* 0x040fe400078ec0ff */
[----:B------:R-:W-:Y:S02]  /*0250*/  ISETP.GE.U32.AND P0, PT, R0, 0x300, PT ;  /* 0x000003000000780c */ /* 0x000fe40003f06070 */
[----:B------:R-:W-:-:S13]  /*0260*/  ISETP.NE.AND P1, PT, R2, 0x300, PT ;  /* 0x000003000200780c */ /* 0x000fda0003f25270 */
[----:B------:R-:W-:Y:S05]  /*0270*/  @!P1 BRA `(.L_x_9) ;  /* 0x00000000004c9947 */ /* 0x000fea0003800000 */
[----:B------:R-:W0:Y:S01]  /*0280*/  LDC.64 R8, c[0x0][0x380] ;  /* 0x0000e000ff087b82 */ /* 0x000e220000000a00 */
[----:B------:R-:W-:-:S04]  /*0290*/  LEA.HI R0, R0, 0x1, RZ, 0x18 ;  /* 0x0000000100007811 */ /* 0x000fc800078fc0ff */
[----:B------:R-:W-:-:S05]  /*02a0*/  LOP3.LUT R0, R0, 0x3, RZ, 0xc0, !PT ;  /* 0x0000000300007812 */ /* 0x000fca00078ec0ff */
[----:B------:R-:W-:Y:S02]  /*02b0*/  IMAD.MOV R0, RZ, RZ, -R0 ;  /* 0x000000ffff007224 */ /* 0x000fe400078e0a00 */
[----:B0-----:R-:W-:-:S04]  /*02c0*/  IMAD.WIDE.U32 R8, R5, 0x8, R8 ;  /* 0x0000000805087825 */ /* 0x001fc800078e0008 */
[----:B------:R-:W-:Y:S02]  /*02d0*/  IMAD.MOV.U32 R2, RZ, RZ, R8 ;  /* 0x000000ffff027224 */ /* 0x000fe400078e0008 */
[----:B------:R-:W-:-:S07]  /*02e0*/  IMAD.MOV.U32 R11, RZ, RZ, R9 ;  /* 0x000000ffff0b7224 */ /* 0x000fce00078e0009 */
.L_x_10:
[----:B------:R-:W-:Y:S02]  /*02f0*/  IMAD.MOV.U32 R8, RZ, RZ, R2 ;  /* 0x000000ffff087224 */ /* 0x000fe400078e0002 */
[----:B------:R-:W-:-:S06]  /*0300*/  IMAD.MOV.U32 R9, RZ, RZ, R11 ;  /* 0x000000ffff097224 */ /* 0x000fcc00078e000b */
[----:B------:R-:W2:Y:S01]  /*0310*/  LDG.E.64.CONSTANT R8, desc[UR6][R8.64] ;  /* 0x0000000608087981 */ /* 0x000ea2000c1e9b00 */
[----:B------:R-:W-:Y:S01]  /*0320*/  VIADD R0, R0, 0x1 ;  /* 0x0000000100007836 */ /* 0x000fe20000000000 */
[----:B------:R-:W-:Y:S01]  /*0330*/  IADD3 R2, P3, PT, R2, 0x800, RZ ;  /* 0x0000080002027810 */ /* 0x000fe20007f7e0ff */
[----:B------:R-:W-:-:S03]  /*0340*/  VIADD R5, R5, 0x100 ;  /* 0x0000010005057836 */ /* 0x000fc60000000000 */
[----:B------:R-:W-:Y:S01]  /*0350*/  ISETP.NE.AND P2, PT, R0, RZ, PT ;  /* 0x000000ff0000720c */ /* 0x000fe20003f45270 */
[----:B------:R-:W-:Y:S01]  /*0360*/  IMAD.X R11, RZ, RZ, R11, P3 ;  /* 0x000000ffff0b7224 */ /* 0x000fe200018e060b */
[----:B--2--5:R-:W-:-:S06]  /*0370*/  DSETP.GEU.AND P1, PT, R6, R8, PT ;  /* 0x000000080600722a */ /* 0x024fcc0003f2e000 */
[----:B------:R-:W-:Y:S02]  /*0380*/  FSEL R6, R8, R6, !P1 ;  /* 0x0000000608067208 */ /* 0x000fe40004800000 */
[----:B------:R-:W-:-:S03]  /*0390*/  FSEL R7, R9, R7, !P1 ;  /* 0x0000000709077208 */ /* 0x000fc60004800000 */
[----:B------:R-:W-:Y:S05]  /*03a0*/  @P2 BRA `(.L_x_10) ;  /* 0xfffffffc00d02947 */ /* 0x000fea000383ffff */
.L_x_9:
[----:B------:R-:W-:Y:S05]  /*03b0*/  BSYNC.RECONVERGENT B2 ;  /* 0x0000000000027941 */ /* 0x000fea0003800200 */
.L_x_8:
[----:B------:R-:W-:Y:S05]  /*03c0*/  @!P0 BRA `(.L_x_7) ;  /* 0x0000000800488947 */ /* 0x000fea0003800000 */
[----:B------:R-:W-:Y:S01]  /*03d0*/  IMAD.IADD R0, R4, 0x1, -R5 ;  /* 0x0000000104007824 */ /* 0x000fe200078e0a05 */
[----:B------:R-:W-:Y:S01]  /*03e0*/  BSSY.RECONVERGENT B2, `(.L_x_11) ;  /* 0x0000051000027945 */ /* 0x000fe20003800200 */
[----:B------:R-:W-:-:S03]  /*03f0*/  PLOP3.LUT P0, PT, PT, PT, PT, 0x80, 0x8 ;  /* 0x000000000008781c */ /* 0x000fc60003f0f070 */
[----:B------:R-:W-:-:S13]  /*0400*/  ISETP.GT.AND P1, PT, R0, 0xc00, PT ;  /* 0x00000c000000780c */ /* 0x000fda0003f24270 */
[----:B------:R-:W-:Y:S05]  /*0410*/  @!P1 BRA `(.L_x_12) ;  /* 0x0000000400349947 */ /* 0x000fea0003800000 */
[----:B------:R-:W0:Y:S01]  /*0420*/  LDC.64 R8, c[0x0][0x380] ;  /* 0x0000e000ff087b82 */ /* 0x000e220000000a00 */
[----:B------:R-:W-:Y:S01]  /*0430*/  PLOP3.LUT P0, PT, PT, PT, PT, 0x8, 0x80 ;  /* 0x000000000080781c */ /* 0x000fe20003f0e170 */
[----:B------:R-:W-:-:S12]  /*0440*/  VIADD R0, R4, 0xfffff400 ;  /* 0xfffff40004007836 */ /* 0x000fd80000000000 */
.L_x_13:
[----:B0-----:R-:W-:-:S05]  /*0450*/  IMAD.WIDE R30, R5, 0x8, R8 ;  /* 0x00000008051e7825 */ /* 0x001fca00078e0208 */
[----:B------:R-:W2:Y:S04]  /*0460*/  LDG.E.64.CONSTANT R10, desc[UR6][R30.64] ;  /* 0x000000061e0a7981 */ /* 0x000ea8000c1e9b00 */
[----:B------:R-:W3:Y:S04]  /*0470*/  LDG.E.64.CONSTANT R12, desc[UR6][R30.64+0x800] ;  /* 0x000800061e0c7981 */ /* 0x000ee8000c1e9b00 */
[----:B------:R-:W4:Y:S01]  /*0480*/  LDG.E.64.CONSTANT R14, desc[UR6][R30.64+0x1000] ;  /* 0x001000061e0e7981 */ /* 0x000f22000c1e9b00 */
[----:B------:R-:W-:-:S03]  /*0490*/  VIADD R39, R5, 0x400 ;  /* 0x0000040005277836 */ /* 0x000fc60000000000 */
[----:B------:R-:W4:Y:S01]  /*04a0*/  LDG.E.64.CONSTANT R16, desc[UR6][R30.64+0x1800] ;  /* 0x001800061e107981 */ /* 0x000f22000c1e9b00 */
[----:B------:R-:W-:-:S05]  /*04b0*/  IMAD.WIDE R38, R39, 0x8, R8 ;  /* 0x0000000827267825 */ /* 0x000fca00078e0208 */
[----:B------:R-:W4:Y:S04]  /*04c0*/  LDG.E.64.CONSTANT R18, desc[UR6][R38.64] ;  /* 0x0000000626127981 */ /* 0x000f28000c1e9b00 */
[----:B------:R-:W4:Y:S04]  /*04d0*/  LDG.E.64.CONSTANT R20, desc[UR6][R38.64+0x800] ;  /* 0x0008000626147981 */ /* 0x000f28000c1e9b00 */
        /* <DEDUP_REMOVED lines=12> */
[----:B------:R-:W4:Y:S04]  /*05a0*/  LDG.E.64.CONSTANT R38, desc[UR6][R44.64+0x1000] ;  /* 0x001000062c267981 */ /* 0x000f28000c1e9b00 */
[----:B------:R-:W4:Y:S01]  /*05b0*/  LDG.E.64.CONSTANT R40, desc[UR6][R44.64+0x1800] ;  /* 0x001800062c287981 */ /* 0x000f22000c1e9b00 */
[----:B------:R-:W-:-:S05]  /*05c0*/  VIADD R5, R5, 0x1000 ;  /* 0x0000100005057836 */ /* 0x000fca0000000000 */
[----:B------:R-:W-:Y:S01]  /*05d0*/  ISETP.GE.AND P2, PT, R5, R0, PT ;  /* 0x000000000500720c */ /* 0x000fe20003f46270 */
[----:B--2--5:R-:W-:-:S06]  /*05e0*/  DSETP.GEU.AND P1, PT, R6, R10, PT ;  /* 0x0000000a0600722a */ /* 0x024fcc0003f2e000 */
[----:B------:R-:W-:Y:S02]  /*05f0*/  FSEL R6, R10, R6, !P1 ;  /* 0x000000060a067208 */ /* 0x000fe40004800000 */
[----:B------:R-:W-:-:S06]  /*0600*/  FSEL R7, R11, R7, !P1 ;  /* 0x000000070b077208 */ /* 0x000fcc0004800000 */
[----:B---3--:R-:W-:-:S06]  /*0610*/  DSETP.GEU.AND P1, PT, R6, R12, PT ;  /* 0x0000000c0600722a */ /* 0x008fcc0003f2e000 */
[----:B------:R-:W-:Y:S02]  /*0620*/  FSEL R6, R12, R6, !P1 ;  /* 0x000000060c067208 */ /* 0x000fe40004800000 */
[----:B------:R-:W-:-:S06]  /*0630*/  FSEL R7, R13, R7, !P1 ;  /* 0x000000070d077208 */ /* 0x000fcc0004800000 */
[----:B----4-:R-:W-:-:S06]  /*0640*/  DSETP.GEU.AND P1, PT, R6, R14, PT ;  /* 0x0000000e0600722a */ /* 0x010fcc0003f2e000 */
[----:B------:R-:W-:Y:S02]  /*0650*/  FSEL R6, R14, R6, !P1 ;  /* 0x000000060e067208 */ /* 0x000fe40004800000 */
[----:B------:R-:W-:-:S06]  /*0660*/  FSEL R7, R15, R7, !P1 ;  /* 0x000000070f077208 */ /* 0x000fcc0004800000 */
[----:B------:R-:W-:-:S06]  /*0670*/  DSETP.GEU.AND P1, PT, R6, R16, PT ;  /* 0x000000100600722a */ /* 0x000fcc0003f2e000 */
        /* <DEDUP_REMOVED lines=37> */
[----:B------:R-:W-:Y:S01]  /*08d0*/  FSEL R7, R41, R7, !P1 ;  /* 0x0000000729077208 */ /* 0x000fe20004800000 */
[----:B------:R-:W-:Y:S06]  /*08e0*/  @!P2 BRA `(.L_x_13) ;  /* 0xfffffff800d8a947 */ /* 0x000fec000383ffff */
.L_x_12:
[----:B------:R-:W-:Y:S05]  /*08f0*/  BSYNC.RECONVERGENT B2 ;  /* 0x0000000000027941 */ /* 0x000fea0003800200 */
.L_x_11:
[----:B------:R-:W-:Y:S01]  /*0900*/  IMAD.IADD R0, R4, 0x1, -R5 ;  /* 0x0000000104007824 */ /* 0x000fe200078e0a05 */
[----:B------:R-:W-:Y:S04]  /*0910*/  BSSY.RECONVERGENT B2, `(.L_x_14) ;  /* 0x0000029000027945 */ /* 0x000fe80003800200 */
[----:B------:R-:W-:-:S13]  /*0920*/  ISETP.GT.AND P1, PT, R0, 0x400, PT ;  /* 0x000004000000780c */ /* 0x000fda0003f24270 */
[----:B------:R-:W-:Y:S05]  /*0930*/  @!P1 BRA `(.L_x_15) ;  /* 0x0000000000989947 */ /* 0x000fea0003800000 */
[----:B------:R-:W0:Y:S02]  /*0940*/  LDC.64 R18, c[0x0][0x380] ;  /* 0x0000e000ff127b82 */ /* 0x000e240000000a00 */
        /* <DEDUP_REMOVED lines=11> */
[----:B------:R-:W-:Y:S01]  /*0a00*/  VIADD R5, R5, 0x800 ;  /* 0x0000080005057836 */ /* 0x000fe20000000000 */
        /* <DEDUP_REMOVED lines=20> */
[----:B------:R-:W-:Y:S02]  /*0b50*/  FSEL R7, R25, R7, !P0 ;  /* 0x0000000719077208 */ /* 0x000fe40004000000 */
[----:B------:R-:W-:-:S04]  /*0b60*/  PLOP3.LUT P0, PT, PT, PT, PT, 0x8, 0x80 ;  /* 0x000000000080781c */ /* 0x000fc80003f0e170 */
[----:B------:R-:W-:-:S06]  /*0b70*/  DSETP.GEU.AND P1, PT, R6, R26, PT ;  /* 0x0000001a0600722a */ /* 0x000fcc0003f2e000 */
[----:B------:R-:W-:Y:S02]  /*0b80*/  FSEL R6, R26, R6, !P1 ;  /* 0x000000061a067208 */ /* 0x000fe40004800000 */
[----:B------:R-:W-:-:S07]  /*0b90*/  FSEL R7, R27, R7, !P1 ;  /* 0x000000071b077208 */ /* 0x000fce0004800000 */
.L_x_15:
[----:B------:R-:W-:Y:S05]  /*0ba0*/  BSYNC.RECONVERGENT B2 ;  /* 0x0000000000027941 */ /* 0x000fea0003800200 */
.L_x_14:
[----:B------:R-:W-:-:S13]  /*0bb0*/  ISETP.LT.OR P0, PT, R5, R4, P0 ;  /* 0x000000040500720c */ /* 0x000fda0000701670 */
[----:B------:R-:W-:Y:S05]  /*0bc0*/  @!P0 BRA `(.L_x_7) ;  /* 0x0000000000488947 */ /* 0x000fea0003800000 */
[----:B------:R-:W0:Y:S02]  /*0bd0*/  LDC.64 R8, c[0x0][0x380] ;  /* 0x0000e000ff087b82 */ /* 0x000e240000000a00 */
[----:B0-----:R-:W-:-:S05]  /*0be0*/  IMAD.WIDE R8, R5, 0x8, R8 ;  /* 0x0000000805087825 */ /* 0x001fca00078e0208 */
[----:B------:R-:W2:Y:S04]  /*0bf0*/  LDG.E.64.CONSTANT R10, desc[UR6][R8.64] ;  /* 0x00000006080a7981 */ /* 0x000ea8000c1e9b00 */
[----:B------:R-:W3:Y:S04]  /*0c00*/  LDG.E.64.CONSTANT R12, desc[UR6][R8.64+0x800] ;  /* 0x00080006080c7981 */ /* 0x000ee8000c1e9b00 */
[----:B------:R-:W4:Y:S04]  /*0c10*/  LDG.E.64.CONSTANT R14, desc[UR6][R8.64+0x1000] ;  /* 0x00100006080e7981 */ /* 0x000f28000c1e9b00 */
[----:B------:R-:W4:Y:S01]  /*0c20*/  LDG.E.64.CONSTANT R16, desc[UR6][R8.64+0x1800] ;  /* 0x0018000608107981 */ /* 0x000f22000c1e9b00 */
        /* <DEDUP_REMOVED lines=11> */
[----:B------:R-:W-:-:S07]  /*0ce0*/  FSEL R7, R17, R7, !P0 ;  /* 0x0000000711077208 */ /* 0x000fce0004000000 */
.L_x_7:
[----:B------:R-:W-:Y:S05]  /*0cf0*/  BSYNC.RECONVERGENT B1 ;  /* 0x0000000000017941 */ /* 0x000fea0003800200 */
.L_x_6:
[----:B------:R-:W-:-:S13]  /*0d00*/  ISETP.GE.AND P0, PT, R4, 0x100, PT ;  /* 0x000001000400780c */ /* 0x000fda0003f06270 */
[----:B------:R-:W-:Y:S05]  /*0d10*/  @!P0 BRA `(.L_x_16) ;  /* 0x00000004003c8947 */ /* 0x000fea0003800000 */
[----:B------:R-:W0:Y:S01]  /*0d20*/  S2R R8, SR_LANEID ;  /* 0x0000000000087919 */ /* 0x000e220000000000 */
[----:B-----5:R-:W-:Y:S04]  /*0d30*/  SHFL.DOWN PT, R4, R6, 0x1, 0x1f ;  /* 0x08201f0006047f89 */ /* 0x020fe800000e0000 */
[----:B------:R-:W1:Y:S02]  /*0d40*/  SHFL.DOWN PT, R5, R7, 0x1, 0x1f ;  /* 0x08201f0007057f89 */ /* 0x000e6400000e0000 */
[----:B-1----:R-:W-:Y:S01]  /*0d50*/  DSETP.GEU.AND P1, PT, R6, R4, PT ;  /* 0x000000040600722a */ /* 0x002fe20003f2e000 */
[C---:B0-----:R-:W-:Y:S02]  /*0d60*/  ISETP.GT.AND P0, PT, R8.reuse, 0x1e, PT ;  /* 0x0000001e0800780c */ /* 0x041fe40003f04270 */
[----:B------:R-:W-:-:S03]  /*0d70*/  ISETP.NE.AND P2, PT, R8, RZ, PT ;  /* 0x000000ff0800720c */ /* 0x000fc60003f45270 */
[----:B------:R-:W-:Y:S02]  /*0d80*/  FSEL R9, R4, R6, !P1 ;  /* 0x0000000604097208 */ /* 0x000fe40004800000 */
[----:B------:R-:W-:Y:S02]  /*0d90*/  FSEL R5, R5, R7, !P1 ;  /* 0x0000000705057208 */ /* 0x000fe40004800000 */
[----:B------:R-:W-:Y:S02]  /*0da0*/  FSEL R6, R6, R9, P0 ;  /* 0x0000000906067208 */ /* 0x000fe40000000000 */
[----:B------:R-:W-:Y:S02]  /*0db0*/  FSEL R11, R7, R5, P0 ;  /* 0x00000005070b7208 */ /* 0x000fe40000000000 */
[----:B------:R-:W-:Y:S01]  /*0dc0*/  ISETP.GT.AND P0, PT, R8, 0x1d, PT ;  /* 0x0000001d0800780c */ /* 0x000fe20003f04270 */
[----:B------:R-:W-:Y:S01]  /*0dd0*/  SHFL.DOWN PT, R4, R6, 0x2, 0x1f ;  /* 0x08401f0006047f89 */ /* 0x000fe200000e0000 */
[----:B------:R-:W-:Y:S01]  /*0de0*/  @!P2 MOV R2, 0x400 ;  /* 0x000004000002a802 */ /* 0x000fe20000000f00 */
[----:B------:R-:W-:Y:S01]  /*0df0*/  IMAD.MOV.U32 R7, RZ, RZ, R11 ;  /* 0x000000ffff077224 */ /* 0x000fe200078e000b */
[----:B------:R-:W-:Y:S01]  /*0e00*/  @!P2 SHF.R.U32.HI R0, RZ, 0x2, R3 ;  /* 0x00000002ff00a819 */ /* 0x000fe20000011603 */
[----:B------:R-:W0:Y:S03]  /*0e10*/  SHFL.DOWN PT, R5, R11, 0x2, 0x1f ;  /* 0x08401f000b057f89 */ /* 0x000e2600000e0000 */
[----:B------:R-:W-:Y:S01]  /*0e20*/  @!P2 LOP3.LUT R0, R0, 0xf8, RZ, 0xc0, !PT ;  /* 0x000000f80000a812 */ /* 0x000fe200078ec0ff */
[----:B------:R-:W1:Y:S01]  /*0e30*/  @!P2 S2R R9, SR_CgaCtaId ;  /* 0x000000000009a919 */ /* 0x000e620000008800 */
[----:B0-----:R-:W-:-:S06]  /*0e40*/  DSETP.GEU.AND P1, PT, R6, R4, PT ;  /* 0x000000040600722a */ /* 0x001fcc0003f2e000 */
[----:B------:R-:W-:Y:S02]  /*0e50*/  @!P0 FSEL R6, R4, R6, !P1 ;  /* 0x0000000604068208 */ /* 0x000fe40004800000 */
[----:B------:R-:W-:Y:S02]  /*0e60*/  @!P0 FSEL R11, R5, R11, !P1 ;  /* 0x0000000b050b8208 */ /* 0x000fe40004800000 */
[----:B------:R-:W-:Y:S01]  /*0e70*/  ISETP.GT.AND P0, PT, R8, 0x1b, PT ;  /* 0x0000001b0800780c */ /* 0x000fe20003f04270 */
[----:B------:R-:W-:Y:S02]  /*0e80*/  SHFL.DOWN PT, R4, R6, 0x4, 0x1f ;  /* 0x08801f0006047f89 */ /* 0x000fe400000e0000 */
[----:B------:R-:W-:Y:S02]  /*0e90*/  IMAD.MOV.U32 R7, RZ, RZ, R11 ;  /* 0x000000ffff077224 */ /* 0x000fe400078e000b */
[----:B------:R-:W0:Y:S04]  /*0ea0*/  SHFL.DOWN PT, R5, R11, 0x4, 0x1f ;  /* 0x08801f000b057f89 */ /* 0x000e2800000e0000 */
        /* <DEDUP_REMOVED lines=14> */
[----:B0-----:R-:W-:Y:S01]  /*0f90*/  DSETP.GEU.AND P0, PT, R6, R4, PT ;  /* 0x000000040600722a */ /* 0x001fe20003f0e000 */
[----:B-1----:R-:W-:-:S05]  /*0fa0*/  @!P2 LEA R7, R9, R2, 0x18 ;  /* 0x000000020907a211 */ /* 0x002fca00078ec0ff */
[----:B------:R-:W-:Y:S01]  /*0fb0*/  FSEL R4, R4, R6, !P0 ;  /* 0x0000000604047208 */ /* 0x000fe20004000000 */
[----:B------:R-:W-:Y:S01]  /*0fc0*/  @!P2 IMAD.IADD R9, R0, 0x1, R7 ;  /* 0x000000010009a824 */ /* 0x000fe200078e0207 */
[----:B------:R-:W-:Y:S02]  /*0fd0*/  FSEL R5, R5, R11, !P0 ;  /* 0x0000000b05057208 */ /* 0x000fe40004000000 */
[----:B------:R-:W-:Y:S02]  /*0fe0*/  ISETP.NE.AND P0, PT, R3, RZ, PT ;  /* 0x000000ff0300720c */ /* 0x000fe40003f05270 */
[----:B------:R-:W-:Y:S01]  /*0ff0*/  FSEL R6, R6, R4, P1 ;  /* 0x0000000406067208 */ /* 0x000fe20000800000 */
[----:B------:R3:W-:Y:S01]  /*1000*/  @!P2 STS.64 [R9+0x8], R4 ;  /* 0x000008040900a388 */ /* 0x0007e20000000a00 */
[----:B------:R-:W-:Y:S01]  /*1010*/  FSEL R7, R11, R5, P1 ;  /* 0x000000050b077208 */ /* 0x000fe20000800000 */
[----:B------:R-:W-:Y:S08]  /*1020*/  BAR.SYNC.DEFER_BLOCKING 0x0 ;  /* 0x0000000000007b1d */ /* 0x000ff00000010000 */
[----:B------:R-:W-:Y:S05]  /*1030*/  @P0 BRA `(.L_x_17) ;  /* 0x0000004800f40947 */ /* 0x000fea0003800000 */
[----:B------:R-:W0:Y:S01]  /*1040*/  S2UR UR5, SR_CgaCtaId ;  /* 0x00000000000579c3 */ /* 0x000e220000008800 */
[----:B------:R-:W-:Y:S02]  /*1050*/  UMOV UR4, 0x400 ;  /* 0x0000040000047882 */ /* 0x000fe40000000000 */
[----:B0-----:R-:W-:-:S09]  /*1060*/  ULEA UR4, UR5, UR4, 0x18 ;  /* 0x0000000405047291 */ /* 0x001fd2000f8ec0ff */
[----:B---3--:R-:W0:Y:S04]  /*1070*/  LDS.128 R8, [UR4+0x10] ;  /* 0x00001004ff087984 */ /* 0x008e280008000c00 */
[----:B------:R-:W1:Y:S01]  /*1080*/  LDS.128 R12, [UR4+0x20] ;  /* 0x00002004ff0c7984 */ /* 0x000e620008000c00 */
[----:B0-----:R-:W-:-:S06]  /*1090*/  DSETP.GEU.AND P1, PT, R6, R8, PT ;  /* 0x000000080600722a */ /* 0x001fcc0003f2e000 */
[----:B------:R-:W-:Y:S02]  /*10a0*/  FSEL R2, R8, R6, !P1 ;  /* 0x0000000608027208 */ /* 0x000fe40004800000 */
[----:B------:R-:W-:Y:S02]  /*10b0*/  FSEL R3, R9, R7, !P1 ;  /* 0x0000000709037208 */ /* 0x000fe40004800000 */
[----:B------:R-:W0:Y:S04]  /*10c0*/  LDS.128 R4, [UR4+0x30] ;  /* 0x00003004ff047984 */ /* 0x000e280008000c00 */
[----:B------:R-:W-:-:S06]  /*10d0*/  DSETP.GEU.AND P1, PT, R2, R10, PT ;  /* 0x0000000a0200722a */ /* 0x000fcc0003f2e000 */
[----:B------:R-:W-:Y:S02]  /*10e0*/  FSEL R2, R10, R2, !P1 ;  /* 0x000000020a027208 */ /* 0x000fe40004800000 */
[----:B------:R-:W-:-:S06]  /*10f0*/  FSEL R3, R11, R3, !P1 ;  /* 0x000000030b037208 */ /* 0x000fcc0004800000 */
[----:B-1----:R-:W-:-:S06]  /*1100*/  DSETP.GEU.AND P1, PT, R2, R12, PT ;  /* 0x0000000c0200722a */ /* 0x002fcc0003f2e000 */
[----:B------:R-:W-:Y:S02]  /*1110*/  FSEL R8, R12, R2, !P1 ;  /* 0x000000020c087208 */ /* 0x000fe40004800000 */
[----:B------:R-:W-:Y:S02]  /*1120*/  FSEL R9, R13, R3, !P1 ;  /* 0x000000030d097208 */ /* 0x000fe40004800000 */
[----:B------:R-:W1:Y:S04]  /*1130*/  LDS.64 R2, [UR4+0x40] ;  /* 0x00004004ff027984 */ /* 0x000e680008000a00 */
[----:B------:R-:W-:-:S06]  /*1140*/  DSETP.GEU.AND P1, PT, R8, R14, PT ;  /* 0x0000000e0800722a */ /* 0x000fcc0003f2e000 */
[----:B------:R-:W-:Y:S02]  /*1150*/  FSEL R8, R14, R8, !P1 ;  /* 0x000000080e087208 */ /* 0x000fe40004800000 */
[----:B------:R-:W-:-:S06]  /*1160*/  FSEL R9, R15, R9, !P1 ;  /* 0x000000090f097208 */ /* 0x000fcc0004800000 */
[----:B0-----:R-:W-:-:S06]  /*1170*/  DSETP.GEU.AND P1, PT, R8, R4, PT ;  /* 0x000000040800722a */ /* 0x001fcc0003f2e000 */
[----:B------:R-:W-:Y:S02]  /*1180*/  FSEL R4, R4, R8, !P1 ;  /* 0x0000000804047208 */ /* 0x000fe40004800000 */
[----:B------:R-:W-:-:S06]  /*1190*/  FSEL R5, R5, R9, !P1 ;  /* 0x0000000905057208 */ /* 0x000fcc0004800000 */
[----:B------:R-:W-:-:S06]  /*11a0*/  DSETP.GEU.AND P1, PT, R4, R6, PT ;  /* 0x000000060400722a */ /* 0x000fcc0003f2e000 */
[----:B------:R-:W-:Y:S02]  /*11b0*/  FSEL R4, R6, R4, !P1 ;  /* 0x0000000406047208 */ /* 0x000fe40004800000 */
[----:B------:R-:W-:-:S06]  /*11c0*/  FSEL R5, R7, R5, !P1 ;  /* 0x0000000507057208 */ /* 0x000fcc0004800000 */
[----:B-1----:R-:W-:-:S06]  /*11d0*/  DSETP.GEU.AND P1, PT, R4, R2, PT ;  /* 0x000000020400722a */ /* 0x002fcc0003f2e000 */
[----:B------:R-:W-:Y:S02]  /*11e0*/  FSEL R6, R2, R4, !P1 ;  /* 0x0000000402067208 */ /* 0x000fe40004800000 */
[----:B------:R-:W-:Y:S01]  /*11f0*/  FSEL R7, R3, R5, !P1 ;  /* 0x0000000503077208 */ /* 0x000fe20004800000 */
[----:B------:R-:W-:Y:S06]  /*1200*/  BRA `(.L_x_17) ;  /* 0x0000004800807947 */ /* 0x000fec0003800000 */
.L_x_16:
[----:B------:R-:W-:Y:S01]  /*1210*/  LOP3.LUT R0, R3, 0x3e0, RZ, 0xc0, !PT ;  /* 0x000003e003007812 */ /* 0x000fe200078ec0ff */
[----:B------:R-:W0:Y:S03]  /*1220*/  S2R R10, SR_LANEID ;  /* 0x00000000000a7919 */ /* 0x000e260000000000 */
[----:B------:R-:W-:Y:S01]  /*1230*/  LOP3.LUT R9, RZ, R0, RZ, 0x33, !PT ;  /* 0x00000000ff097212 */ /* 0x000fe200078e33ff */
[----:B------:R-:W-:-:S04]  /*1240*/  VIADD R5, R0, 0x20 ;  /* 0x0000002000057836 */ /* 0x000fc80000000000 */
[----:B------:R-:W-:Y:S01]  /*1250*/  IMAD.IADD R9, R9, 0x1, R4 ;  /* 0x0000000109097824 */ /* 0x000fe200078e0204 */
[----:B------:R-:W-:-:S04]  /*1260*/  ISETP.GT.AND P0, PT, R5, R4, PT ;  /* 0x000000040500720c */ /* 0x000fc80003f04270 */
[----:B------:R-:W-:-:S05]  /*1270*/  SEL R5, R9, 0x1f, P0 ;  /* 0x0000001f09057807 */ /* 0x000fca0000000000 */
[----:B-----5:R-:W-:Y:S04]  /*1280*/  SHFL.DOWN PT, R8, R6, 0x1, R5 ;  /* 0x0820000006087989 */ /* 0x020fe800000e0005 */
[----:B------:R-:W1:Y:S01]  /*1290*/  SHFL.DOWN PT, R9, R7, 0x1, R5 ;  /* 0x0820000007097989 */ /* 0x000e6200000e0005 */
[C---:B0-----:R-:W-:Y:S01]  /*12a0*/  ISETP.GE.AND P0, PT, R10.reuse, R5, PT ;  /* 0x000000050a00720c */ /* 0x041fe20003f06270 */
[----:B------:R-:W-:Y:S01]  /*12b0*/  VIADD R0, R10, 0x2 ;  /* 0x000000020a007836 */ /* 0x000fe20000000000 */
[----:B-1----:R-:W-:-:S06]  /*12c0*/  DSETP.GEU.AND P1, PT, R6, R8, PT ;  /* 0x000000080600722a */ /* 0x002fcc0003f2e000 */
[-C--:B------:R-:W-:Y:S02]  /*12d0*/  FSEL R11, R8, R6.reuse, !P1 ;  /* 0x00000006080b7208 */ /* 0x080fe40004800000 */
[-C--:B------:R-:W-:Y:S02]  /*12e0*/  FSEL R9, R9, R7.reuse, !P1 ;  /* 0x0000000709097208 */ /* 0x080fe40004800000 */
[----:B------:R-:W-:Y:S02]  /*12f0*/  FSEL R2, R11, R6, !P0 ;  /* 0x000000060b027208 */ /* 0x000fe40004000000 */
[----:B------:R-:W-:Y:S02]  /*1300*/  FSEL R11, R9, R7, !P0 ;  /* 0x00000007090b7208 */ /* 0x000fe40004000000 */
[----:B------:R-:W-:Y:S01]  /*1310*/  ISETP.GT.AND P0, PT, R0, R5, PT ;  /* 0x000000050000720c */ /* 0x000fe20003f04270 */
[----:B------:R-:W-:Y:S01]  /*1320*/  SHFL.DOWN PT, R8, R2, 0x2, R5 ;  /* 0x0840000002087989 */ /* 0x000fe200000e0005 */
[----:B------:R-:W-:-:S02]  /*1330*/  IMAD.MOV.U32 R6, RZ, RZ, R2 ;  /* 0x000000ffff067224 */ /* 0x000fc400078e0002 */
[----:B------:R-:W-:Y:S01]  /*1340*/  IMAD.MOV.U32 R7, RZ, RZ, R11 ;  /* 0x000000ffff077224 */ /* 0x000fe200078e000b */
[----:B------:R-:W0:Y:S01]  /*1350*/  SHFL.DOWN PT, R9, R11, 0x2, R5 ;  /* 0x084000000b097989 */ /* 0x000e2200000e0005 */
[----:B------:R-:W-:-:S04]  /*1360*/  VIADD R0, R10, 0x4 ;  /* 0x000000040a007836 */ /* 0x000fc80000000000 */
[----:B0-----:R-:W-:-:S06]  /*1370*/  DSETP.GEU.AND P1, PT, R6, R8, PT ;  /* 0x000000080600722a */ /* 0x001fcc0003f2e000 */
[----:B------:R-:W-:Y:S02]  /*1380*/  @!P0 FSEL R2, R8, R2, !P1 ;  /* 0x0000000208028208 */ /* 0x000fe40004800000 */
[----:B------:R-:W-:Y:S02]  /*1390*/  @!P0 FSEL R11, R9, R11, !P1 ;  /* 0x0000000b090b8208 */ /* 0x000fe40004800000 */
[----:B------:R-:W-:Y:S01]  /*13a0*/  ISETP.GT.AND P0, PT, R0, R5, PT ;  /* 0x000000050000720c */ /* 0x000fe20003f04270 */
[----:B------:R-:W-:Y:S01]  /*13b0*/  SHFL.DOWN PT, R6, R2, 0x4, R5 ;  /* 0x0880000002067989 */ /* 0x000fe200000e0005 */
[----:B------:R-:W-:Y:S02]  /*13c0*/  IMAD.MOV.U32 R8, RZ, RZ, R2 ;  /* 0x000000ffff087224 */ /* 0x000fe400078e0002 */
        /* <DEDUP_REMOVED lines=8> */
[----:B------:R-:W-:Y:S01]  /*1450*/  IMAD.MOV.U32 R8, RZ, RZ, R2 ;  /* 0x000000ffff087224 */ /* 0x000fe200078e0002 */
[C---:B------:R-:W-:Y:S01]  /*1460*/  ISETP.NE.AND P0, PT, R10.reuse, RZ, PT ;  /* 0x000000ff0a00720c */ /* 0x040fe20003f05270 */
[----:B------:R-:W-:Y:S01]  /*1470*/  IMAD.MOV.U32 R9, RZ, RZ, R11 ;  /* 0x000000ffff097224 */ /* 0x000fe200078e000b */
[----:B------:R-:W0:Y:S01]  /*1480*/  SHFL.DOWN PT, R7, R11, 0x8, R5 ;  /* 0x090000000b077989 */ /* 0x000e2200000e0005 */
[----:B------:R-:W-:-:S10]  /*1490*/  VIADD R0, R10, 0x10 ;  /* 0x000000100a007836 */ /* 0x000fd40000000000 */
[----:B------:R-:W1:Y:S01]  /*14a0*/  @!P0 S2R R13, SR_CgaCtaId ;  /* 0x00000000000d8919 */ /* 0x000e620000008800 */
[----:B0-----:R-:W-:-:S06]  /*14b0*/  DSETP.GEU.AND P2, PT, R8, R6, PT ;  /* 0x000000060800722a */ /* 0x001fcc0003f4e000 */
[----:B------:R-:W-:Y:S02]  /*14c0*/  @!P1 FSEL R2, R6, R2, !P2 ;  /* 0x0000000206029208 */ /* 0x000fe40005000000 */
[----:B------:R-:W-:Y:S02]  /*14d0*/  @!P1 FSEL R11, R7, R11, !P2 ;  /* 0x0000000b070b9208 */ /* 0x000fe40005000000 */
[----:B------:R-:W-:Y:S01]  /*14e0*/  ISETP.GT.AND P1, PT, R0, R5, PT ;  /* 0x000000050000720c */ /* 0x000fe20003f24270 */
[----:B------:R-:W-:Y:S01]  /*14f0*/  SHFL.DOWN PT, R6, R2, 0x10, R5 ;  /* 0x0a00000002067989 */ /* 0x000fe200000e0005 */
[----:B------:R-:W-:Y:S01]  /*1500*/  IMAD.MOV.U32 R8, RZ, RZ, R2 ;  /* 0x000000ffff087224 */ /* 0x000fe200078e0002 */
[----:B------:R-:W-:Y:S01]  /*1510*/  @!P0 SHF.R.U32.HI R0, RZ, 0x2, R3 ;  /* 0x00000002ff008819 */ /* 0x000fe20000011603 */
[----:B------:R-:W-:Y:S01]  /*1520*/  IMAD.MOV.U32 R9, RZ, RZ, R11 ;  /* 0x000000ffff097224 */ /* 0x000fe200078e000b */
[----:B------:R-:W0:Y:S02]  /*1530*/  SHFL.DOWN PT, R7, R11, 0x10, R5 ;  /* 0x0a0000000b077989 */ /* 0x000e2400000e0005 */
[----:B------:R-:W-:-:S03]  /*1540*/  @!P0 LOP3.LUT R0, R0, 0xf8, RZ, 0xc0, !PT ;  /* 0x000000f800008812 */ /* 0x000fc600078ec0ff */
[----:B0-----:R-:W-:Y:S01]  /*1550*/  DSETP.GEU.AND P2, PT, R8, R6, PT ;  /* 0x000000060800722a */ /* 0x001fe20003f4e000 */
[----:B------:R-:W-:-:S04]  /*1560*/  @!P0 MOV R8, 0x400 ;  /* 0x0000040000088802 */ /* 0x000fc80000000f00 */
[----:B-1----:R-:W-:Y:S02]  /*1570*/  @!P0 LEA R13, R13, R8, 0x18 ;  /* 0x000000080d0d8211 */ /* 0x002fe400078ec0ff */
[----:B------:R-:W-:Y:S02]  /*1580*/  @!P1 FSEL R2, R6, R2, !P2 ;  /* 0x0000000206029208 */ /* 0x000fe40005000000 */
[----:B------:R-:W-:Y:S01]  /*1590*/  @!P1 FSEL R11, R7, R11, !P2 ;  /* 0x0000000b070b9208 */ /* 0x000fe20005000000 */
[----:B------:R-:W-:Y:S02]  /*15a0*/  @!P0 IMAD.IADD R13, R0, 0x1, R13 ;  /* 0x00000001000d8824 */ /* 0x000fe400078e020d */
[----:B------:R-:W-:Y:S02]  /*15b0*/  IMAD.MOV.U32 R6, RZ, RZ, R2 ;  /* 0x000000ffff067224 */ /* 0x000fe400078e0002 */
[----:B------:R-:W-:-:S05]  /*15c0*/  IMAD.MOV.U32 R7, RZ, RZ, R11 ;  /* 0x000000ffff077224 */ /* 0x000fca00078e000b */
[----:B------:R3:W-:Y:S01]  /*15d0*/  @!P0 STS.64 [R13+0x8], R6 ;  /* 0x000008060d008388 */ /* 0x0007e20000000a00 */
[----:B------:R-:W-:Y:S01]  /*15e0*/  BAR.SYNC.DEFER_BLOCKING 0x0 ;  /* 0x0000000000007b1d */ /* 0x000fe20000010000 */
[----:B------:R-:W-:-:S13]  /*15f0*/  ISETP.NE.AND P0, PT, R3, RZ, PT ;  /* 0x000000ff0300720c */ /* 0x000fda0003f05270 */
[----:B---3--:R-:W-:Y:S05]  /*1600*/  @P0 BRA `(.L_x_17) ;  /* 0x0000004400800947 */ /* 0x008fea0003800000 */
[----:B------:R-:W0:Y:S01]  /*1610*/  S2UR UR5, SR_CgaCtaId ;  /* 0x00000000000579c3 */ /* 0x000e220000008800 */
[----:B------:R-:W-:Y:S01]  /*1620*/  UMOV UR4, 0x400 ;  /* 0x0000040000047882 */ /* 0x000fe20000000000 */
[----:B------:R-:W-:Y:S01]  /*1630*/  ISETP.GT.AND P2, PT, R4, 0x20, PT ;  /* 0x000000200400780c */ /* 0x000fe20003f44270 */
[----:B0-----:R-:W-:-:S09]  /*1640*/  ULEA UR4, UR5, UR4, 0x18 ;  /* 0x0000000405047291 */ /* 0x001fd2000f8ec0ff */
[----:B------:R-:W0:Y:S04]  /*1650*/  LDS.128 R16, [UR4+0x10] ;  /* 0x00001004ff107984 */ /* 0x000e280008000c00 */
[----:B------:R-:W1:Y:S04]  /*1660*/  LDS.128 R12, [UR4+0x20] ;  /* 0x00002004ff0c7984 */ /* 0x000e680008000c00 */
[----:B------:R-:W2:Y:S01]  /*1670*/  LDS.128 R8, [UR4+0x30] ;  /* 0x00003004ff087984 */ /* 0x000ea20008000c00 */
[----:B0-----:R-:W-:-:S06]  /*1680*/  DSETP.GEU.AND P1, PT, R6, R16, PT ;  /* 0x000000100600722a */ /* 0x001fcc0003f2e000 */
[-C--:B------:R-:W-:Y:S02]  /*1690*/  FSEL R3, R16, R6.reuse, !P1 ;  /* 0x0000000610037208 */ /* 0x080fe40004800000 */
[-C--:B------:R-:W-:Y:S02]  /*16a0*/  FSEL R17, R17, R7.reuse, !P1 ;  /* 0x0000000711117208 */ /* 0x080fe40004800000 */
[----:B------:R-:W-:Y:S02]  /*16b0*/  FSEL R6, R3, R6, P2 ;  /* 0x0000000603067208 */ /* 0x000fe40001000000 */
[----:B------:R-:W-:Y:S02]  /*16c0*/  FSEL R7, R17, R7, P2 ;  /* 0x0000000711077208 */ /* 0x000fe40001000000 */
[C---:B------:R-:W-:Y:S01]  /*16d0*/  ISETP.GT.AND P1, PT, R4.reuse, 0x40, PT ;  /* 0x000000400400780c */ /* 0x040fe20003f24270 */
[----:B------:R-:W-:Y:S01]  /*16e0*/  IMAD.MOV.U32 R2, RZ, RZ, R6 ;  /* 0x000000ffff027224 */ /* 0x000fe200078e0006 */
[----:B------:R-:W-:Y:S01]  /*16f0*/  ISETP.GT.AND P2, PT, R4, 0x60, PT ;  /* 0x000000600400780c */ /* 0x000fe20003f44270 */
[----:B------:R-:W-:-:S06]  /*1700*/  IMAD.MOV.U32 R3, RZ, RZ, R7 ;  /* 0x000000ffff037224 */ /* 0x000fcc00078e0007 */
[----:B------:R-:W-:-:S06]  /*1710*/  DSETP.GEU.AND P3, PT, R2, R18, PT ;  /* 0x000000120200722a */ /* 0x000fcc0003f6e000 */
[----:B------:R-:W-:Y:S02]  /*1720*/  @P1 FSEL R6, R18, R6, !P3 ;  /* 0x0000000612061208 */ /* 0x000fe40005800000 */
[----:B------:R-:W-:Y:S02]  /*1730*/  @P1 FSEL R7, R19, R7, !P3 ;  /* 0x0000000713071208 */ /* 0x000fe40005800000 */
[----:B------:R-:W-:Y:S01]  /*1740*/  ISETP.GT.AND P1, PT, R4, 0x80, PT ;  /* 0x000000800400780c */ /* 0x000fe20003f24270 */
[----:B------:R-:W-:Y:S02]  /*1750*/  IMAD.MOV.U32 R2, RZ, RZ, R6 ;  /* 0x000000ffff027224 */ /* 0x000fe400078e0006 */
[----:B------:R-:W-:-:S06]  /*1760*/  IMAD.MOV.U32 R3, RZ, RZ, R7 ;  /* 0x000000ffff037224 */ /* 0x000fcc00078e0007 */
[----:B-1----:R-:W-:Y:S01]  /*1770*/  DSETP.GEU.AND P3, PT, R2, R12, PT ;  /* 0x0000000c0200722a */ /* 0x002fe20003f6e000 */
[----:B------:R-:W0:Y:S05]  /*1780*/  LDS.64 R2, [UR4+0x40] ;  /* 0x00004004ff027984 */ /* 0x000e2a0008000a00 */
[----:B------:R-:W-:Y:S02]  /*1790*/  @P2 FSEL R6, R12, R6, !P3 ;  /* 0x000000060c062208 */ /* 0x000fe40005800000 */
[----:B------:R-:W-:Y:S02]  /*17a0*/  @P2 FSEL R7, R13, R7, !P3 ;  /* 0x000000070d072208 */ /* 0x000fe40005800000 */
[----:B------:R-:W-:-:S04]  /*17b0*/  ISETP.GT.AND P2, PT, R4, 0xa0, PT ;  /* 0x000000a00400780c */ /* 0x000fc80003f44270 */
[----:B------:R-:W-:-:S06]  /*17c0*/  DSETP.GEU.AND P3, PT, R6, R14, PT ;  /* 0x0000000e0600722a */ /* 0x000fcc0003f6e000 */
[----:B------:R-:W-:Y:S02]  /*17d0*/  @P1 FSEL R6, R14, R6, !P3 ;  /* 0x000000060e061208 */ /* 0x000fe40005800000 */
[----:B------:R-:W-:Y:S02]  /*17e0*/  @P1 FSEL R7, R15, R7, !P3 ;  /* 0x000000070f071208 */ /* 0x000fe40005800000 */
[----:B------:R-:W-:-:S04]  /*17f0*/  ISETP.GT.AND P1, PT, R4, 0xc0, PT ;  /* 0x000000c00400780c */ /* 0x000fc80003f24270 */
[----:B--2---:R-:W-:-:S06]  /*1800*/  DSETP.GEU.AND P3, PT, R6, R8, PT ;  /* 0x000000080600722a */ /* 0x004fcc0003f6e000 */
[----:B------:R-:W-:Y:S02]  /*1810*/  @P2 FSEL R6, R8, R6, !P3 ;  /* 0x0000000608062208 */ /* 0x000fe40005800000 */
[----:B------:R-:W-:Y:S02]  /*1820*/  @P2 FSEL R7, R9, R7, !P3 ;  /* 0x0000000709072208 */ /* 0x000fe40005800000 */
[----:B------:R-:W-:-:S04]  /*1830*/  ISETP.GT.AND P2, PT, R4, 0xe0, PT ;  /* 0x000000e00400780c */ /* 0x000fc80003f44270 */
[----:B------:R-:W-:-:S06]  /*1840*/  DSETP.GEU.AND P3, PT, R6, R10, PT ;  /* 0x0000000a0600722a */ /* 0x000fcc0003f6e000 */
[----:B------:R-:W-:Y:S02]  /*1850*/  @P1 FSEL R6, R10, R6, !P3 ;  /* 0x000000060a061208 */ /* 0x000fe40005800000 */
[----:B------:R-:W-:-:S03]  /*1860*/  @P1 FSEL R7, R11, R7, !P3 ;  /* 0x000000070b071208 */ /* 0x000fc60005800000 */
[----:B------:R-:W-:Y:S02]  /*1870*/  IMAD.MOV.U32 R4, RZ, RZ, R6 ;  /* 0x000000ffff047224 */ /* 0x000fe400078e0006 */
[----:B------:R-:W-:-:S06]  /*1880*/  IMAD.MOV.U32 R5, RZ, RZ, R7 ;  /* 0x000000ffff057224 */ /* 0x000fcc00078e0007 */
[----:B0-----:R-:W-:-:S06]  /*1890*/  DSETP.GEU.AND P1, PT, R4, R2, PT ;  /* 0x000000020400722a */ /* 0x001fcc0003f2e000 */
[----:B------:R-:W-:Y:S02]  /*18a0*/  @P2 FSEL R6, R2, R6, !P1 ;  /* 0x0000000602062208 */ /* 0x000fe40004800000 */
[----:B------:R-:W-:Y:S01]  /*18b0*/  @P2 FSEL R7, R3, R7, !P1 ;  /* 0x0000000703072208 */ /* 0x000fe20004800000 */
[----:B------:R-:W-:Y:S06]  /*18c0*/  BRA `(.L_x_17) ;  /* 0x0000004000d07947 */ /* 0x000fec0003800000 */
.L_x_3:
[----:B------:R-:W0:Y:S01]  /*18d0*/  S2R R0, SR_TID.X ;  /* 0x0000000000007919 */ /* 0x000e220000002100 */
[----:B------:R-:W1:Y:S02]  /*18e0*/  LDCU.64 UR4, c[0x0][0x380] ;  /* 0x00007000ff0477ac */ /* 0x000e640008000a00 */
[----:B-1----:R-:W-:Y:S02]  /*18f0*/  IMAD.U32 R2, RZ, RZ, UR4 ;  /* 0x00000004ff027e24 */ /* 0x002fe4000f8e00ff */
[----:B------:R-:W-:Y:S02]  /*1900*/  IMAD.U32 R3, RZ, RZ, UR5 ;  /* 0x00000005ff037e24 */ /* 0x000fe4000f8e00ff */
[----:B0-----:R-:W-:-:S04]  /*1910*/  IMAD.SHL.U32 R5, R0, 0x4, RZ ;  /* 0x0000000400057824 */ /* 0x001fc800078e00ff */
[----:B------:R-:W-:-:S05]  /*1920*/  IMAD.WIDE.U32 R6, R5, 0x8, R2 ;  /* 0x0000000805067825 */ /* 0x000fca00078e0002 */
[----:B------:R-:W2:Y:S04]  /*1930*/  LDG.E.128.CONSTANT R20, desc[UR6][R6.64] ;  /* 0x0000000606147981 */ /* 0x000ea8000c1e9d00 */
[----:B------:R-:W3:Y:S04]  /*1940*/  LDG.E.128.CONSTANT R12, desc[UR6][R6.64+0x10] ;  /* 0x00001006060c7981 */ /* 0x000ee8000c1e9d00 */
[----:B------:R-:W4:Y:S04]  /*1950*/  LDG.E.128.CONSTANT R8, desc[UR6][R6.64+0x2000] ;  /* 0x0020000606087981 */ /* 0x000f28000c1e9d00 */
[----:B------:R0:W5:Y:S01]  /*1960*/  LDG.E.128.CONSTANT R16, desc[UR6][R6.64+0x2010] ;  /* 0x0020100606107981 */ /* 0x000162000c1e9d00 */
[----:B------:R-:W-:Y:S01]  /*1970*/  ISETP.GE.U32.AND P1, PT, R4, 0x1000, PT ;  /* 0x000010000400780c */ /* 0x000fe20003f26070 */
[----:B------:R-:W-:Y:S01]  /*1980*/  UMOV UR4, 0x800 ;  /* 0x0000080000047882 */ /* 0x000fe20000000000 */
[----:B--2---:R-:W-:-:S06]  /*1990*/  DSETP.GEU.AND P0, PT, R20, R22, PT ;  /* 0x000000161400722a */ /* 0x004fcc0003f0e000 */
[----:B------:R-:W-:Y:S02]  /*19a0*/  FSEL R20, R22, R20, !P0 ;  /* 0x0000001416147208 */ /* 0x000fe40004000000 */
[----:B------:R-:W-:-:S06]  /*19b0*/  FSEL R21, R23, R21, !P0 ;  /* 0x0000001517157208 */ /* 0x000fcc0004000000 */
[----:B---3--:R-:W-:-:S06]  /*19c0*/  DSETP.GEU.AND P0, PT, R20, R12, PT ;  /* 0x0000000c1400722a */ /* 0x008fcc0003f0e000 */
[----:B------:R-:W-:Y:S02]  /*19d0*/  FSEL R12, R12, R20, !P0 ;  /* 0x000000140c0c7208 */ /* 0x000fe40004000000 */
[----:B------:R-:W-:-:S06]  /*19e0*/  FSEL R13, R13, R21, !P0 ;  /* 0x000000150d0d7208 */ /* 0x000fcc0004000000 */
[----:B------:R-:W-:-:S06]  /*19f0*/  DSETP.GEU.AND P0, PT, R12, R14, PT ;  /* 0x0000000e0c00722a */ /* 0x000fcc0003f0e000 */
[----:B------:R-:W-:Y:S02]  /*1a00*/  FSEL R12, R14, R12, !P0 ;  /* 0x0000000c0e0c7208 */ /* 0x000fe40004000000 */
[----:B------:R-:W-:-:S06]  /*1a10*/  FSEL R13, R15, R13, !P0 ;  /* 0x0000000d0f0d7208 */ /* 0x000fcc0004000000 */
[----:B----4-:R-:W-:-:S06]  /*1a20*/  DSETP.GEU.AND P0, PT, R12, R8, PT ;  /* 0x000000080c00722a */ /* 0x010fcc0003f0e000 */
[----:B0-----:R-:W-:Y:S02]  /*1a30*/  FSEL R6, R8, R12, !P0 ;  /* 0x0000000c08067208 */ /* 0x001fe40004000000 */
[----:B------:R-:W-:-:S06]  /*1a40*/  FSEL R7, R9, R13, !P0 ;  /* 0x0000000d09077208 */ /* 0x000fcc0004000000 */
[----:B------:R-:W-:-:S06]  /*1a50*/  DSETP.GEU.AND P0, PT, R6, R10, PT ;  /* 0x0000000a0600722a */ /* 0x000fcc0003f0e000 */
[----:B------:R-:W-:Y:S02]  /*1a60*/  FSEL R6, R10, R6, !P0 ;  /* 0x000000060a067208 */ /* 0x000fe40004000000 */
[----:B------:R-:W-:-:S06]  /*1a70*/  FSEL R7, R11, R7, !P0 ;  /* 0x000000070b077208 */ /* 0x000fcc0004000000 */
[----:B-----5:R-:W-:-:S06]  /*1a80*/  DSETP.GEU.AND P0, PT, R6, R16, PT ;  /* 0x000000100600722a */ /* 0x020fcc0003f0e000 */
[----:B------:R-:W-:Y:S02]  /*1a90*/  FSEL R6, R16, R6, !P0 ;  /* 0x0000000610067208 */ /* 0x000fe40004000000 */
[----:B------:R-:W-:-:S06]  /*1aa0*/  FSEL R7, R17, R7, !P0 ;  /* 0x0000000711077208 */ /* 0x000fcc0004000000 */
[----:B------:R-:W-:-:S06]  /*1ab0*/  DSETP.GEU.AND P0, PT, R6, R18, PT ;  /* 0x000000120600722a */ /* 0x000fcc0003f0e000 */
[----:B------:R-:W-:Y:S02]  /*1ac0*/  FSEL R6, R18, R6, !P0 ;  /* 0x0000000612067208 */ /* 0x000fe40004000000 */
[----:B------:R-:W-:Y:S01]  /*1ad0*/  FSEL R7, R19, R7, !P0 ;  /* 0x0000000713077208 */ /* 0x000fe20004000000 */
[----:B------:R-:W-:Y:S06]  /*1ae0*/  @!P1 BRA `(.L_x_18) ;  /* 0x0000000000a49947 */ /* 0x000fec0003800000 */
[----:B------:R-:W0:Y:S01]  /*1af0*/  LDC R24, c[0x0][0x390] ;  /* 0x0000e400ff187b82 */ /* 0x000e220000000800 */
[----:B------:R-:W-:Y:S01]  /*1b00*/  VIADD R25, R4, 0xfffff800 ;  /* 0xfffff80004197836 */ /* 0x000fe20000000000 */
[----:B------:R-:W-:-:S06]  /*1b10*/  UMOV UR4, 0x800 ;  /* 0x0000080000047882 */ /* 0x000fcc0000000000 */
[----:B------:R-:W1:Y:S02]  /*1b20*/  LDC.64 R2, c[0x0][0x380] ;  /* 0x0000e000ff027b82 */ /* 0x000e640000000a00 */
.L_x_20:
[----:B------:R-:W-:-:S04]  /*1b30*/  VIADD R27, R5, UR4 ;  /* 0x00000004051b7c36 */ /* 0x000fc80008000000 */
[----:B-1----:R-:W-:-:S05]  /*1b40*/  IMAD.WIDE.U32 R26, R27, 0x8, R2 ;  /* 0x000000081b1a7825 */ /* 0x002fca00078e0002 */
[----:B------:R-:W2:Y:S04]  /*1b50*/  LDG.E.128.CONSTANT R12, desc[UR6][R26.64] ;  /* 0x000000061a0c7981 */ /* 0x000ea8000c1e9d00 */
[----:B------:R-:W3:Y:S04]  /*1b60*/  LDG.E.128.CONSTANT R16, desc[UR6][R26.64+0x10] ;  /* 0x000010061a107981 */ /* 0x000ee8000c1e9d00 */
[----:B------:R-:W4:Y:S04]  /*1b70*/  LDG.E.128.CONSTANT R20, desc[UR6][R26.64+0x2000] ;  /* 0x002000061a147981 */ /* 0x000f28000c1e9d00 */
[----:B------:R-:W5:Y:S01]  /*1b80*/  LDG.E.128.CONSTANT R8, desc[UR6][R26.64+0x2010] ;  /* 0x002010061a087981 */ /* 0x000f62000c1e9d00 */
[----:B0-----:R-:W-:Y:S01]  /*1b90*/  IMAD.MOV.U32 R4, RZ, RZ, R24 ;  /* 0x000000ffff047224 */ /* 0x001fe200078e0018 */
[----:B--2---:R-:W-:-:S06]  /*1ba0*/  DSETP.GEU.AND P0, PT, R6, R12, PT ;  /* 0x0000000c0600722a */ /* 0x004fcc0003f0e000 */
[----:B------:R-:W-:Y:S02]  /*1bb0*/  FSEL R6, R12, R6, !P0 ;  /* 0x000000060c067208 */ /* 0x000fe40004000000 */
[----:B------:R-:W-:-:S06]  /*1bc0*/  FSEL R7, R13, R7, !P0 ;  /* 0x000000070d077208 */ /* 0x000fcc0004000000 */
[----:B------:R-:W-:-:S06]  /*1bd0*/  DSETP.GEU.AND P0, PT, R6, R14, PT ;  /* 0x0000000e0600722a */ /* 0x000fcc0003f0e000 */
        /* <DEDUP_REMOVED lines=14> */
[----:B-----5:R-:W-:-:S06]  /*1cc0*/  DSETP.GEU.AND P0, PT, R6, R8, PT ;  /* 0x000000080600722a */ /* 0x020fcc0003f0e000 */
[----:B------:R-:W-:Y:S01]  /*1cd0*/  FSEL R6, R8, R6, !P0 ;  /* 0x0000000608067208 */ /* 0x000fe20004000000 */
[----:B------:R-:W-:Y:S01]  /*1ce0*/  VIADD R8, R4, -UR4 ;  /* 0x8000000404087c36 */ /* 0x000fe20008000000 */
[----:B------:R-:W-:-:S04]  /*1cf0*/  FSEL R7, R9, R7, !P0 ;  /* 0x0000000709077208 */ /* 0x000fc80004000000 */
[----:B------:R-:W-:Y:S02]  /*1d00*/  ISETP.GE.AND P1, PT, R8, 0x800, PT ;  /* 0x000008000800780c */ /* 0x000fe40003f26270 */
[----:B------:R-:W-:-:S06]  /*1d10*/  DSETP.GEU.AND P0, PT, R6, R10, PT ;  /* 0x0000000a0600722a */ /* 0x000fcc0003f0e000 */
[----:B------:R-:W-:Y:S02]  /*1d20*/  FSEL R6, R10, R6, !P0 ;  /* 0x000000060a067208 */ /* 0x000fe40004000000 */
[----:B------:R-:W-:-:S03]  /*1d30*/  FSEL R7, R11, R7, !P0 ;  /* 0x000000070b077208 */ /* 0x000fc60004000000 */
[----:B------:R-:W-:Y:S05]  /*1d40*/  @!P1 BRA `(.L_x_19) ;  /* 0x0000000c00009947 */ /* 0x000fea0003800000 */
[----:B------:R-:W-:-:S06]  /*1d50*/  UIADD3 UR4, UPT, UPT, UR4, 0x800, URZ ;  /* 0x0000080004047890 */ /* 0x000fcc000fffe0ff */
[----:B------:R-:W-:-:S13]  /*1d60*/  ISETP.LT.AND P0, PT, R25, UR4, PT ;  /* 0x0000000419007c0c */ /* 0x000fda000bf01270 */
[----:B------:R-:W-:Y:S05]  /*1d70*/  @!P0 BRA `(.L_x_20) ;  /* 0xfffffffc006c8947 */ /* 0x000fea000383ffff */
.L_x_18:
[----:B------:R-:W-:-:S13]  /*1d80*/  ISETP.LE.AND P0, PT, R4, UR4, PT ;  /* 0x0000000404007c0c */ /* 0x000fda000bf03270 */
[----:B------:R-:W-:Y:S05]  /*1d90*/  @P0 BRA `(.L_x_19) ;  /* 0x0000000800ec0947 */ /* 0x000fea0003800000 */
[----:B------:R-:W-:Y:S01]  /*1da0*/  VIADD R41, R4, -UR4 ;  /* 0x8000000404297c36 */ /* 0x000fe20008000000 */
[----:B------:R-:W-:Y:S04]  /*1db0*/  BSSY.RECONVERGENT B1, `(.L_x_19) ;  /* 0x00000b9000017945 */ /* 0x000fe80003800200 */
[----:B------:R-:W-:-:S13]  /*1dc0*/  ISETP.GE.AND P0, PT, R0, R41, PT ;  /* 0x000000290000720c */ /* 0x000fda0003f06270 */
[----:B------:R-:W-:Y:S05]  /*1dd0*/  @P0 BRA `(.L_x_21) ;  /* 0x0000000800d80947 */ /* 0x000fea0003800000 */
[----:B------:R-:W-:Y:S01]  /*1de0*/  LOP3.LUT R5, RZ, R0, RZ, 0x33, !PT ;  /* 0x00000000ff057212 */ /* 0x000fe200078e33ff */
[----:B------:R-:W-:Y:S01]  /*1df0*/  BSSY.RECONVERGENT B2, `(.L_x_22) ;  /* 0x0000016000027945 */ /* 0x000fe20003800200 */
[----:B------:R-:W-:Y:S02]  /*1e00*/  IMAD.MOV.U32 R40, RZ, RZ, R0 ;  /* 0x000000ffff287224 */ /* 0x000fe400078e0000 */
[----:B------:R-:W-:-:S04]  /*1e10*/  IADD3 R4, PT, PT, R4, -UR4, R5 ;  /* 0x8000000404047c10 */ /* 0x000fc8000fffe005 */
[C---:B------:R-:W-:Y:S02]  /*1e20*/  LOP3.LUT R5, R4.reuse, 0x300, RZ, 0xc0, !PT ;  /* 0x0000030004057812 */ /* 0x040fe400078ec0ff */
[----:B------:R-:W-:Y:S02]  /*1e30*/  ISETP.GE.U32.AND P2, PT, R4, 0x300, PT ;  /* 0x000003000400780c */ /* 0x000fe40003f46070 */
[----:B------:R-:W-:-:S13]  /*1e40*/  ISETP.NE.AND P0, PT, R5, 0x300, PT ;  /* 0x000003000500780c */ /* 0x000fda0003f05270 */
[----:B------:R-:W-:Y:S05]  /*1e50*/  @!P0 BRA `(.L_x_23) ;  /* 0x00000000003c8947 */ /* 0x000fea0003800000 */
[----:B------:R-:W-:Y:S01]  /*1e60*/  LEA.HI R4, R4, 0x1, RZ, 0x18 ;  /* 0x0000000104047811 */ /* 0x000fe200078fc0ff */
[----:B------:R-:W-:Y:S02]  /*1e70*/  VIADD R9, R0, UR4 ;  /* 0x0000000400097c36 */ /* 0x000fe40008000000 */
[----:B------:R-:W-:Y:S01]  /*1e80*/  IMAD.MOV.U32 R40, RZ, RZ, R0 ;  /* 0x000000ffff287224 */ /* 0x000fe200078e0000 */
[----:B------:R-:W-:-:S05]  /*1e90*/  LOP3.LUT R4, R4, 0x3, RZ, 0xc0, !PT ;  /* 0x0000000304047812 */ /* 0x000fca00078ec0ff */
[----:B------:R-:W-:-:S07]  /*1ea0*/  IMAD.MOV R8, RZ, RZ, -R4 ;  /* 0x000000ffff087224 */ /* 0x000fce00078e0a04 */
.L_x_24:
[----:B------:R-:W-:-:S06]  /*1eb0*/  IMAD.WIDE.U32 R4, R9, 0x8, R2 ;  /* 0x0000000809047825 */ /* 0x000fcc00078e0002 */
[----:B------:R-:W2:Y:S01]  /*1ec0*/  LDG.E.64.CONSTANT R4, desc[UR6][R4.64] ;  /* 0x0000000604047981 */ /* 0x000ea2000c1e9b00 */
[----:B------:R-:W-:Y:S02]  /*1ed0*/  VIADD R8, R8, 0x1 ;  /* 0x0000000108087836 */ /* 0x000fe40000000000 */
[----:B------:R-:W-:Y:S02]  /*1ee0*/  VIADD R40, R40, 0x100 ;  /* 0x0000010028287836 */ /* 0x000fe40000000000 */
[----:B------:R-:W-:Y:S01]  /*1ef0*/  VIADD R9, R9, 0x100 ;  /* 0x0000010009097836 */ /* 0x000fe20000000000 */
[----:B------:R-:W-:Y:S01]  /*1f00*/  ISETP.NE.AND P1, PT, R8, RZ, PT ;  /* 0x000000ff0800720c */ /* 0x000fe20003f25270 */
[----:B--2---:R-:W-:-:S06]  /*1f10*/  DSETP.GEU.AND P0, PT, R6, R4, PT ;  /* 0x000000040600722a */ /* 0x004fcc0003f0e000 */
[----:B------:R-:W-:Y:S02]  /*1f20*/  FSEL R6, R4, R6, !P0 ;  /* 0x0000000604067208 */ /* 0x000fe40004000000 */
[----:B------:R-:W-:-:S04]  /*1f30*/  FSEL R7, R5, R7, !P0 ;  /* 0x0000000705077208 */ /* 0x000fc80004000000 */
[----:B------:R-:W-:Y:S05]  /*1f40*/  @P1 BRA `(.L_x_24) ;  /* 0xfffffffc00d81947 */ /* 0x000fea000383ffff */
.L_x_23:
[----:B------:R-:W-:Y:S05]  /*1f50*/  BSYNC.RECONVERGENT B2 ;  /* 0x0000000000027941 */ /* 0x000fea0003800200 */
.L_x_22:
[----:B------:R-:W-:Y:S05]  /*1f60*/  @!P2 BRA `(.L_x_21) ;  /* 0x000000080074a947 */ /* 0x000fea0003800000 */
[----:B------:R-:W0:Y:S01]  /*1f70*/  LDCU.64 UR8, c[0x0][0x380] ;  /* 0x00007000ff0877ac */ /* 0x000e220008000a00 */
[----:B------:R-:W-:Y:S01]  /*1f80*/  IMAD.IADD R9, R41, 0x1, -R40 ;  /* 0x0000000129097824 */ /* 0x000fe200078e0a28 */
[C---:B------:R-:W-:Y:S01]  /*1f90*/  IADD3 R5, P0, PT, R40.reuse, UR4, RZ ;  /* 0x0000000428057c10 */ /* 0x040fe2000ff1e0ff */
[----:B------:R-:W-:Y:S01]  /*1fa0*/  BSSY.RECONVERGENT B2, `(.L_x_25) ;  /* 0x0000059000027945 */ /* 0x000fe20003800200 */
[----:B------:R-:W-:Y:S02]  /*1fb0*/  VIADD R43, R40, UR4 ;  /* 0x00000004282b7c36 */ /* 0x000fe40008000000 */
[----:B------:R-:W-:Y:S01]  /*1fc0*/  ISETP.GT.AND P1, PT, R9, 0xc00, PT ;  /* 0x00000c000900780c */ /* 0x000fe20003f24270 */
[----:B------:R-:W-:Y:S01]  /*1fd0*/  IMAD.X R8, RZ, RZ, RZ, P0 ;  /* 0x000000ffff087224 */ /* 0x000fe200000e06ff */
[----:B0-----:R-:W-:-:S04]  /*1fe0*/  LEA R4, P0, R5, UR8, 0x3 ;  /* 0x0000000805047c11 */ /* 0x001fc8000f8018ff */
[----:B------:R-:W-:Y:S02]  /*1ff0*/  LEA.HI.X R5, R5, UR9, R8, 0x3, P0 ;  /* 0x0000000905057c11 */ /* 0x000fe400080f1c08 */
[----:B------:R-:W-:-:S05]  /*2000*/  IADD3 R4, P0, PT, R4, 0x1000, RZ ;  /* 0x0000100004047810 */ /* 0x000fca0007f1e0ff */
[----:B------:R-:W-:Y:S01]  /*2010*/  IMAD.X R5, RZ, RZ, R5, P0 ;  /* 0x000000ffff057224 */ /* 0x000fe200000e0605 */
[----:B------:R-:W-:Y:S01]  /*2020*/  PLOP3.LUT P0, PT, PT, PT, PT, 0x80, 0x8 ;  /* 0x000000000008781c */ /* 0x000fe20003f0f070 */
[----:B------:R-:W-:-:S12]  /*2030*/  @!P1 BRA `(.L_x_26) ;  /* 0x00000004003c9947 */ /* 0x000fd80003800000 */
[----:B------:R-:W-:Y:S01]  /*2040*/  PLOP3.LUT P0, PT, PT, PT, PT, 0x8, 0x80 ;  /* 0x000000000080781c */ /* 0x000fe20003f0e170 */
[----:B------:R-:W-:-:S12]  /*2050*/  VIADD R45, R41, 0xfffff400 ;  /* 0xfffff400292d7836 */ /* 0x000fd80000000000 */
.L_x_27:
[C---:B------:R-:W-:Y:S01]  /*2060*/  IMAD.WIDE.U32 R38, R43.reuse, 0x8, R2 ;  /* 0x000000082b267825 */ /* 0x040fe200078e0002 */
[----:B------:R-:W2:Y:S04]  /*2070*/  LDG.E.64.CONSTANT R8, desc[UR6][R4.64+-0x800] ;  /* 0xfff8000604087981 */ /* 0x000ea8000c1e9b00 */
[----:B------:R-:W3:Y:S04]  /*2080*/  LDG.E.64.CONSTANT R10, desc[UR6][R4.64] ;  /* 0x00000006040a7981 */ /* 0x000ee8000c1e9b00 */
[----:B------:R-:W4:Y:S01]  /*2090*/  LDG.E.64.CONSTANT R38, desc[UR6][R38.64] ;  /* 0x0000000626267981 */ /* 0x000f22000c1e9b00 */
[----:B------:R-:W-:-:S03]  /*20a0*/  VIADD R15, R43, 0x400 ;  /* 0x000004002b0f7836 */ /* 0x000fc60000000000 */
[----:B------:R-:W5:Y:S01]  /*20b0*/  LDG.E.64.CONSTANT R12, desc[UR6][R4.64+0x800] ;  /* 0x00080006040c7981 */ /* 0x000f62000c1e9b00 */
[----:B------:R-:W-:-:S03]  /*20c0*/  IMAD.WIDE.U32 R14, R15, 0x8, R2 ;  /* 0x000000080f0e7825 */ /* 0x000fc600078e0002 */
[----:B------:R-:W5:Y:S04]  /*20d0*/  LDG.E.64.CONSTANT R16, desc[UR6][R4.64+0x1800] ;  /* 0x0018000604107981 */ /* 0x000f68000c1e9b00 */
[----:B------:R-:W5:Y:S04]  /*20e0*/  LDG.E.64.CONSTANT R14, desc[UR6][R14.64] ;  /* 0x000000060e0e7981 */ /* 0x000f68000c1e9b00 */
[----:B------:R-:W5:Y:S01]  /*20f0*/  LDG.E.64.CONSTANT R18, desc[UR6][R4.64+0x2000] ;  /* 0x0020000604127981 */ /* 0x000f62000c1e9b00 */
        /* <DEDUP_REMOVED lines=11> */
[----:B------:R-:W5:Y:S04]  /*21b0*/  LDG.E.64.CONSTANT R34, desc[UR6][R4.64+0x6000] ;  /* 0x0060000604227981 */ /* 0x000f68000c1e9b00 */
[----:B------:R0:W5:Y:S01]  /*21c0*/  LDG.E.64.CONSTANT R36, desc[UR6][R4.64+0x6800] ;  /* 0x0068000604247981 */ /* 0x000162000c1e9b00 */
[----:B------:R-:W-:-:S05]  /*21d0*/  VIADD R40, R40, 0x1000 ;  /* 0x0000100028287836 */ /* 0x000fca0000000000 */
[----:B------:R-:W-:Y:S02]  /*21e0*/  ISETP.GE.AND P2, PT, R40, R45, PT ;  /* 0x0000002d2800720c */ /* 0x000fe40003f46270 */
[----:B0-----:R-:W-:Y:S01]  /*21f0*/  IADD3 R4, P3, PT, R4, 0x8000, RZ ;  /* 0x0000800004047810 */ /* 0x001fe20007f7e0ff */
[----:B------:R-:W-:-:S04]  /*2200*/  VIADD R43, R43, 0x1000 ;  /* 0x000010002b2b7836 */ /* 0x000fc80000000000 */
[----:B------:R-:W-:Y:S01]  /*2210*/  IMAD.X R5, RZ, RZ, R5, P3 ;  /* 0x000000ffff057224 */ /* 0x000fe200018e0605 */
[----:B----4-:R-:W-:-:S06]  /*2220*/  DSETP.GEU.AND P1, PT, R6, R38, PT ;  /* 0x000000260600722a */ /* 0x010fcc0003f2e000 */
[----:B------:R-:W-:Y:S02]  /*2230*/  FSEL R6, R38, R6, !P1 ;  /* 0x0000000626067208 */ /* 0x000fe40004800000 */
[----:B------:R-:W-:-:S06]  /*2240*/  FSEL R7, R39, R7, !P1 ;  /* 0x0000000727077208 */ /* 0x000fcc0004800000 */
[----:B--2---:R-:W-:-:S06]  /*2250*/  DSETP.GEU.AND P1, PT, R6, R8, PT ;  /* 0x000000080600722a */ /* 0x004fcc0003f2e000 */
[----:B------:R-:W-:Y:S02]  /*2260*/  FSEL R6, R8, R6, !P1 ;  /* 0x0000000608067208 */ /* 0x000fe40004800000 */
[----:B------:R-:W-:-:S06]  /*2270*/  FSEL R7, R9, R7, !P1 ;  /* 0x0000000709077208 */ /* 0x000fcc0004800000 */
[----:B---3--:R-:W-:-:S06]  /*2280*/  DSETP.GEU.AND P1, PT, R6, R10, PT ;  /* 0x0000000a0600722a */ /* 0x008fcc0003f2e000 */
[----:B------:R-:W-:Y:S02]  /*2290*/  FSEL R6, R10, R6, !P1 ;  /* 0x000000060a067208 */ /* 0x000fe40004800000 */
[----:B------:R-:W-:-:S06]  /*22a0*/  FSEL R7, R11, R7, !P1 ;  /* 0x000000070b077208 */ /* 0x000fcc0004800000 */
[----:B-----5:R-:W-:-:S06]  /*22b0*/  DSETP.GEU.AND P1, PT, R6, R12, PT ;  /* 0x0000000c0600722a */ /* 0x020fcc0003f2e000 */
        /* <DEDUP_REMOVED lines=39> */
.L_x_26:
[----:B------:R-:W-:Y:S05]  /*2530*/  BSYNC.RECONVERGENT B2 ;  /* 0x0000000000027941 */ /* 0x000fea0003800200 */
.L_x_25:
[----:B------:R-:W-:Y:S01]  /*2540*/  IMAD.IADD R8, R41, 0x1, -R40 ;  /* 0x0000000129087824 */ /* 0x000fe200078e0a28 */
[----:B------:R-:W-:Y:S04]  /*2550*/  BSSY.RECONVERGENT B2, `(.L_x_28) ;  /* 0x000002b000027945 */ /* 0x000fe80003800200 */
[----:B------:R-:W-:-:S13]  /*2560*/  ISETP.GT.AND P1, PT, R8, 0x400, PT ;  /* 0x000004000800780c */ /* 0x000fda0003f24270 */
[----:B------:R-:W-:Y:S05]  /*2570*/  @!P1 BRA `(.L_x_29) ;  /* 0x0000000000a09947 */ /* 0x000fea0003800000 */
        /* <DEDUP_REMOVED lines=9> */
[----:B------:R-:W5:Y:S04]  /*2610*/  LDG.E.64.CONSTANT R22, desc[UR6][R4.64+0x2000] ;  /* 0x0020000604167981 */ /* 0x000f68000c1e9b00 */
[----:B------:R0:W5:Y:S01]  /*2620*/  LDG.E.64.CONSTANT R8, desc[UR6][R4.64+0x2800] ;  /* 0x0028000604087981 */ /* 0x000162000c1e9b00 */
[----:B------:R-:W-:-:S02]  /*2630*/  VIADD R40, R40, 0x800 ;  /* 0x0000080028287836 */ /* 0x000fc40000000000 */
[----:B------:R-:W-:Y:S01]  /*2640*/  VIADD R43, R43, 0x800 ;  /* 0x000008002b2b7836 */ /* 0x000fe20000000000 */
[----:B0-----:R-:W-:-:S05]  /*2650*/  IADD3 R4, P2, PT, R4, 0x4000, RZ ;  /* 0x0000400004047810 */ /* 0x001fca0007f5e0ff */
        /* <DEDUP_REMOVED lines=22> */
[----:B------:R-:W-:Y:S01]  /*27c0*/  DSETP.GEU.AND P1, PT, R6, R8, PT ;  /* 0x000000080600722a */ /* 0x000fe20003f2e000 */
[----:B------:R-:W-:-:S05]  /*27d0*/  PLOP3.LUT P0, PT, PT, PT, PT, 0x8, 0x80 ;  /* 0x000000000080781c */ /* 0x000fca0003f0e170 */
[----:B------:R-:W-:Y:S02]  /*27e0*/  FSEL R6, R8, R6, !P1 ;  /* 0x0000000608067208 */ /* 0x000fe40004800000 */
[----:B------:R-:W-:-:S07]  /*27f0*/  FSEL R7, R9, R7, !P1 ;  /* 0x0000000709077208 */ /* 0x000fce0004800000 */
.L_x_29:
[----:B------:R-:W-:Y:S05]  /*2800*/  BSYNC.RECONVERGENT B2 ;  /* 0x0000000000027941 */ /* 0x000fea0003800200 */
.L_x_28:
[----:B------:R-:W-:-:S13]  /*2810*/  ISETP.LT.OR P0, PT, R40, R41, P0 ;  /* 0x000000292800720c */ /* 0x000fda0000701670 */
[----:B------:R-:W-:Y:S05]  /*2820*/  @!P0 BRA `(.L_x_21) ;  /* 0x0000000000448947 */ /* 0x000fea0003800000 */
[----:B------:R-:W-:Y:S01]  /*2830*/  IMAD.WIDE.U32 R2, R43, 0x8, R2 ;  /* 0x000000082b027825 */ /* 0x000fe200078e0002 */
[----:B------:R-:W2:Y:S04]  /*2840*/  LDG.E.64.CONSTANT R8, desc[UR6][R4.64+-0x800] ;  /* 0xfff8000604087981 */ /* 0x000ea8000c1e9b00 */
[----:B------:R-:W3:Y:S04]  /*2850*/  LDG.E.64.CONSTANT R10, desc[UR6][R4.64] ;  /* 0x00000006040a7981 */ /* 0x000ee8000c1e9b00 */
[----:B------:R-:W4:Y:S04]  /*2860*/  LDG.E.64.CONSTANT R2, desc[UR6][R2.64] ;  /* 0x0000000602027981 */ /* 0x000f28000c1e9b00 */
[----:B------:R-:W5:Y:S01]  /*2870*/  LDG.E.64.CONSTANT R12, desc[UR6][R4.64+0x800] ;  /* 0x00080006040c7981 */ /* 0x000f62000c1e9b00 */
        /* <DEDUP_REMOVED lines=11> */
[----:B------:R-:W-:-:S07]  /*2930*/  FSEL R7, R13, R3, !P0 ;  /* 0x000000030d077208 */ /* 0x000fce0004000000 */
.L_x_21:
[----:B------:R-:W-:Y:S05]  /*2940*/  BSYNC.RECONVERGENT B1 ;  /* 0x0000000000017941 */ /* 0x000fea0003800200 */
.L_x_19:
[----:B------:R-:W0:Y:S01]  /*2950*/  S2R R10, SR_LANEID ;  /* 0x00000000000a7919 */ /* 0x000e220000000000 */
[----:B------:R-:W-:Y:S04]  /*2960*/  SHFL.DOWN PT, R2, R6, 0x1, 0x1f ;  /* 0x08201f0006027f89 */ /* 0x000fe800000e0000 */
        /* <DEDUP_REMOVED lines=10> */
[----:B------:R-:W-:-:S02]  /*2a10*/  @!P2 MOV R7, 0x400 ;  /* 0x000004000007a802 */ /* 0x000fc40000000f00 */
        /* <DEDUP_REMOVED lines=8> */
[----:B------:R-:W-:Y:S01]  /*2aa0*/  SHFL.DOWN PT, R2, R4, 0x4, 0x1f ;  /* 0x08801f0004027f89 */ /* 0x000fe200000e0000 */
[----:B-1----:R-:W-:-:S03]  /*2ab0*/  @!P2 LEA R7, R8, R7, 0x18 ;  /* 0x000000070807a211 */ /* 0x002fc600078ec0ff */
[----:B------:R-:W0:Y:S02]  /*2ac0*/  SHFL.DOWN PT, R3, R5, 0x4, 0x1f ;  /* 0x08801f0005037f89 */ /* 0x000e2400000e0000 */
[----:B------:R-:W-:Y:S01]  /*2ad0*/  @!P2 IMAD.IADD R9, R6, 0x1, R7 ;  /* 0x000000010609a824 */ /* 0x000fe200078e0207 */
[----:B0-----:R-:W-:-:S06]  /*2ae0*/  DSETP.GEU.AND P0, PT, R4, R2, PT ;  /* 0x000000020400722a */ /* 0x001fcc0003f0e000 */
[----:B------:R-:W-:Y:S02]  /*2af0*/  @!P1 FSEL R4, R2, R4, !P0 ;  /* 0x0000000402049208 */ /* 0x000fe40004000000 */
[----:B------:R-:W-:Y:S02]  /*2b00*/  @!P1 FSEL R5, R3, R5, !P0 ;  /* 0x0000000503059208 */ /* 0x000fe40004000000 */
[----:B------:R-:W-:Y:S01]  /*2b10*/  ISETP.GT.AND P1, PT, R10, 0x17, PT ;  /* 0x000000170a00780c */ /* 0x000fe20003f24270 */
[----:B------:R-:W-:Y:S04]  /*2b20*/  SHFL.DOWN PT, R2, R4, 0x8, 0x1f ;  /* 0x09001f0004027f89 */ /* 0x000fe800000e0000 */
[----:B------:R-:W0:Y:S02]  /*2b30*/  SHFL.DOWN PT, R3, R5, 0x8, 0x1f ;  /* 0x09001f0005037f89 */ /* 0x000e2400000e0000 */
[----:B0-----:R-:W-:-:S06]  /*2b40*/  DSETP.GEU.AND P0, PT, R4, R2, PT ;  /* 0x000000020400722a */ /* 0x001fcc0003f0e000 */
[----:B------:R-:W-:Y:S02]  /*2b50*/  @!P1 FSEL R4, R2, R4, !P0 ;  /* 0x0000000402049208 */ /* 0x000fe40004000000 */
[----:B------:R-:W-:Y:S02]  /*2b60*/  @!P1 FSEL R5, R3, R5, !P0 ;  /* 0x0000000503059208 */ /* 0x000fe40004000000 */
[----:B------:R-:W-:Y:S01]  /*2b70*/  ISETP.GT.AND P1, PT, R10, 0xf, PT ;  /* 0x0000000f0a00780c */ /* 0x000fe20003f24270 */
[----:B------:R-:W-:Y:S04]  /*2b80*/  SHFL.DOWN PT, R2, R4, 0x10, 0x1f ;  /* 0x0a001f0004027f89 */ /* 0x000fe800000e0000 */
[----:B------:R-:W0:Y:S02]  /*2b90*/  SHFL.DOWN PT, R3, R5, 0x10, 0x1f ;  /* 0x0a001f0005037f89 */ /* 0x000e2400000e0000 */
[----:B0-----:R-:W-:-:S06]  /*2ba0*/  DSETP.GEU.AND P0, PT, R4, R2, PT ;  /* 0x000000020400722a */ /* 0x001fcc0003f0e000 */
[----:B------:R-:W-:Y:S02]  /*2bb0*/  FSEL R2, R2, R4, !P0 ;  /* 0x0000000402027208 */ /* 0x000fe40004000000 */
        /* <DEDUP_REMOVED lines=10> */
[----:B--2---:R-:W0:Y:S04]  /*2c60*/  LDS.128 R8, [UR4+0x10] ;  /* 0x00001004ff087984 */ /* 0x004e280008000c00 */
        /* <DEDUP_REMOVED lines=25> */
.L_x_2:
        /* <DEDUP_REMOVED lines=12> */
.L_x_32:
[----:B------:R-:W-:Y:S05]  /*2ec0*/  BSYNC.RECONVERGENT B1 ;  /* 0x0000000000017941 */ /* 0x000fea0003800200 */
.L_x_31:
        /* <DEDUP_REMOVED lines=17> */
.L_x_37:
        /* <DEDUP_REMOVED lines=12> */
.L_x_36:
[----:B------:R-:W-:Y:S05]  /*30a0*/  BSYNC.RECONVERGENT B2 ;  /* 0x0000000000027941 */ /* 0x000fea0003800200 */
.L_x_35:
        /* <DEDUP_REMOVED lines=9> */
.L_x_40:
        /* <DEDUP_REMOVED lines=74> */
.L_x_39:
[----:B------:R-:W-:Y:S05]  /*35e0*/  BSYNC.RECONVERGENT B2 ;  /* 0x0000000000027941 */ /* 0x000fea0003800200 */
.L_x_38:
        /* <DEDUP_REMOVED lines=42> */
.L_x_42:
[----:B------:R-:W-:Y:S05]  /*3890*/  BSYNC.RECONVERGENT B2 ;  /* 0x0000000000027941 */ /* 0x000fea0003800200 */
.L_x_41:
        /* <DEDUP_REMOVED lines=20> */
.L_x_34:
[----:B------:R-:W-:Y:S05]  /*39e0*/  BSYNC.RECONVERGENT B1 ;  /* 0x0000000000017941 */ /* 0x000fea0003800200 */
.L_x_33:
        /* <DEDUP_REMOVED lines=14> */
[----:B------:R-:W-:Y:S01]  /*3ad0*/  IMAD.MOV.U32 R2, RZ, RZ, R9 ;  /* 0x000000ffff027224 */ /* 0x000fe200078e0009 */
[----:B------:R-:W-:Y:S01]  /*3ae0*/  @!P2 MOV R4, 0x400 ;  /* 0x000004000004a802 */ /* 0x000fe20000000f00 */
[----:B------:R-:W-:Y:S01]  /*3af0*/  IMAD.MOV.U32 R3, RZ, RZ, R11 ;  /* 0x000000ffff037224 */ /* 0x000fe200078e000b */
[----:B------:R-:W0:Y:S01]  /*3b00*/  SHFL.DOWN PT, R7, R11, 0x2, 0x1f ;  /* 0x08401f000b077f89 */ /* 0x000e2200000e0000 */
[----:B------:R-:W-:Y:S01]  /*3b10*/  @!P2 SHF.R.U32.HI R0, RZ, 0x2, R5 ;  /* 0x00000002ff00a819 */ /* 0x000fe20000011605 */
[----:B------:R-:W1:Y:S03]  /*3b20*/  @!P2 S2R R13, SR_CgaCtaId ;  /* 0x00000000000da919 */ /* 0x000e660000008800 */
[----:B------:R-:W-:Y:S01]  /*3b30*/  @!P2 LOP3.LUT R0, R0, 0xf8, RZ, 0xc0, !PT ;  /* 0x000000f80000a812 */ /* 0x000fe200078ec0ff */
[----:B0-----:R-:W-:-:S06]  /*3b40*/  DSETP.GEU.AND P0, PT, R2, R6, PT ;  /* 0x000000060200722a */ /* 0x001fcc0003f0e000 */
[----:B------:R-:W-:Y:S02]  /*3b50*/  @!P1 FSEL R9, R6, R9, !P0 ;  /* 0x0000000906099208 */ /* 0x000fe40004000000 */
[----:B------:R-:W-:Y:S02]  /*3b60*/  @!P1 FSEL R11, R7, R11, !P0 ;  /* 0x0000000b070b9208 */ /* 0x000fe40004000000 */
[----:B------:R-:W-:Y:S01]  /*3b70*/  ISETP.GT.AND P1, PT, R8, 0x1b, PT ;  /* 0x0000001b0800780c */ /* 0x000fe20003f24270 */
[----:B------:R-:W-:Y:S01]  /*3b80*/  SHFL.DOWN PT, R2, R9, 0x4, 0x1f ;  /* 0x08801f0009027f89 */ /* 0x000fe200000e0000 */
[----:B------:R-:W-:Y:S01]  /*3b90*/  IMAD.MOV.U32 R6, RZ, RZ, R9 ;  /* 0x000000ffff067224 */ /* 0x000fe200078e0009 */
[----:B-1----:R-:W-:Y:S01]  /*3ba0*/  @!P2 LEA R13, R13, R4, 0x18 ;  /* 0x000000040d0da211 */ /* 0x002fe200078ec0ff */
[----:B------:R-:W-:Y:S01]  /*3bb0*/  IMAD.MOV.U32 R7, RZ, RZ, R11 ;  /* 0x000000ffff077224 */ /* 0x000fe200078e000b */
[----:B------:R-:W0:Y:S03]  /*3bc0*/  SHFL.DOWN PT, R3, R11, 0x4, 0x1f ;  /* 0x08801f000b037f89 */ /* 0x000e2600000e0000 */
[----:B------:R-:W-:-:S02]  /*3bd0*/  @!P2 IMAD.IADD R13, R0, 0x1, R13 ;  /* 0x00000001000da824 */ /* 0x000fc400078e020d */
[----:B0-----:R-:W-:-:S06]  /*3be0*/  DSETP.GEU.AND P0, PT, R6, R2, PT ;  /* 0x000000020600722a */ /* 0x001fcc0003f0e000 */
[----:B------:R-:W-:Y:S02]  /*3bf0*/  @!P1 FSEL R9, R2, R9, !P0 ;  /* 0x0000000902099208 */ /* 0x000fe40004000000 */
[----:B------:R-:W-:Y:S02]  /*3c00*/  @!P1 FSEL R11, R3, R11, !P0 ;  /* 0x0000000b030b9208 */ /* 0x000fe40004000000 */
[----:B------:R-:W-:Y:S01]  /*3c10*/  ISETP.GT.AND P1, PT, R8, 0x17, PT ;  /* 0x000000170800780c */ /* 0x000fe20003f24270 */
[----:B------:R-:W-:Y:S01]  /*3c20*/  SHFL.DOWN PT, R2, R9, 0x8, 0x1f ;  /* 0x09001f0009027f89 */ /* 0x000fe200000e0000 */
[----:B------:R-:W-:Y:S02]  /*3c30*/  IMAD.MOV.U32 R6, RZ, RZ, R9 ;  /* 0x000000ffff067224 */ /* 0x000fe400078e0009 */
[----:B------:R-:W-:Y:S01]  /*3c40*/  IMAD.MOV.U32 R7, RZ, RZ, R11 ;  /* 0x000000ffff077224 */ /* 0x000fe200078e000b */
[----:B------:R-:W0:Y:S05]  /*3c50*/  SHFL.DOWN PT, R3, R11, 0x8, 0x1f ;  /* 0x09001f000b037f89 */ /* 0x000e2a00000e0000 */
        /* <DEDUP_REMOVED lines=20> */
[----:B------:R-:W0:Y:S04]  /*3da0*/  LDS.128 R8, [UR4+0x10] ;  /* 0x00001004ff087984 */ /* 0x000e280008000c00 */
[----:B-1----:R-:W1:Y:S01]  /*3db0*/  LDS.128 R12, [UR4+0x20] ;  /* 0x00002004ff0c7984 */ /* 0x002e620008000c00 */
        /* <DEDUP_REMOVED lines=24> */
.L_x_43:
        /* <DEDUP_REMOVED lines=20> */
[----:B------:R-:W0:Y:S05]  /*4080*/  SHFL.DOWN PT, R7, R0, 0x2, R11 ;  /* 0x0840000000077989 */ /* 0x000e2a00000e000b */
[----:B0-----:R-:W-:-:S06]  /*4090*/  DSETP.GEU.AND P0, PT, R2, R6, PT ;  /* 0x000000060200722a */ /* 0x001fcc0003f0e000 */
[----:B------:R-:W-:Y:S01]  /*40a0*/  @!P1 FSEL R9, R6, R9, !P0 ;  /* 0x0000000906099208 */ /* 0x000fe20004000000 */
[----:B------:R-:W-:Y:S01]  /*40b0*/  VIADD R6, R8, 0x4 ;  /* 0x0000000408067836 */ /* 0x000fe20000000000 */
[----:B------:R-:W-:-:S03]  /*40c0*/  @!P1 FSEL R0, R7, R0, !P0 ;  /* 0x0000000007009208 */ /* 0x000fc60004000000 */
[----:B------:R-:W-:Y:S01]  /*40d0*/  SHFL.DOWN PT, R2, R9, 0x4, R11 ;  /* 0x0880000009027989 */ /* 0x000fe200000e000b */
[----:B------:R-:W-:Y:S01]  /*40e0*/  ISETP.GT.AND P1, PT, R6, R11, PT ;  /* 0x0000000b0600720c */ /* 0x000fe20003f24270 */
[----:B------:R-:W-:Y:S02]  /*40f0*/  IMAD.MOV.U32 R6, RZ, RZ, R9 ;  /* 0x000000ffff067224 */ /* 0x000fe400078e0009 */
[----:B------:R-:W0:Y:S01]  /*4100*/  SHFL.DOWN PT, R3, R0, 0x4, R11 ;  /* 0x0880000000037989 */ /* 0x000e2200000e000b */
[----:B------:R-:W-:-:S06]  /*4110*/  IMAD.MOV.U32 R7, RZ, RZ, R0 ;  /* 0x000000ffff077224 */ /* 0x000fcc00078e0000 */
[----:B0-----:R-:W-:Y:S01]  /*4120*/  DSETP.GEU.AND P0, PT, R6, R2, PT ;  /* 0x000000020600722a */ /* 0x001fe20003f0e000 */
[----:B------:R-:W-:-:S05]  /*4130*/  VIADD R6, R8, 0x8 ;  /* 0x0000000808067836 */ /* 0x000fca0000000000 */
        /* <DEDUP_REMOVED lines=15> */
[----:B------:R-:W-:Y:S02]  /*4230*/  IMAD.MOV.U32 R6, RZ, RZ, R9 ;  /* 0x000000ffff067224 */ /* 0x000fe400078e0009 */
[----:B------:R-:W-:Y:S01]  /*4240*/  IMAD.MOV.U32 R7, RZ, RZ, R0 ;  /* 0x000000ffff077224 */ /* 0x000fe200078e0000 */
[----:B------:R-:W0:Y:S05]  /*4250*/  SHFL.DOWN PT, R3, R0, 0x10, R11 ;  /* 0x0a00000000037989 */ /* 0x000e2a00000e000b */
[----:B0-----:R-:W-:Y:S01]  /*4260*/  DSETP.GEU.AND P1, PT, R6, R2, PT ;  /* 0x000000020600722a */ /* 0x001fe20003f2e000 */
[----:B------:R-:W-:-:S02]  /*4270*/  @!P0 MOV R7, 0x400 ;  /* 0x0000040000078802 */ /* 0x000fc40000000f00 */
[----:B------:R-:W-:Y:S02]  /*4280*/  @!P0 SHF.R.U32.HI R6, RZ, 0x2, R5 ;  /* 0x00000002ff068819 */ /* 0x000fe40000011605 */
[----:B-1----:R-:W-:Y:S02]  /*4290*/  @!P0 LEA R7, R10, R7, 0x18 ;  /* 0x000000070a078211 */ /* 0x002fe400078ec0ff */
[----:B------:R-:W-:Y:S02]  /*42a0*/  @!P0 LOP3.LUT R6, R6, 0xf8, RZ, 0xc0, !PT ;  /* 0x000000f806068812 */ /* 0x000fe400078ec0ff */
[----:B------:R-:W-:Y:S02]  /*42b0*/  @!P2 FSEL R9, R2, R9, !P1 ;  /* 0x000000090209a208 */ /* 0x000fe40004800000 */
[----:B------:R-:W-:Y:S01]  /*42c0*/  @!P2 FSEL R0, R3, R0, !P1 ;  /* 0x000000000300a208 */ /* 0x000fe20004800000 */
[----:B------:R-:W-:Y:S02]  /*42d0*/  @!P0 IMAD.IADD R3, R6, 0x1, R7 ;  /* 0x0000000106038824 */ /* 0x000fe400078e0207 */
[----:B------:R-:W-:-:S02]  /*42e0*/  IMAD.MOV.U32 R6, RZ, RZ, R9 ;  /* 0x000000ffff067224 */ /* 0x000fc400078e0009 */
[----:B------:R-:W-:-:S05]  /*42f0*/  IMAD.MOV.U32 R7, RZ, RZ, R0 ;  /* 0x000000ffff077224 */ /* 0x000fca00078e0000 */
[----:B------:R1:W-:Y:S01]  /*4300*/  @!P0 STS.64 [R3+0x8], R6 ;  /* 0x0000080603008388 */ /* 0x0003e20000000a00 */
[----:B------:R-:W-:Y:S01]  /*4310*/  BAR.SYNC.DEFER_BLOCKING 0x0 ;  /* 0x0000000000007b1d */ /* 0x000fe20000010000 */
[----:B------:R-:W-:-:S13]  /*4320*/  ISETP.NE.AND P0, PT, R5, RZ, PT ;  /* 0x000000ff0500720c */ /* 0x000fda0003f05270 */
[----:B-1----:R-:W-:Y:S05]  /*4330*/  @P0 BRA `(.L_x_17) ;  /* 0x0000001800340947 */ /* 0x002fea0003800000 */
[----:B------:R-:W0:Y:S01]  /*4340*/  S2UR UR5, SR_CgaCtaId ;  /* 0x00000000000579c3 */ /* 0x000e220000008800 */
[----:B------:R-:W-:Y:S01]  /*4350*/  UMOV UR4, 0x400 ;  /* 0x0000040000047882 */ /* 0x000fe20000000000 */
[C---:B------:R-:W-:Y:S02]  /*4360*/  ISETP.GT.AND P3, PT, R4.reuse, 0x20, PT ;  /* 0x000000200400780c */ /* 0x040fe40003f64270 */
        /* <DEDUP_REMOVED lines=10> */
[----:B------:R-:W-:Y:S01]  /*4410*/  ISETP.GT.AND P1, PT, R4, 0x60, PT ;  /* 0x000000600400780c */ /* 0x000fe20003f24270 */
[----:B------:R-:W-:Y:S02]  /*4420*/  IMAD.MOV.U32 R2, RZ, RZ, R6 ;  /* 0x000000ffff027224 */ /* 0x000fe400078e0006 */
        /* <DEDUP_REMOVED lines=29> */
.L_x_30:
[----:B------:R-:W0:Y:S01]  /*4600*/  S2R R41, SR_TID.X ;  /* 0x0000000000297919 */ /* 0x000e220000002100 */
[----:B------:R-:W0:Y:S02]  /*4610*/  LDC.64 R6, c[0x0][0x380] ;  /* 0x0000e000ff067b82 */ /* 0x000e240000000a00 */
[----:B0-----:R-:W-:-:S05]  /*4620*/  IMAD.WIDE.U32 R6, R41, 0x8, R6 ;  /* 0x0000000829067825 */ /* 0x001fca00078e0006 */
[----:B------:R-:W2:Y:S04]  /*4630*/  LDG.E.64.CONSTANT R20, desc[UR6][R6.64] ;  /* 0x0000000606147981 */ /* 0x000ea8000c1e9b00 */
[----:B------:R-:W2:Y:S04]  /*4640*/  LDG.E.64.CONSTANT R2, desc[UR6][R6.64+0x800] ;  /* 0x0008000606027981 */ /* 0x000ea8000c1e9b00 */
[----:B------:R-:W3:Y:S04]  /*4650*/  LDG.E.64.CONSTANT R8, desc[UR6][R6.64+0x1000] ;  /* 0x0010000606087981 */ /* 0x000ee8000c1e9b00 */
[----:B------:R-:W4:Y:S04]  /*4660*/  LDG.E.64.CONSTANT R10, desc[UR6][R6.64+0x1800] ;  /* 0x00180006060a7981 */ /* 0x000f28000c1e9b00 */
[----:B------:R-:W5:Y:S04]  /*4670*/  LDG.E.64.CONSTANT R12, desc[UR6][R6.64+0x2000] ;  /* 0x00200006060c7981 */ /* 0x000f68000c1e9b00 */
[----:B------:R-:W5:Y:S04]  /*4680*/  LDG.E.64.CONSTANT R14, desc[UR6][R6.64+0x2800] ;  /* 0x00280006060e7981 */ /* 0x000f68000c1e9b00 */
[----:B------:R-:W5:Y:S04]  /*4690*/  LDG.E.64.CONSTANT R16, desc[UR6][R6.64+0x3000] ;  /* 0x0030000606107981 */ /* 0x000f68000c1e9b00 */
[----:B------:R-:W5:Y:S01]  /*46a0*/  LDG.E.64.CONSTANT R18, desc[UR6][R6.64+0x3800] ;  /* 0x0038000606127981 */ /* 0x000f62000c1e9b00 */
[----:B------:R-:W-:Y:S01]  /*46b0*/  ISETP.GE.U32.AND P1, PT, R4, 0x1000, PT ;  /* 0x000010000400780c */ /* 0x000fe20003f26070 */
[----:B------:R-:W-:Y:S01]  /*46c0*/  IMAD.MOV.U32 R45, RZ, RZ, 0x800 ;  /* 0x00000800ff2d7424 */ /* 0x000fe200078e00ff */
[----:B--2---:R-:W-:-:S06]  /*46d0*/  DSETP.GEU.AND P0, PT, R20, R2, PT ;  /* 0x000000021400722a */ /* 0x004fcc0003f0e000 */
        /* <DEDUP_REMOVED lines=21> */
[----:B------:R-:W0:Y:S01]  /*4830*/  LDC R24, c[0x0][0x390] ;  /* 0x0000e400ff187b82 */ /* 0x000e220000000800 */
[----:B------:R-:W-:Y:S02]  /*4840*/  VIADD R0, R4, 0xfffff800 ;  /* 0xfffff80004007836 */ /* 0x000fe40000000000 */
[----:B------:R-:W-:-:S07]  /*4850*/  IMAD.MOV.U32 R45, RZ, RZ, 0x800 ;  /* 0x00000800ff2d7424 */ /* 0x000fce00078e00ff */
.L_x_46:
[----:B------:R-:W-:-:S05]  /*4860*/  IMAD.WIDE R4, R45, 0x8, R6 ;  /* 0x000000082d047825 */ /* 0x000fca00078e0206 */
[----:B------:R-:W2:Y:S04]  /*4870*/  LDG.E.64.CONSTANT R10, desc[UR6][R4.64] ;  /* 0x00000006040a7981 */ /* 0x000ea8000c1e9b00 */
[----:B------:R-:W3:Y:S04]  /*4880*/  LDG.E.64.CONSTANT R12, desc[UR6][R4.64+0x800] ;  /* 0x00080006040c7981 */ /* 0x000ee8000c1e9b00 */
[----:B------:R-:W4:Y:S04]  /*4890*/  LDG.E.64.CONSTANT R14, desc[UR6][R4.64+0x1000] ;  /* 0x00100006040e7981 */ /* 0x000f28000c1e9b00 */
[----:B------:R-:W5:Y:S04]  /*48a0*/  LDG.E.64.CONSTANT R16, desc[UR6][R4.64+0x1800] ;  /* 0x0018000604107981 */ /* 0x000f68000c1e9b00 */
[----:B------:R-:W5:Y:S04]  /*48b0*/  LDG.E.64.CONSTANT R18, desc[UR6][R4.64+0x2000] ;  /* 0x0020000604127981 */ /* 0x000f68000c1e9b00 */
[----:B------:R-:W5:Y:S04]  /*48c0*/  LDG.E.64.CONSTANT R20, desc[UR6][R4.64+0x2800] ;  /* 0x0028000604147981 */ /* 0x000f68000c1e9b00 */
[----:B------:R-:W5:Y:S04]  /*48d0*/  LDG.E.64.CONSTANT R22, desc[UR6][R4.64+0x3000] ;  /* 0x0030000604167981 */ /* 0x000f68000c1e9b00 */
[----:B------:R0:W5:Y:S02]  /*48e0*/  LDG.E.64.CONSTANT R8, desc[UR6][R4.64+0x3800] ;  /* 0x0038000604087981 */ /* 0x000164000c1e9b00 */
[----:B0-----:R-:W-:-:S04]  /*48f0*/  IMAD.MOV.U32 R4, RZ, RZ, R24 ;  /* 0x000000ffff047224 */ /* 0x001fc800078e0018 */
[----:B------:R-:W-:-:S05]  /*4900*/  IMAD.IADD R5, R4, 0x1, -R45 ;  /* 0x0000000104057824 */ /* 0x000fca00078e0a2d */
[----:B------:R-:W-:Y:S01]  /*4910*/  ISETP.GE.AND P1, PT, R5, 0x800, PT ;  /* 0x000008000500780c */ /* 0x000fe20003f26270 */
        /* <DEDUP_REMOVED lines=25> */
[----:B------:R-:W-:-:S05]  /*4ab0*/  VIADD R45, R45, 0x800 ;  /* 0x000008002d2d7836 */ /* 0x000fca0000000000 */
[----:B------:R-:W-:-:S13]  /*4ac0*/  ISETP.GT.AND P0, PT, R45, R0, PT ;  /* 0x000000002d00720c */ /* 0x000fda0003f04270 */
[----:B------:R-:W-:Y:S05]  /*4ad0*/  @!P0 BRA `(.L_x_46) ;  /* 0xfffffffc00608947 */ /* 0x000fea000383ffff */
.L_x_44:
[----:B------:R-:W-:-:S13]  /*4ae0*/  ISETP.GE.AND P0, PT, R45, R4, PT ;  /* 0x000000042d00720c */ /* 0x000fda0003f06270 */
[----:B------:R-:W-:Y:S05]  /*4af0*/  @P0 BRA `(.L_x_45) ;  /* 0x0000000800fc0947 */ /* 0x000fea0003800000 */
[----:B------:R-:W-:Y:S01]  /*4b00*/  IMAD.IADD R0, R4, 0x1, -R45 ;  /* 0x0000000104007824 */ /* 0x000fe200078e0a2d */
[----:B------:R-:W-:Y:S04]  /*4b10*/  BSSY.RECONVERGENT B1, `(.L_x_45) ;  /* 0x00000bd000017945 */ /* 0x000fe80003800200 */
[----:B------:R-:W-:-:S13]  /*4b20*/  ISETP.GE.AND P0, PT, R41, R0, PT ;  /* 0x000000002900720c */ /* 0x000fda0003f06270 */
[----:B------:R-:W-:Y:S05]  /*4b30*/  @P0 BRA `(.L_x_47) ;  /* 0x0000000800e80947 */ /* 0x000fea0003800000 */
[----:B------:R-:W-:Y:S01]  /*4b40*/  LOP3.LUT R5, RZ, R41, RZ, 0x33, !PT ;  /* 0x00000029ff057212 */ /* 0x000fe200078e33ff */
[----:B------:R-:W-:Y:S01]  /*4b50*/  BSSY.RECONVERGENT B2, `(.L_x_48) ;  /* 0x0000017000027945 */ /* 0x000fe20003800200 */
[----:B------:R-:W-:Y:S02]  /*4b60*/  IMAD.MOV.U32 R43, RZ, RZ, R41 ;  /* 0x000000ffff2b7224 */ /* 0x000fe400078e0029 */
[----:B------:R-:W-:-:S04]  /*4b70*/  IADD3 R4, PT, PT, -R45, R4, R5 ;  /* 0x000000042d047210 */ /* 0x000fc80007ffe105 */
[C---:B------:R-:W-:Y:S02]  /*4b80*/  LOP3.LUT R5, R4.reuse, 0x300, RZ, 0xc0, !PT ;  /* 0x0000030004057812 */ /* 0x040fe400078ec0ff */
[----:B------:R-:W-:Y:S02]  /*4b90*/  ISETP.GE.U32.AND P2, PT, R4, 0x300, PT ;  /* 0x000003000400780c */ /* 0x000fe40003f46070 */
[----:B------:R-:W-:-:S13]  /*4ba0*/  ISETP.NE.AND P0, PT, R5, 0x300, PT ;  /* 0x000003000500780c */ /* 0x000fda0003f05270 */
[----:B------:R-:W-:Y:S05]  /*4bb0*/  @!P0 BRA `(.L_x_49) ;  /* 0x0000000000408947 */ /* 0x000fea0003800000 */
[----:B------:R-:W0:Y:S01]  /*4bc0*/  LDC.64 R6, c[0x0][0x380] ;  /* 0x0000e000ff067b82 */ /* 0x000e220000000a00 */
[----:B------:R-:W-:Y:S01]  /*4bd0*/  LEA.HI R4, R4, 0x1, RZ, 0x18 ;  /* 0x0000000104047811 */ /* 0x000fe200078fc0ff */
[----:B------:R-:W-:Y:S02]  /*4be0*/  IMAD.IADD R9, R41, 0x1, R45 ;  /* 0x0000000129097824 */ /* 0x000fe400078e022d */
[----:B------:R-:W-:Y:S01]  /*4bf0*/  IMAD.MOV.U32 R43, RZ, RZ, R41 ;  /* 0x000000ffff2b7224 */ /* 0x000fe200078e0029 */
[----:B------:R-:W-:-:S05]  /*4c00*/  LOP3.LUT R4, R4, 0x3, RZ, 0xc0, !PT ;  /* 0x0000000304047812 */ /* 0x000fca00078ec0ff */
[----:B------:R-:W-:-:S07]  /*4c10*/  IMAD.MOV R8, RZ, RZ, -R4 ;  /* 0x000000ffff087224 */ /* 0x000fce00078e0a04 */
.L_x_50:
[----:B0-----:R-:W-:-:S06]  /*4c20*/  IMAD.WIDE.U32 R4, R9, 0x8, R6 ;  /* 0x0000000809047825 */ /* 0x001fcc00078e0006 */
        /* <DEDUP_REMOVED lines=9> */
.L_x_49:
[----:B------:R-:W-:Y:S05]  /*4cc0*/  BSYNC.RECONVERGENT B2 ;  /* 0x0000000000027941 */ /* 0x000fea0003800200 */
.L_x_48:
[----:B------:R-:W-:Y:S05]  /*4cd0*/  @!P2 BRA `(.L_x_47) ;  /* 0x000000080080a947 */ /* 0x000fea0003800000 */
[----:B------:R-:W0:Y:S01]  /*4ce0*/  LDCU.64 UR4, c[0x0][0x380] ;  /* 0x00007000ff0477ac */ /* 0x000e220008000a00 */
[----:B------:R-:W-:Y:S01]  /*4cf0*/  IMAD.IADD R7, R0, 0x1, -R43 ;  /* 0x0000000100077824 */ /* 0x000fe200078e0a2b */
[C---:B------:R-:W-:Y:S01]  /*4d00*/  IADD3 R5, P0, PT, R43.reuse, R45, RZ ;  /* 0x0000002d2b057210 */ /* 0x040fe20007f1e0ff */
[----:B------:R-:W-:Y:S01]  /*4d10*/  BSSY.RECONVERGENT B2, `(.L_x_51) ;  /* 0x000005a000027945 */ /* 0x000fe20003800200 */
[----:B------:R-:W-:Y:S02]  /*4d20*/  IMAD.IADD R45, R43, 0x1, R45 ;  /* 0x000000012b2d7824 */ /* 0x000fe400078e022d */
        /* <DEDUP_REMOVED lines=8> */
[----:B------:R-:W0:Y:S01]  /*4db0*/  LDC.64 R6, c[0x0][0x380] ;  /* 0x0000e000ff067b82 */ /* 0x000e220000000a00 */
[----:B------:R-:W-:Y:S01]  /*4dc0*/  PLOP3.LUT P0, PT, PT, PT, PT, 0x8, 0x80 ;  /* 0x000000000080781c */ /* 0x000fe20003f0e170 */
[----:B------:R-:W-:-:S12]  /*4dd0*/  VIADD R40, R0, 0xfffff400 ;  /* 0xfffff40000287836 */ /* 0x000fd80000000000 */
.L_x_53:
[C---:B0-----:R-:W-:Y:S01]  /*4de0*/  IMAD.WIDE.U32 R38, R45.reuse, 0x8, R6 ;  /* 0x000000082d267825 */ /* 0x041fe200078e0006 */
        /* <DEDUP_REMOVED lines=76> */
.L_x_52:
[----:B------:R-:W-:Y:S05]  /*52b0*/  BSYNC.RECONVERGENT B2 ;  /* 0x0000000000027941 */ /* 0x000fea0003800200 */
.L_x_51:
[----:B------:R-:W-:Y:S01]  /*52c0*/  IMAD.IADD R6, R0, 0x1, -R43 ;  /* 0x0000000100067824 */ /* 0x000fe200078e0a2b */
[----:B------:R-:W-:Y:S04]  /*52d0*/  BSSY.RECONVERGENT B2, `(.L_x_54) ;  /* 0x000002c000027945 */ /* 0x000fe80003800200 */
[----:B------:R-:W-:-:S13]  /*52e0*/  ISETP.GT.AND P1, PT, R6, 0x400, PT ;  /* 0x000004000600780c */ /* 0x000fda0003f24270 */
[----:B------:R-:W-:Y:S05]  /*52f0*/  @!P1 BRA `(.L_x_55) ;  /* 0x0000000000a49947 */ /* 0x000fea0003800000 */
[----:B------:R-:W0:Y:S01]  /*5300*/  LDC.64 R16, c[0x0][0x380] ;  /* 0x0000e000ff107b82 */ /* 0x000e220000000a00 */
[----:B------:R-:W2:Y:S04]  /*5310*/  LDG.E.64.CONSTANT R10, desc[UR6][R4.64+-0x800] ;  /* 0xfff80006040a7981 */ /* 0x000ea8000c1e9b00 */
[----:B------:R-:W3:Y:S01]  /*5320*/  LDG.E.64.CONSTANT R12, desc[UR6][R4.64] ;  /* 0x00000006040c7981 */ /* 0x000ee2000c1e9b00 */
[----:B------:R-:W-:-:S03]  /*5330*/  VIADD R7, R45, 0x400 ;  /* 0x000004002d077836 */ /* 0x000fc60000000000 */
[----:B------:R-:W4:Y:S04]  /*5340*/  LDG.E.64.CONSTANT R14, desc[UR6][R4.64+0x800] ;  /* 0x00080006040e7981 */ /* 0x000f28000c1e9b00 */
[----:B------:R-:W5:Y:S04]  /*5350*/  LDG.E.64.CONSTANT R18, desc[UR6][R4.64+0x1800] ;  /* 0x0018000604127981 */ /* 0x000f68000c1e9b00 */
[----:B------:R-:W5:Y:S01]  /*5360*/  LDG.E.64.CONSTANT R20, desc[UR6][R4.64+0x2000] ;  /* 0x0020000604147981 */ /* 0x000f62000c1e9b00 */
[----:B0-----:R-:W-:-:S06]  /*5370*/  IMAD.WIDE.U32 R8, R45, 0x8, R16 ;  /* 0x000000082d087825 */ /* 0x001fcc00078e0010 */
[----:B------:R-:W2:Y:S01]  /*5380*/  LDG.E.64.CONSTANT R8, desc[UR6][R8.64] ;  /* 0x0000000608087981 */ /* 0x000ea2000c1e9b00 */
[----:B------:R-:W-:-:S03]  /*5390*/  IMAD.WIDE.U32 R16, R7, 0x8, R16 ;  /* 0x0000000807107825 */ /* 0x000fc600078e0010 */
[----:B------:R0:W5:Y:S04]  /*53a0*/  LDG.E.64.CONSTANT R6, desc[UR6][R4.64+0x2800] ;  /* 0x0028000604067981 */ /* 0x000168000c1e9b00 */
[----:B------:R-:W5:Y:S01]  /*53b0*/  LDG.E.64.CONSTANT R16, desc[UR6][R16.64] ;  /* 0x0000000610107981 */ /* 0x000f62000c1e9b00 */
[----:B------:R-:W-:Y:S01]  /*53c0*/  VIADD R43, R43, 0x800 ;  /* 0x000008002b2b7836 */ /* 0x000fe20000000000 */
[----:B0-----:R-:W-:Y:S01]  /*53d0*/  IADD3 R4, P2, PT, R4, 0x4000, RZ ;  /* 0x0000400004047810 */ /* 0x001fe20007f5e0ff */
[----:B------:R-:W-:-:S04]  /*53e0*/  VIADD R45, R45, 0x800 ;  /* 0x000008002d2d7836 */ /* 0x000fc80000000000 */
[----:B------:R-:W-:Y:S01]  /*53f0*/  IMAD.X R5, RZ, RZ, R5, P2 ;  /* 0x000000ffff057224 */ /* 0x000fe200010e0605 */
        /* <DEDUP_REMOVED lines=25> */
.L_x_55:
[----:B------:R-:W-:Y:S05]  /*5590*/  BSYNC.RECONVERGENT B2 ;  /* 0x0000000000027941 */ /* 0x000fea0003800200 */
.L_x_54:
[----:B------:R-:W-:-:S13]  /*55a0*/  ISETP.LT.OR P0, PT, R43, R0, P0 ;  /* 0x000000002b00720c */ /* 0x000fda0000701670 */
[----:B------:R-:W-:Y:S05]  /*55b0*/  @!P0 BRA `(.L_x_47) ;  /* 0x0000000000488947 */ /* 0x000fea0003800000 */
[----:B------:R-:W0:Y:S01]  /*55c0*/  LDC.64 R6, c[0x0][0x380] ;  /* 0x0000e000ff067b82 */ /* 0x000e220000000a00 */
[----:B------:R-:W2:Y:S04]  /*55d0*/  LDG.E.64.CONSTANT R8, desc[UR6][R4.64+-0x800] ;  /* 0xfff8000604087981 */ /* 0x000ea8000c1e9b00 */
[----:B------:R-:W3:Y:S04]  /*55e0*/  LDG.E.64.CONSTANT R10, desc[UR6][R4.64] ;  /* 0x00000006040a7981 */ /* 0x000ee8000c1e9b00 */
[----:B------:R-:W4:Y:S01]  /*55f0*/  LDG.E.64.CONSTANT R12, desc[UR6][R4.64+0x800] ;  /* 0x00080006040c7981 */ /* 0x000f22000c1e9b00 */
[----:B0-----:R-:W-:-:S06]  /*5600*/  IMAD.WIDE.U32 R6, R45, 0x8, R6 ;  /* 0x000000082d067825 */ /* 0x001fcc00078e0006 */
[----:B------:R-:W5:Y:S02]  /*5610*/  LDG.E.64.CONSTANT R6, desc[UR6][R6.64] ;  /* 0x0000000606067981 */ /* 0x000f64000c1e9b00 */
[----:B-----5:R-:W-:-:S06]  /*5620*/  DSETP.GEU.AND P0, PT, R2, R6, PT ;  /* 0x000000060200722a */ /* 0x020fcc0003f0e000 */
        /* <DEDUP_REMOVED lines=10> */
[----:B------:R-:W-:-:S07]  /*56d0*/  FSEL R3, R13, R3, !P0 ;  /* 0x000000030d037208 */ /* 0x000fce0004000000 */
.L_x_47:
[----:B------:R-:W-:Y:S05]  /*56e0*/  BSYNC.RECONVERGENT B1 ;  /* 0x0000000000017941 */ /* 0x000fea0003800200 */
.L_x_45:
        /* <DEDUP_REMOVED lines=54> */
[----:B------:R-:W1:Y:S01]  /*5a50*/  S2UR UR5, SR_CgaCtaId ;  /* 0x00000000000579c3 */ /* 0x000e620000008800 */
[----:B------:R-:W-:Y:S02]  /*5a60*/  UMOV UR4, 0x400 ;  /* 0x0000040000047882 */ /* 0x000fe40000000000 */
[----:B-1----:R-:W-:-:S09]  /*5a70*/  ULEA UR4, UR5, UR4, 0x18 ;  /* 0x0000000405047291 */ /* 0x002fd2000f8ec0ff */
[----:B0-----:R-:W0:Y:S04]  /*5a80*/  LDS.128 R8, [UR4+0x10] ;  /* 0x00001004ff087984 */ /* 0x001e280008000c00 */
        /* <DEDUP_REMOVED lines=23> */
[----:B------:R-:W-:-:S07]  /*5c00*/  FSEL R7, R3, R5, !P1 ;  /* 0x0000000503077208 */ /* 0x000fce0004800000 */
.L_x_17:
[----:B------:R-:W-:Y:S05]  /*5c10*/  BSYNC.RECONVERGENT B0 ;  /* 0x0000000000007941 */ /* 0x000fea0003800200 */
.L_x_1:
[----:B------:R-:W-:Y:S05]  /*5c20*/  @P0 EXIT ;  /* 0x000000000000094d */ /* 0x000fea0003800000 */
[----:B------:R-:W4:Y:S01]  /*5c30*/  LDCU.64 UR8, c[0x0][0x398] ;  /* 0x00007300ff0877ac */ /* 0x000f220008000a00 */
[----:B---3--:R-:W3:Y:S01]  /*5c40*/  LDC.64 R4, c[0x0][0x388] ;  /* 0x0000e200ff047b82 */ /* 0x008ee20000000a00 */
[----:B------:R-:W0:Y:S01]  /*5c50*/  LDCU.64 UR4, c[0x0][0x398] ;  /* 0x00007300ff0477ac */ /* 0x000e220008000a00 */
[----:B----4-:R-:W-:-:S06]  /*5c60*/  DSETP.GT.AND P0, PT, R6, UR8, PT ;  /* 0x0000000806007e2a */ /* 0x010fcc000bf04000 */
[----:B012---:R-:W-:Y:S02]  /*5c70*/  FSEL R2, R6, UR4, P0 ;  /* 0x0000000406027c08 */ /* 0x007fe40008000000 */
[----:B------:R-:W-:-:S05]  /*5c80*/  FSEL R3, R7, UR5, P0 ;  /* 0x0000000507037c08 */ /* 0x000fca0008000000 */
[----:B---3--:R-:W-:Y:S01]  /*5c90*/  STG.E.64 desc[UR6][R4.64], R2 ;  /* 0x0000000204007986 */ /* 0x008fe2000c101b06 */
[----:B------:R-:W-:Y:S05]  /*5ca0*/  EXIT ;  /* 0x000000000000794d */ /* 0x000fea0003800000 */
.L_x_56:
[----:B------:R-:W-:-:S00]  /*5cb0*/  BRA `(.L_x_56) ;  /* 0xfffffffc00fc7947 */ /* 0x000fc0000383ffff */
[----:B------:R-:W-:-:S00]  /*5cc0*/  NOP ;  /* 0x0000000000007918 */ /* 0x000fc00000000000 */
        /* <DEDUP_REMOVED lines=11> */
.L_x_155:


//--------------------- .text._ZN3cub18CUB_300001_SM_10006detail6reduce18DeviceReduceKernelINS2_10policy_hubIdjN4cuda3__47maximumIvEEE10Policy1000EPdjS8_dNS5_3std3__410__identityEEEvT0_PT3_T1_NS0_13GridEvenShareISI_EET2_T4_ --------------------------
	.section	.text._ZN3cub18CUB_300001_SM_10006detail6reduce18DeviceReduceKernelINS2_10policy_hubIdjN4cuda3__47maximumIvEEE10Policy1000EPdjS8_dNS5_3std3__410__identityEEEvT0_PT3_T1_NS0_13GridEvenShareISI_EET2_T4_,"ax",@progbits
	.align	128
        .global         _ZN3cub18CUB_300001_SM_10006detail6reduce18DeviceReduceKernelINS2_10policy_hubIdjN4cuda3__47maximumIvEEE10Policy1000EPdjS8_dNS5_3std3__410__identityEEEvT0_PT3_T1_NS0_13GridEvenShareISI_EET2_T4_
        .type           _ZN3cub18CUB_300001_SM_10006detail6reduce18DeviceReduceKernelINS2_10policy_hubIdjN4cuda3__47maximumIvEEE10Policy1000EPdjS8_dNS5_3std3__410__identityEEEvT0_PT3_T1_NS0_13GridEvenShareISI_EET2_T4_,@function
        .size           _ZN3cub18CUB_300001_SM_10006detail6reduce18DeviceReduceKernelINS2_10policy_hubIdjN4cuda3__47maximumIvEEE10Policy1000EPdjS8_dNS5_3std3__410__identityEEEvT0_PT3_T1_NS0_13GridEvenShareISI_EET2_T4_,(.L_x_156 - _ZN3cub18CUB_300001_SM_10006detail6reduce18DeviceReduceKernelINS2_10policy_hubIdjN4cuda3__47maximumIvEEE10Policy1000EPdjS8_dNS5_3std3__410__identityEEEvT0_PT3_T1_NS0_13GridEvenShareISI_EET2_T4_)
        .other          _ZN3cub18CUB_300001_SM_10006detail6reduce18DeviceReduceKernelINS2_10policy_hubIdjN4cuda3__47maximumIvEEE10Policy1000EPdjS8_dNS5_3std3__410__identityEEEvT0_PT3_T1_NS0_13GridEvenShareISI_EET2_T4_,@"STO_CUDA_ENTRY STV_DEFAULT"
_ZN3cub18CUB_300001_SM_10006detail6reduce18DeviceReduceKernelINS2_10policy_hubIdjN4cuda3__47maximumIvEEE10Policy1000EPdjS8_dNS5_3std3__410__identityEEEvT0_PT3_T1_NS0_13GridEvenShareISI_EET2_T4_:
.text._ZN3cub18CUB_300001_SM_10006detail6reduce18DeviceReduceKernelINS2_10policy_hubIdjN4cuda3__47maximumIvEEE10Policy1000EPdjS8_dNS5_3std3__410__identityEEEvT0_PT3_T1_NS0_13GridEvenShareISI_EET2_T4_:
[----:B------:R-:W-:Y:S01]  /*0000*/  LDC R1, c[0x0][0x37c] ;  /* 0x0000df00ff017b82 */ /* 0x000fe20000000800 */
[----:B------:R-:W0:Y:S07]  /*0010*/  LDCU UR4, c[0x0][0x380] ;  /* 0x00007000ff0477ac */ /* 0x000e2e0008000800 */
[----:B------:R-:W1:Y:S01]  /*0020*/  S2UR UR16, SR_CTAID.X ;  /* 0x00000000001079c3 */ /* 0x000e620000002500 */
[----:B------:R-:W-:Y:S01]  /*0030*/  BSSY.RECONVERGENT B0, `(.L_x_57) ;  /* 0x00003fa000007945 */ /* 0x000fe20003800200 */
[----:B------:R-:W2:Y:S01]  /*0040*/  LDCU UR5, c[0x0][0x3ac] ;  /* 0x00007580ff0577ac */ /* 0x000ea20008000800 */
[----:B------:R-:W3:Y:S01]  /*0050*/  LDCU.64 UR10, c[0x0][0x358] ;  /* 0x00006b00ff0a77ac */ /* 0x000ee20008000a00 */
[----:B0-----:R-:W-:-:S02]  /*0060*/  ULOP3.LUT UP0, URZ, UR4, 0x1f, URZ, 0xc0, !UPT ;  /* 0x0000001f04ff7892 */ /* 0x001fc4000f80c0ff */
[----:B--2---:R-:W-:-:S07]  /*0070*/  USHF.L.U32 UR5, UR5, 0xb, URZ ;  /* 0x0000000b05057899 */ /* 0x004fce00080006ff */
[----:B---3--:R-:W-:Y:S05]  /*0080*/  BRA.U UP0, `(.L_x_58) ;  /* 0x0000001d00dc7547 */ /* 0x008fea000b800000 */
[----:B------:R-:W1:Y:S02]  /*0090*/  LDCU UR8, c[0x0][0x3a8] ;  /* 0x00007500ff0877ac */ /* 0x000e640008000800 */
[----:B-1----:R-:W-:-:S04]  /*00a0*/  UIMAD UR12, UR16, -0x800, UR8 ;  /* 0xfffff800100c78a4 */ /* 0x002fc8000f8e0208 */
[----:B------:R-:W-:-:S09]  /*00b0*/  UISETP.GT.U32.AND UP0, UPT, UR12, 0x7ff, UPT ;  /* 0x000007ff0c00788c */ /* 0x000fd2000bf04070 */
[----:B------:R-:W-:Y:S05]  /*00c0*/  BRA.U UP0, `(.L_x_59) ;  /* 0x0000001100407547 */ /* 0x000fea000b800000 */
[----:B------:R-:W0:Y:S01]  /*00d0*/  S2R R0, SR_TID.X ;  /* 0x0000000000007919 */ /* 0x000e220000002100 */
[----:B------:R-:W-:Y:S01]  /*00e0*/  BSSY.RECONVERGENT B1, `(.L_x_60) ;  /* 0x000000b000017945 */ /* 0x000fe20003800200 */
[----:B------:R-:W-:Y:S02]  /*00f0*/  CS2R R2, SRZ ;  /* 0x0000000000027805 */ /* 0x000fe4000001ff00 */
[----:B0-----:R-:W-:Y:S01]  /*0100*/  ISETP.GE.U32.AND P0, PT, R0, UR12, PT ;  /* 0x0000000c00007c0c */ /* 0x001fe2000bf06070 */
[----:B------:R-:W-:-:S12]  /*0110*/  IMAD.MOV.U32 R8, RZ, RZ, R0 ;  /* 0x000000ffff087224 */ /* 0x000fd800078e0000 */
[----:B------:R-:W-:Y:S05]  /*0120*/  @P0 BRA `(.L_x_61) ;  /* 0x0000000000180947 */ /* 0x000fea0003800000 */
[----:B------:R-:W0:Y:S01]  /*0130*/  LDC.64 R2, c[0x0][0x380] ;  /* 0x0000e000ff027b82 */ /* 0x000e220000000a00 */
[----:B------:R-:W-:-:S04]  /*0140*/  IMAD.U32 R5, RZ, RZ, UR16 ;  /* 0x00000010ff057e24 */ /* 0x000fc8000f8e00ff */
[----:B------:R-:W-:-:S04]  /*0150*/  IMAD R5, R5, 0x800, R0 ;  /* 0x0000080005057824 */ /* 0x000fc800078e0200 */
[----:B0-----:R-:W-:-:S06]  /*0160*/  IMAD.WIDE.U32 R2, R5, 0x8, R2 ;  /* 0x0000000805027825 */ /* 0x001fcc00078e0002 */
[----:B------:R-:W5:Y:S01]  /*0170*/  LDG.E.64.CONSTANT R2, desc[UR10][R2.64] ;  /* 0x0000000a02027981 */ /* 0x000f62000c1e9b00 */
[----:B------:R-:W-:-:S07]  /*0180*/  VIADD R8, R0, 0x100 ;  /* 0x0000010000087836 */ /* 0x000fce0000000000 */
.L_x_61:
[----:B------:R-:W-:Y:S05]  /*0190*/  BSYNC.RECONVERGENT B1 ;  /* 0x0000000000017941 */ /* 0x000fea0003800200 */
.L_x_60:
[----:B------:R-:W-:Y:S01]  /*01a0*/  ISETP.GE.U32.AND P0, PT, R8, UR12, PT ;  /* 0x0000000c08007c0c */ /* 0x000fe2000bf06070 */
[----:B------:R-:W-:-:S12]  /*01b0*/  BSSY.RECONVERGENT B1, `(.L_x_62) ;  /* 0x000003d000017945 */ /* 0x000fd80003800200 */
[----:B------:R-:W-:Y:S05]  /*01c0*/  @P0 BRA `(.L_x_63) ;  /* 0x0000000000ec0947 */ /* 0x000fea0003800000 */
[----:B------:R-:W-:Y:S01]  /*01d0*/  LOP3.LUT R4, RZ, R8, RZ, 0x33, !PT ;  /* 0x00000008ff047212 */ /* 0x000fe200078e33ff */
[----:B------:R-:W-:Y:S01]  /*01e0*/  IMAD.U32 R6, RZ, RZ, UR16 ;  /* 0x00000010ff067e24 */ /* 0x000fe2000f8e00ff */
[----:B------:R-:W-:Y:S03]  /*01f0*/  BSSY.RECONVERGENT B2, `(.L_x_64) ;  /* 0x0000017000027945 */ /* 0x000fe60003800200 */
[----:B------:R-:W-:-:S04]  /*0200*/  VIADD R5, R4, UR8 ;  /* 0x0000000804057c36 */ /* 0x000fc80008000000 */
[----:B------:R-:W-:Y:S01]  /*0210*/  IMAD R4, R6, -0x800, R5 ;  /* 0xfffff80006047824 */ /* 0x000fe200078e0205 */
[----:B------:R-:W-:-:S04]  /*0220*/  LOP3.LUT R6, R5, 0x300, RZ, 0xc0, !PT ;  /* 0x0000030005067812 */ /* 0x000fc800078ec0ff */
[----:B------:R-:W-:Y:S02]  /*0230*/  ISETP.NE.AND P0, PT, R6, 0x300, PT ;  /* 0x000003000600780c */ /* 0x000fe40003f05270 */
[----:B------:R-:W-:-:S11]  /*0240*/  ISETP.GE.U32.AND P2, PT, R4, 0x300, PT ;  /* 0x000003000400780c */ /* 0x000fd60003f46070 */
[----:B------:R-:W-:Y:S05]  /*0250*/  @!P0 BRA `(.L_x_65) ;  /* 0x0000000000408947 */ /* 0x000fea0003800000 */
[----:B------:R-:W0:Y:S01]  /*0260*/  LDC.64 R6, c[0x0][0x380] ;  /* 0x0000e000ff067b82 */ /* 0x000e220000000a00 */
[----:B------:R-:W-:Y:S01]  /*0270*/  LEA.HI R4, R5, 0x1, RZ, 0x18 ;  /* 0x0000000105047811 */ /* 0x000fe200078fc0ff */
[----:B------:R-:W-:-:S03]  /*0280*/  IMAD.U32 R9, RZ, RZ, UR16 ;  /* 0x00000010ff097e24 */ /* 0x000fc6000f8e00ff */
[----:B------:R-:W-:Y:S01]  /*0290*/  LOP3.LUT R4, R4, 0x3, RZ, 0xc0, !PT ;  /* 0x0000000304047812 */ /* 0x000fe200078ec0ff */
[----:B------:R-:W-:-:S04]  /*02a0*/  IMAD R9, R9, 0x800, R8 ;  /* 0x0000080009097824 */ /* 0x000fc800078e0208 */
[----:B------:R-:W-:-:S07]  /*02b0*/  IMAD.MOV R10, RZ, RZ, -R4 ;  /* 0x000000ffff0a7224 */ /* 0x000fce00078e0a04 */
.L_x_66:
[----:B0-----:R-:W-:-:S06]  /*02c0*/  IMAD.WIDE.U32 R4, R9, 0x8, R6 ;  /* 0x0000000809047825 */ /* 0x001fcc00078e0006 */
[----:B------:R-:W2:Y:S01]  /*02d0*/  LDG.E.64.CONSTANT R4, desc[UR10][R4.64] ;  /* 0x0000000a04047981 */ /* 0x000ea2000c1e9b00 */
[----:B------:R-:W-:Y:S02]  /*02e0*/  VIADD R10, R10, 0x1 ;  /* 0x000000010a0a7836 */ /* 0x000fe40000000000 */
[----:B------:R-:W-:Y:S02]  /*02f0*/  VIADD R8, R8, 0x100 ;  /* 0x0000010008087836 */ /* 0x000fe40000000000 */
[----:B------:R-:W-:Y:S01]  /*0300*/  VIADD R9, R9, 0x100 ;  /* 0x0000010009097836 */ /* 0x000fe20000000000 */
[----:B------:R-:W-:Y:S01]  /*0310*/  ISETP.NE.AND P1, PT, R10, RZ, PT ;  /* 0x000000ff0a00720c */ /* 0x000fe20003f25270 */
[----:B--2--5:R-:W-:-:S06]  /*0320*/  DSETP.GEU.AND P0, PT, R2, R4, PT ;  /* 0x000000040200722a */ /* 0x024fcc0003f0e000 */
[----:B------:R-:W-:Y:S02]  /*0330*/  FSEL R2, R4, R2, !P0 ;  /* 0x0000000204027208 */ /* 0x000fe40004000000 */
[----:B------:R-:W-:-:S04]  /*0340*/  FSEL R3, R5, R3, !P0 ;  /* 0x0000000305037208 */ /* 0x000fc80004000000 */
[----:B------:R-:W-:Y:S05]  /*0350*/  @P1 BRA `(.L_x_66) ;  /* 0xfffffffc00d81947 */ /* 0x000fea000383ffff */
.L_x_65:
[----:B------:R-:W-:Y:S05]  /*0360*/  BSYNC.RECONVERGENT B2 ;  /* 0x0000000000027941 */ /* 0x000fea0003800200 */
.L_x_64:
[----:B------:R-:W-:Y:S05]  /*0370*/  @!P2 BRA `(.L_x_63) ;  /* 0x000000000080a947 */ /* 0x000fea0003800000 */
[----:B------:R-:W0:Y:S01]  /*0380*/  LDC.64 R4, c[0x0][0x380] ;  /* 0x0000e000ff047b82 */ /* 0x000e220000000a00 */
[----:B------:R-:W-:Y:S02]  /*0390*/  IMAD.U32 R7, RZ, RZ, UR16 ;  /* 0x00000010ff077e24 */ /* 0x000fe4000f8e00ff */
[----:B------:R-:W-:Y:S02]  /*03a0*/  VIADD R6, R8, 0x200 ;  /* 0x0000020008067836 */ /* 0x000fe40000000000 */
[----:B------:R-:W-:-:S07]  /*03b0*/  IMAD R7, R7, 0x800, R8 ;  /* 0x0000080007077824 */ /* 0x000fce00078e0208 */
.L_x_67:
[----:B0-----:R-:W-:-:S04]  /*03c0*/  IMAD.WIDE.U32 R8, R7, 0x8, R4 ;  /* 0x0000000807087825 */ /* 0x001fc800078e0004 */
[----:B------:R-:W-:Y:S02]  /*03d0*/  VIADD R11, R7, 0x100 ;  /* 0x00000100070b7836 */ /* 0x000fe40000000000 */
[----:B------:R-:W2:Y:S02]  /*03e0*/  LDG.E.64.CONSTANT R8, desc[UR10][R8.64] ;  /* 0x0000000a08087981 */ /* 0x000ea4000c1e9b00 */
[----:B------:R-:W-:-:S04]  /*03f0*/  IMAD.WIDE.U32 R10, R11, 0x8, R4 ;  /* 0x000000080b0a7825 */ /* 0x000fc800078e0004 */
[----:B------:R-:W-:Y:S02]  /*0400*/  VIADD R13, R7, 0x200 ;  /* 0x00000200070d7836 */ /* 0x000fe40000000000 */
[----:B------:R-:W3:Y:S02]  /*0410*/  LDG.E.64.CONSTANT R10, desc[UR10][R10.64] ;  /* 0x0000000a0a0a7981 */ /* 0x000ee4000c1e9b00 */
[----:B------:R-:W-:-:S04]  /*0420*/  IMAD.WIDE.U32 R12, R13, 0x8, R4 ;  /* 0x000000080d0c7825 */ /* 0x000fc800078e0004 */
[----:B------:R-:W-:Y:S02]  /*0430*/  VIADD R15, R7, 0x300 ;  /* 0x00000300070f7836 */ /* 0x000fe40000000000 */
[----:B------:R-:W4:Y:S02]  /*0440*/  LDG.E.64.CONSTANT R12, desc[UR10][R12.64] ;  /* 0x0000000a0c0c7981 */ /* 0x000f24000c1e9b00 */
[----:B------:R-:W-:-:S06]  /*0450*/  IMAD.WIDE.U32 R14, R15, 0x8, R4 ;  /* 0x000000080f0e7825 */ /* 0x000fcc00078e0004 */
[----:B------:R-:W4:Y:S01]  /*0460*/  LDG.E.64.CONSTANT R14, desc[UR10][R14.64] ;  /* 0x0000000a0e0e7981 */ /* 0x000f22000c1e9b00 */
[----:B------:R-:W-:Y:S01]  /*0470*/  VIADD R7, R7, 0x400 ;  /* 0x0000040007077836 */ /* 0x000fe20000000000 */
[----:B--2--5:R-:W-:-:S06]  /*0480*/  DSETP.GEU.AND P0, PT, R2, R8, PT ;  /* 0x000000080200722a */ /* 0x024fcc0003f0e000 */
[----:B------:R-:W-:Y:S01]  /*0490*/  FSEL R2, R8, R2, !P0 ;  /* 0x0000000208027208 */ /* 0x000fe20004000000 */
[C---:B------:R-:W-:Y:S01]  /*04a0*/  VIADD R8, R6.reuse, 0x200 ;  /* 0x0000020006087836 */ /* 0x040fe20000000000 */
[----:B------:R-:W-:Y:S01]  /*04b0*/  FSEL R3, R9, R3, !P0 ;  /* 0x0000000309037208 */ /* 0x000fe20004000000 */
[----:B------:R-:W-:-:S03]  /*04c0*/  VIADD R6, R6, 0x400 ;  /* 0x0000040006067836 */ /* 0x000fc60000000000 */
[----:B------:R-:W-:Y:S02]  /*04d0*/  ISETP.GE.AND P1, PT, R8, UR12, PT ;  /* 0x0000000c08007c0c */ /* 0x000fe4000bf26270 */
        /* <DEDUP_REMOVED lines=8> */
[----:B------:R-:W-:Y:S01]  /*0560*/  FSEL R3, R15, R3, !P0 ;  /* 0x000000030f037208 */ /* 0x000fe20004000000 */
[----:B------:R-:W-:Y:S06]  /*0570*/  @!P1 BRA `(.L_x_67) ;  /* 0xfffffffc00909947 */ /* 0x000fec000383ffff */
.L_x_63:
[----:B------:R-:W-:Y:S05]  /*0580*/  BSYNC.RECONVERGENT B1 ;  /* 0x0000000000017941 */ /* 0x000fea0003800200 */
.L_x_62:
[----:B------:R-:W-:-:S09]  /*0590*/  UISETP.GE.U32.AND UP0, UPT, UR12, 0x100, UPT ;  /* 0x000001000c00788c */ /* 0x000fd2000bf06070 */
[----:B------:R-:W-:Y:S05]  /*05a0*/  BRA.U !UP0, `(.L_x_68) ;  /* 0x00000005082c7547 */ /* 0x000fea000b800000 */
        /* <DEDUP_REMOVED lines=11> */
[----:B------:R-:W-:Y:S04]  /*0660*/  SHFL.DOWN PT, R6, R4, 0x2, 0x1f ;  /* 0x08401f0004067f89 */ /* 0x000fe800000e0000 */
[----:B------:R-:W0:Y:S01]  /*0670*/  SHFL.DOWN PT, R7, R5, 0x2, 0x1f ;  /* 0x08401f0005077f89 */ /* 0x000e2200000e0000 */
[----:B------:R-:W1:Y:S01]  /*0680*/  @!P2 S2R R8, SR_CgaCtaId ;  /* 0x000000000008a919 */ /* 0x000e620000008800 */
[----:B0-----:R-:W-:-:S06]  /*0690*/  DSETP.GEU.AND P1, PT, R4, R6, PT ;  /* 0x000000060400722a */ /* 0x001fcc0003f2e000 */
[----:B------:R-:W-:Y:S02]  /*06a0*/  @!P0 FSEL R4, R6, R4, !P1 ;  /* 0x0000000406048208 */ /* 0x000fe40004800000 */
[----:B------:R-:W-:Y:S02]  /*06b0*/  @!P0 FSEL R5, R7, R5, !P1 ;  /* 0x0000000507058208 */ /* 0x000fe40004800000 */
[----:B------:R-:W-:Y:S01]  /*06c0*/  ISETP.GT.AND P0, PT, R9, 0x1b, PT ;  /* 0x0000001b0900780c */ /* 0x000fe20003f04270 */
[----:B------:R-:W-:Y:S01]  /*06d0*/  SHFL.DOWN PT, R2, R4, 0x4, 0x1f ;  /* 0x08801f0004027f89 */ /* 0x000fe200000e0000 */
[----:B------:R-:W-:Y:S02]  /*06e0*/  @!P2 MOV R7, 0x400 ;  /* 0x000004000007a802 */ /* 0x000fe40000000f00 */
[----:B------:R-:W-:Y:S01]  /*06f0*/  @!P2 SHF.R.U32.HI R6, RZ, 0x2, R0 ;  /* 0x00000002ff06a819 */ /* 0x000fe20000011600 */
[----:B------:R-:W0:Y:S01]  /*0700*/  SHFL.DOWN PT, R3, R5, 0x4, 0x1f ;  /* 0x08801f0005037f89 */ /* 0x000e2200000e0000 */
[----:B-1----:R-:W-:-:S02]  /*0710*/  @!P2 LEA R11, R8, R7, 0x18 ;  /* 0x00000007080ba211 */ /* 0x002fc400078ec0ff */
[----:B------:R-:W-:-:S05]  /*0720*/  @!P2 LOP3.LUT R8, R6, 0xf8, RZ, 0xc0, !PT ;  /* 0x000000f80608a812 */ /* 0x000fca00078ec0ff */
        /* <DEDUP_REMOVED lines=26> */
[----:B-1----:R-:W1:Y:S04]  /*08d0*/  LDS.128 R4, [UR4+0x20] ;  /* 0x00002004ff047984 */ /* 0x002e680008000c00 */
[----:B------:R-:W2:Y:S01]  /*08e0*/  LDS.128 R8, [UR4+0x30] ;  /* 0x00003004ff087984 */ /* 0x000ea20008000c00 */
        /* <DEDUP_REMOVED lines=8> */
[----:B------:R-:W-:Y:S02]  /*0970*/  FSEL R5, R5, R3, !P1 ;  /* 0x0000000305057208 */ /* 0x000fe40004800000 */
[----:B------:R-:W0:Y:S04]  /*0980*/  LDS.64 R2, [UR4+0x40] ;  /* 0x00004004ff027984 */ /* 0x000e280008000a00 */
[----:B------:R-:W-:-:S06]  /*0990*/  DSETP.GEU.AND P1, PT, R4, R6, PT ;  /* 0x000000060400722a */ /* 0x000fcc0003f2e000 */
[----:B------:R-:W-:Y:S02]  /*09a0*/  FSEL R4, R6, R4, !P1 ;  /* 0x0000000406047208 */ /* 0x000fe40004800000 */
[----:B------:R-:W-:-:S06]  /*09b0*/  FSEL R5, R7, R5, !P1 ;  /* 0x0000000507057208 */ /* 0x000fcc0004800000 */
[----:B--2---:R-:W-:-:S06]  /*09c0*/  DSETP.GEU.AND P1, PT, R4, R8, PT ;  /* 0x000000080400722a */ /* 0x004fcc0003f2e000 */
[----:B------:R-:W-:Y:S02]  /*09d0*/  FSEL R4, R8, R4, !P1 ;  /* 0x0000000408047208 */ /* 0x000fe40004800000 */
[----:B------:R-:W-:-:S06]  /*09e0*/  FSEL R5, R9, R5, !P1 ;  /* 0x0000000509057208 */ /* 0x000fcc0004800000 */
[----:B------:R-:W-:-:S06]  /*09f0*/  DSETP.GEU.AND P1, PT, R4, R10, PT ;  /* 0x0000000a0400722a */ /* 0x000fcc0003f2e000 */
[----:B------:R-:W-:Y:S02]  /*0a00*/  FSEL R4, R10, R4, !P1 ;  /* 0x000000040a047208 */ /* 0x000fe40004800000 */
[----:B------:R-:W-:-:S06]  /*0a10*/  FSEL R5, R11, R5, !P1 ;  /* 0x000000050b057208 */ /* 0x000fcc0004800000 */
[----:B0-----:R-:W-:-:S06]  /*0a20*/  DSETP.GEU.AND P1, PT, R4, R2, PT ;  /* 0x000000020400722a */ /* 0x001fcc0003f2e000 */
[----:B------:R-:W-:Y:S02]  /*0a30*/  FSEL R2, R2, R4, !P1 ;  /* 0x0000000402027208 */ /* 0x000fe40004800000 */
[----:B------:R-:W-:Y:S01]  /*0a40*/  FSEL R3, R3, R5, !P1 ;  /* 0x0000000503037208 */ /* 0x000fe20004800000 */
[----:B------:R-:W-:Y:S06]  /*0a50*/  BRA `(.L_x_69) ;  /* 0x00000034005c7947 */ /* 0x000fec0003800000 */
.L_x_68:
[----:B------:R-:W-:Y:S01]  /*0a60*/  LOP3.LUT R4, R0, 0x3e0, RZ, 0xc0, !PT ;  /* 0x000003e000047812 */ /* 0x000fe200078ec0ff */
[----:B------:R-:W0:Y:S04]  /*0a70*/  S2R R10, SR_LANEID ;  /* 0x00000000000a7919 */ /* 0x000e280000000000 */
[----:B------:R-:W-:Y:S01]  /*0a80*/  VIADD R5, R4, 0x20 ;  /* 0x0000002004057836 */ /* 0x000fe20000000000 */
[----:B------:R-:W-:-:S04]  /*0a90*/  LOP3.LUT R4, RZ, R4, RZ, 0x33, !PT ;  /* 0x00000004ff047212 */ /* 0x000fc800078e33ff */
[----:B------:R-:W-:Y:S01]  /*0aa0*/  ISETP.GT.U32.AND P0, PT, R5, UR12, PT ;  /* 0x0000000c05007c0c */ /* 0x000fe2000bf04070 */
[----:B------:R-:W-:-:S05]  /*0ab0*/  VIADD R4, R4, UR12 ;  /* 0x0000000c04047c36 */ /* 0x000fca0008000000 */
[----:B------:R-:W-:-:S05]  /*0ac0*/  SEL R5, R4, 0x1f, P0 ;  /* 0x0000001f04057807 */ /* 0x000fca0000000000 */
[----:B-----5:R-:W-:Y:S04]  /*0ad0*/  SHFL.DOWN PT, R6, R2, 0x1, R5 ;  /* 0x0820000002067989 */ /* 0x020fe800000e0005 */
[----:B------:R-:W1:Y:S01]  /*0ae0*/  SHFL.DOWN PT, R7, R3, 0x1, R5 ;  /* 0x0820000003077989 */ /* 0x000e6200000e0005 */
[----:B0-----:R-:W-:Y:S01]  /*0af0*/  ISETP.GE.AND P0, PT, R10, R5, PT ;  /* 0x000000050a00720c */ /* 0x001fe20003f06270 */
[----:B-1----:R-:W-:-:S06]  /*0b00*/  DSETP.GEU.AND P1, PT, R2, R6, PT ;  /* 0x000000060200722a */ /* 0x002fcc0003f2e000 */
[-C--:B------:R-:W-:Y:S01]  /*0b10*/  FSEL R9, R6, R2.reuse, !P1 ;  /* 0x0000000206097208 */ /* 0x080fe20004800000 */
[----:B------:R-:W-:Y:S01]  /*0b20*/  VIADD R6, R10, 0x2 ;  /* 0x000000020a067836 */ /* 0x000fe20000000000 */
[-C--:B------:R-:W-:Y:S02]  /*0b30*/  FSEL R7, R7, R3.reuse, !P1 ;  /* 0x0000000307077208 */ /* 0x080fe40004800000 */
[----:B------:R-:W-:Y:S02]  /*0b40*/  FSEL R4, R9, R2, !P0 ;  /* 0x0000000209047208 */ /* 0x000fe40004000000 */
[----:B------:R-:W-:Y:S02]  /*0b50*/  FSEL R7, R7, R3, !P0 ;  /* 0x0000000307077208 */ /* 0x000fe40004000000 */
[----:B------:R-:W-:Y:S01]  /*0b60*/  ISETP.GT.AND P0, PT, R6, R5, PT ;  /* 0x000000050600720c */ /* 0x000fe20003f04270 */
[----:B------:R-:W-:Y:S01]  /*0b70*/  SHFL.DOWN PT, R8, R4, 0x2, R5 ;  /* 0x0840000004087989 */ /* 0x000fe200000e0005 */
[----:B------:R-:W-:-:S03]  /*0b80*/  IMAD.MOV.U32 R6, RZ, RZ, R4 ;  /* 0x000000ffff067224 */ /* 0x000fc600078e0004 */
[----:B------:R-:W0:Y:S03]  /*0b90*/  SHFL.DOWN PT, R9, R7, 0x2, R5 ;  /* 0x0840000007097989 */ /* 0x000e2600000e0005 */
[----:B0-----:R-:W-:Y:S01]  /*0ba0*/  DSETP.GEU.AND P1, PT, R6, R8, PT ;  /* 0x000000080600722a */ /* 0x001fe20003f2e000 */
[----:B------:R-:W-:-:S05]  /*0bb0*/  VIADD R6, R10, 0x4 ;  /* 0x000000040a067836 */ /* 0x000fca0000000000 */
[----:B------:R-:W-:Y:S02]  /*0bc0*/  @!P0 FSEL R4, R8, R4, !P1 ;  /* 0x0000000408048208 */ /* 0x000fe40004800000 */
[----:B------:R-:W-:Y:S02]  /*0bd0*/  @!P0 FSEL R7, R9, R7, !P1 ;  /* 0x0000000709078208 */ /* 0x000fe40004800000 */
        /* <DEDUP_REMOVED lines=10> */
[----:B------:R-:W-:Y:S01]  /*0c80*/  IMAD.MOV.U32 R6, RZ, RZ, R4 ;  /* 0x000000ffff067224 */ /* 0x000fe200078e0004 */
[C---:B------:R-:W-:Y:S02]  /*0c90*/  ISETP.NE.AND P0, PT, R10.reuse, RZ, PT ;  /* 0x000000ff0a00720c */ /* 0x040fe40003f05270 */
[----:B------:R-:W0:Y:S11]  /*0ca0*/  SHFL.DOWN PT, R3, R7, 0x8, R5 ;  /* 0x0900000007037989 */ /* 0x000e3600000e0005 */
[----:B------:R-:W1:Y:S01]  /*0cb0*/  @!P0 S2R R9, SR_CgaCtaId ;  /* 0x0000000000098919 */ /* 0x000e620000008800 */
[----:B------:R-:W-:Y:S01]  /*0cc0*/  @!P0 MOV R8, 0x400 ;  /* 0x0000040000088802 */ /* 0x000fe20000000f00 */
[----:B0-----:R-:W-:Y:S01]  /*0cd0*/  DSETP.GEU.AND P2, PT, R6, R2, PT ;  /* 0x000000020600722a */ /* 0x001fe20003f4e000 */
[----:B------:R-:W-:-:S05]  /*0ce0*/  VIADD R6, R10, 0x10 ;  /* 0x000000100a067836 */ /* 0x000fca0000000000 */
[----:B------:R-:W-:Y:S02]  /*0cf0*/  @!P1 FSEL R4, R2, R4, !P2 ;  /* 0x0000000402049208 */ /* 0x000fe40005000000 */
[----:B------:R-:W-:Y:S02]  /*0d00*/  @!P1 FSEL R7, R3, R7, !P2 ;  /* 0x0000000703079208 */ /* 0x000fe40005000000 */
[----:B------:R-:W-:Y:S01]  /*0d10*/  ISETP.GT.AND P1, PT, R6, R5, PT ;  /* 0x000000050600720c */ /* 0x000fe20003f24270 */
[----:B------:R-:W-:Y:S01]  /*0d20*/  SHFL.DOWN PT, R2, R4, 0x10, R5 ;  /* 0x0a00000004027989 */ /* 0x000fe200000e0005 */
[----:B------:R-:W-:-:S03]  /*0d30*/  @!P0 SHF.R.U32.HI R6, RZ, 0x2, R0 ;  /* 0x00000002ff068819 */ /* 0x000fc60000011600 */
[----:B------:R0:W2:Y:S01]  /*0d40*/  SHFL.DOWN PT, R3, R7, 0x10, R5 ;  /* 0x0a00000007037989 */ /* 0x0000a200000e0005 */
[----:B------:R-:W-:Y:S02]  /*0d50*/  @!P0 LOP3.LUT R6, R6, 0xf8, RZ, 0xc0, !PT ;  /* 0x000000f806068812 */ /* 0x000fe400078ec0ff */
[----:B-1----:R-:W-:-:S05]  /*0d60*/  @!P0 LEA R9, R9, R8, 0x18 ;  /* 0x0000000809098211 */ /* 0x002fca00078ec0ff */
[----:B------:R-:W-:Y:S02]  /*0d70*/  @!P0 IMAD.IADD R9, R6, 0x1, R9 ;  /* 0x0000000106098824 */ /* 0x000fe400078e0209 */
[----:B0-----:R-:W-:-:S06]  /*0d80*/  IMAD.MOV.U32 R5, RZ, RZ, R7 ;  /* 0x000000ffff057224 */ /* 0x001fcc00078e0007 */
[----:B--2---:R-:W-:-:S06]  /*0d90*/  DSETP.GEU.AND P2, PT, R4, R2, PT ;  /* 0x000000020400722a */ /* 0x004fcc0003f4e000 */
[----:B------:R-:W-:Y:S02]  /*0da0*/  @!P1 FSEL R4, R2, R4, !P2 ;  /* 0x0000000402049208 */ /* 0x000fe40005000000 */
[----:B------:R-:W-:-:S03]  /*0db0*/  @!P1 FSEL R7, R3, R7, !P2 ;  /* 0x0000000703079208 */ /* 0x000fc60005000000 */
[----:B------:R-:W-:Y:S02]  /*0dc0*/  IMAD.MOV.U32 R2, RZ, RZ, R4 ;  /* 0x000000ffff027224 */ /* 0x000fe400078e0004 */
[----:B------:R-:W-:-:S05]  /*0dd0*/  IMAD.MOV.U32 R3, RZ, RZ, R7 ;  /* 0x000000ffff037224 */ /* 0x000fca00078e0007 */
[----:B------:R1:W-:Y:S01]  /*0de0*/  @!P0 STS.64 [R9+0x8], R2 ;  /* 0x0000080209008388 */ /* 0x0003e20000000a00 */
[----:B------:R-:W-:Y:S01]  /*0df0*/  BAR.SYNC.DEFER_BLOCKING 0x0 ;  /* 0x0000000000007b1d */ /* 0x000fe20000010000 */
[----:B------:R-:W-:-:S13]  /*0e00*/  ISETP.NE.AND P0, PT, R0, RZ, PT ;  /* 0x000000ff0000720c */ /* 0x000fda0003f05270 */
[----:B-1----:R-:W-:Y:S05]  /*0e10*/  @P0 BRA `(.L_x_69) ;  /* 0x00000030006c0947 */ /* 0x002fea0003800000 */
[----:B------:R-:W0:Y:S01]  /*0e20*/  S2UR UR5, SR_CgaCtaId ;  /* 0x00000000000579c3 */ /* 0x000e220000008800 */
[----:B------:R-:W-:Y:S01]  /*0e30*/  UMOV UR4, 0x400 ;  /* 0x0000040000047882 */ /* 0x000fe20000000000 */
[----:B------:R-:W-:Y:S02]  /*0e40*/  UISETP.GT.U32.AND UP0, UPT, UR12, 0x20, UPT ;  /* 0x000000200c00788c */ /* 0x000fe4000bf04070 */
[----:B------:R-:W-:-:S04]  /*0e50*/  UISETP.GT.U32.AND UP1, UPT, UR12, 0x40, UPT ;  /* 0x000000400c00788c */ /* 0x000fc8000bf24070 */
[----:B------:R-:W-:Y:S01]  /*0e60*/  PLOP3.LUT P3, PT, PT, PT, UP0, 0x80, 0x8 ;  /* 0x000000000008781c */ /* 0x000fe20003f6f008 */
[----:B------:R-:W-:Y:S01]  /*0e70*/  UISETP.GT.U32.AND UP0, UPT, UR12, 0x60, UPT ;  /* 0x000000600c00788c */ /* 0x000fe2000bf04070 */
[----:B------:R-:W-:Y:S01]  /*0e80*/  PLOP3.LUT P2, PT, PT, PT, UP1, 0x80, 0x8 ;  /* 0x000000000008781c */ /* 0x000fe20003f4f018 */
[----:B0-----:R-:W-:-:S09]  /*0e90*/  ULEA UR4, UR5, UR4, 0x18 ;  /* 0x0000000405047291 */ /* 0x001fd2000f8ec0ff */
[----:B------:R-:W0:Y:S04]  /*0ea0*/  LDS.128 R12, [UR4+0x10] ;  /* 0x00001004ff0c7984 */ /* 0x000e280008000c00 */
[----:B------:R-:W1:Y:S01]  /*0eb0*/  LDS.128 R4, [UR4+0x20] ;  /* 0x00002004ff047984 */ /* 0x000e620008000c00 */
[----:B0-----:R-:W-:-:S06]  /*0ec0*/  DSETP.GEU.AND P1, PT, R2, R12, PT ;  /* 0x0000000c0200722a */ /* 0x001fcc0003f2e000 */
[-C--:B------:R-:W-:Y:S02]  /*0ed0*/  FSEL R9, R12, R2.reuse, !P1 ;  /* 0x000000020c097208 */ /* 0x080fe40004800000 */
[-C--:B------:R-:W-:Y:S02]  /*0ee0*/  FSEL R11, R13, R3.reuse, !P1 ;  /* 0x000000030d0b7208 */ /* 0x080fe40004800000 */
[----:B------:R-:W-:Y:S02]  /*0ef0*/  FSEL R13, R9, R2, P3 ;  /* 0x00000002090d7208 */ /* 0x000fe40001800000 */
[----:B------:R-:W-:Y:S02]  /*0f00*/  FSEL R0, R11, R3, P3 ;  /* 0x000000030b007208 */ /* 0x000fe40001800000 */
[----:B------:R-:W-:Y:S01]  /*0f10*/  PLOP3.LUT P1, PT, PT, PT, UP0, 0x80, 0x8 ;  /* 0x000000000008781c */ /* 0x000fe20003f2f008 */
[----:B------:R-:W-:Y:S01]  /*0f20*/  IMAD.MOV.U32 R2, RZ, RZ, R13 ;  /* 0x000000ffff027224 */ /* 0x000fe200078e000d */
[----:B------:R-:W0:Y:S01]  /*0f30*/  LDS.128 R8, [UR4+0x30] ;  /* 0x00003004ff087984 */ /* 0x000e220008000c00 */
[----:B------:R-:W-:Y:S01]  /*0f40*/  IMAD.MOV.U32 R3, RZ, RZ, R0 ;  /* 0x000000ffff037224 */ /* 0x000fe200078e0000 */
[----:B------:R-:W-:-:S05]  /*0f50*/  UISETP.GT.U32.AND UP0, UPT, UR12, 0x80, UPT ;  /* 0x000000800c00788c */ /* 0x000fca000bf04070 */
[----:B------:R-:W-:-:S06]  /*0f60*/  DSETP.GEU.AND P3, PT, R2, R14, PT ;  /* 0x0000000e0200722a */ /* 0x000fcc0003f6e000 */
[----:B------:R-:W-:Y:S02]  /*0f70*/  @P2 FSEL R13, R14, R13, !P3 ;  /* 0x0000000d0e0d2208 */ /* 0x000fe40005800000 */
[----:B------:R-:W-:Y:S02]  /*0f80*/  @P2 FSEL R0, R15, R0, !P3 ;  /* 0x000000000f002208 */ /* 0x000fe40005800000 */
[----:B------:R-:W-:Y:S01]  /*0f90*/  PLOP3.LUT P2, PT, PT, PT, UP0, 0x80, 0x8 ;  /* 0x000000000008781c */ /* 0x000fe20003f4f008 */
[----:B------:R-:W-:Y:S01]  /*0fa0*/  IMAD.MOV.U32 R2, RZ, RZ, R13 ;  /* 0x000000ffff027224 */ /* 0x000fe200078e000d */
[----:B------:R-:W-:Y:S01]  /*0fb0*/  UISETP.GT.U32.AND UP0, UPT, UR12, 0xa0, UPT ;  /* 0x000000a00c00788c */ /* 0x000fe2000bf04070 */
[----:B------:R-:W-:-:S06]  /*0fc0*/  IMAD.MOV.U32 R3, RZ, RZ, R0 ;  /* 0x000000ffff037224 */ /* 0x000fcc00078e0000 */
[----:B-1----:R-:W-:Y:S01]  /*0fd0*/  DSETP.GEU.AND P3, PT, R2, R4, PT ;  /* 0x000000040200722a */ /* 0x002fe20003f6e000 */
[----:B------:R-:W1:Y:S05]  /*0fe0*/  LDS.64 R2, [UR4+0x40] ;  /* 0x00004004ff027984 */ /* 0x000e6a0008000a00 */
[----:B------:R-:W-:Y:S02]  /*0ff0*/  @P1 FSEL R13, R4, R13, !P3 ;  /* 0x0000000d040d1208 */ /* 0x000fe40005800000 */
[----:B------:R-:W-:Y:S02]  /*1000*/  @P1 FSEL R0, R5, R0, !P3 ;  /* 0x0000000005001208 */ /* 0x000fe40005800000 */
[----:B------:R-:W-:Y:S01]  /*1010*/  PLOP3.LUT P1, PT, PT, PT, UP0, 0x80, 0x8 ;  /* 0x000000000008781c */ /* 0x000fe20003f2f008 */
[----:B------:R-:W-:Y:S01]  /*1020*/  IMAD.MOV.U32 R4, RZ, RZ, R13 ;  /* 0x000000ffff047224 */ /* 0x000fe200078e000d */
[----:B------:R-:W-:Y:S01]  /*1030*/  UISETP.GT.U32.AND UP0, UPT, UR12, 0xc0, UPT ;  /* 0x000000c00c00788c */ /* 0x000fe2000bf04070 */
[----:B------:R-:W-:-:S06]  /*1040*/  IMAD.MOV.U32 R5, RZ, RZ, R0 ;  /* 0x000000ffff057224 */ /* 0x000fcc00078e0000 */
[----:B------:R-:W-:-:S06]  /*1050*/  DSETP.GEU.AND P3, PT, R4, R6, PT ;  /* 0x000000060400722a */ /* 0x000fcc0003f6e000 */
[----:B------:R-:W-:Y:S02]  /*1060*/  @P2 FSEL R13, R6, R13, !P3 ;  /* 0x0000000d060d2208 */ /* 0x000fe40005800000 */
[----:B------:R-:W-:Y:S02]  /*1070*/  @P2 FSEL R0, R7, R0, !P3 ;  /* 0x0000000007002208 */ /* 0x000fe40005800000 */
[----:B------:R-:W-:Y:S01]  /*1080*/  PLOP3.LUT P2, PT, PT, PT, UP0, 0x80, 0x8 ;  /* 0x000000000008781c */ /* 0x000fe20003f4f008 */
[----:B------:R-:W-:Y:S01]  /*1090*/  IMAD.MOV.U32 R4, RZ, RZ, R13 ;  /* 0x000000ffff047224 */ /* 0x000fe200078e000d */
[----:B------:R-:W-:Y:S01]  /*10a0*/  UISETP.GT.U32.AND UP0, UPT, UR12, 0xe0, UPT ;  /* 0x000000e00c00788c */ /* 0x000fe2000bf04070 */
[----:B------:R-:W-:-:S06]  /*10b0*/  IMAD.MOV.U32 R5, RZ, RZ, R0 ;  /* 0x000000ffff057224 */ /* 0x000fcc00078e0000 */
[----:B0-----:R-:W-:-:S06]  /*10c0*/  DSETP.GEU.AND P3, PT, R4, R8, PT ;  /* 0x000000080400722a */ /* 0x001fcc0003f6e000 */
[----:B------:R-:W-:Y:S02]  /*10d0*/  @P1 FSEL R13, R8, R13, !P3 ;  /* 0x0000000d080d1208 */ /* 0x000fe40005800000 */
[----:B------:R-:W-:Y:S02]  /*10e0*/  @P1 FSEL R0, R9, R0, !P3 ;  /* 0x0000000009001208 */ /* 0x000fe40005800000 */
[----:B------:R-:W-:Y:S01]  /*10f0*/  PLOP3.LUT P1, PT, PT, PT, UP0, 0x80, 0x8 ;  /* 0x000000000008781c */ /* 0x000fe20003f2f008 */
[----:B------:R-:W-:Y:S02]  /*1100*/  IMAD.MOV.U32 R4, RZ, RZ, R13 ;  /* 0x000000ffff047224 */ /* 0x000fe400078e000d */
[----:B------:R-:W-:-:S06]  /*1110*/  IMAD.MOV.U32 R5, RZ, RZ, R0 ;  /* 0x000000ffff057224 */ /* 0x000fcc00078e0000 */
[----:B------:R-:W-:-:S06]  /*1120*/  DSETP.GEU.AND P3, PT, R4, R10, PT ;  /* 0x0000000a0400722a */ /* 0x000fcc0003f6e000 */
[----:B------:R-:W-:Y:S02]  /*1130*/  @P2 FSEL R13, R10, R13, !P3 ;  /* 0x0000000d0a0d2208 */ /* 0x000fe40005800000 */
[----:B------:R-:W-:-:S03]  /*1140*/  @P2 FSEL R0, R11, R0, !P3 ;  /* 0x000000000b002208 */ /* 0x000fc60005800000 */
[----:B------:R-:W-:Y:S02]  /*1150*/  IMAD.MOV.U32 R4, RZ, RZ, R13 ;  /* 0x000000ffff047224 */ /* 0x000fe400078e000d */
[----:B------:R-:W-:-:S06]  /*1160*/  IMAD.MOV.U32 R5, RZ, RZ, R0 ;  /* 0x000000ffff057224 */ /* 0x000fcc00078e0000 */
[----:B-1----:R-:W-:-:S06]  /*1170*/  DSETP.GEU.AND P2, PT, R4, R2, PT ;  /* 0x000000020400722a */ /* 0x002fcc0003f4e000 */
[----:B------:R-:W-:Y:S02]  /*1180*/  @P1 FSEL R13, R2, R13, !P2 ;  /* 0x0000000d020d1208 */ /* 0x000fe40005000000 */
[----:B------:R-:W-:-:S03]  /*1190*/  @P1 FSEL R0, R3, R0, !P2 ;  /* 0x0000000003001208 */ /* 0x000fc60005000000 */
[----:B------:R-:W-:Y:S02]  /*11a0*/  IMAD.MOV.U32 R2, RZ, RZ, R13 ;  /* 0x000000ffff027224 */ /* 0x000fe400078e000d */
[----:B------:R-:W-:Y:S01]  /*11b0*/  IMAD.MOV.U32 R3, RZ, RZ, R0 ;  /* 0x000000ffff037224 */ /* 0x000fe200078e0000 */
[----:B------:R-:W-:Y:S06]  /*11c0*/  BRA `(.L_x_69) ;  /* 0x0000002c00807947 */ /* 0x000fec0003800000 */
.L_x_59:
[----:B------:R-:W0:Y:S01]  /*11d0*/  S2R R0, SR_TID.X ;  /* 0x0000000000007919 */ /* 0x000e220000002100 */
[----:B------:R-:W1:Y:S01]  /*11e0*/  LDC.64 R20, c[0x0][0x380] ;  /* 0x0000e000ff147b82 */ /* 0x000e620000000a00 */
[----:B------:R-:W-:Y:S02]  /*11f0*/  IMAD.U32 R3, RZ, RZ, UR16 ;  /* 0x00000010ff037e24 */ /* 0x000fe4000f8e00ff */
[----:B0-----:R-:W-:-:S04]  /*1200*/  IMAD.SHL.U32 R2, R0, 0x4, RZ ;  /* 0x0000000400027824 */ /* 0x001fc800078e00ff */
[----:B------:R-:W-:-:S04]  /*1210*/  IMAD R3, R3, 0x800, R2 ;  /* 0x0000080003037824 */ /* 0x000fc800078e0202 */
[----:B-1----:R-:W-:-:S05]  /*1220*/  IMAD.WIDE.U32 R20, R3, 0x8, R20 ;  /* 0x0000000803147825 */ /* 0x002fca00078e0014 */
[----:B------:R-:W2:Y:S04]  /*1230*/  LDG.E.128.CONSTANT R4, desc[UR10][R20.64] ;  /* 0x0000000a14047981 */ /* 0x000ea8000c1e9d00 */
[----:B------:R-:W3:Y:S04]  /*1240*/  LDG.E.128.CONSTANT R8, desc[UR10][R20.64+0x10] ;  /* 0x0000100a14087981 */ /* 0x000ee8000c1e9d00 */
[----:B------:R-:W4:Y:S04]  /*1250*/  LDG.E.128.CONSTANT R12, desc[UR10][R20.64+0x2000] ;  /* 0x0020000a140c7981 */ /* 0x000f28000c1e9d00 */
[----:B------:R-:W5:Y:S01]  /*1260*/  LDG.E.128.CONSTANT R16, desc[UR10][R20.64+0x2010] ;  /* 0x0020100a14107981 */ /* 0x000f62000c1e9d00 */
[----:B------:R-:W-:Y:S01]  /*1270*/  UISETP.GE.U32.AND UP0, UPT, UR12, UR5, UPT ;  /* 0x000000050c00728c */ /* 0x000fe2000bf06070 */
        /* <DEDUP_REMOVED lines=21> */
[----:B------:R-:W-:Y:S06]  /*13d0*/  BRA.U !UP0, `(.L_x_70) ;  /* 0x0000000508dc7547 */ /* 0x000fec000b800000 */
[----:B------:R-:W-:Y:S02]  /*13e0*/  ULEA UR6, UR16, UR5, 0xb ;  /* 0x0000000510067291 */ /* 0x000fe4000f8e58ff */
[----:B------:R-:W-:Y:S01]  /*13f0*/  UIADD3 UR14, UPT, UPT, UR8, -0x800, URZ ;  /* 0xfffff800080e7890 */ /* 0x000fe2000fffe0ff */
[----:B------:R-:W0:Y:S03]  /*1400*/  LDCU UR9, c[0x0][0x3a8] ;  /* 0x00007500ff0977ac */ /* 0x000e260008000800 */
[----:B------:R-:W-:Y:S01]  /*1410*/  VIADD R3, R0, UR6 ;  /* 0x0000000600037c36 */ /* 0x000fe20008000000 */
[----:B------:R-:W-:Y:S01]  /*1420*/  UISETP.GT.U32.AND UP0, UPT, UR6, UR14, UPT ;  /* 0x0000000e0600728c */ /* 0x000fe2000bf04070 */
[----:B------:R-:W1:Y:S01]  /*1430*/  LDCU.64 UR18, c[0x0][0x380] ;  /* 0x00007000ff1277ac */ /* 0x000e620008000a00 */
[----:B------:R-:W-:Y:S01]  /*1440*/  UIADD3 UR13, UPT, UPT, UR6, 0x100, URZ ;  /* 0x00000100060d7890 */ /* 0x000fe2000fffe0ff */
[----:B------:R-:W-:Y:S01]  /*1450*/  UMOV UR4, URZ ;  /* 0x000000ff00047c82 */ /* 0x000fe20008000000 */
[----:B------:R-:W-:-:S05]  /*1460*/  UMOV UR7, UR6 ;  /* 0x0000000600077c82 */ /* 0x000fca0008000000 */
[----:B------:R-:W-:Y:S05]  /*1470*/  BRA.U UP0, `(.L_x_71) ;  /* 0x0000000100a87547 */ /* 0x000fea000b800000 */
.L_x_72:
[----:B------:R-:W-:-:S05]  /*1480*/  IADD3 R4, P0, PT, R2, UR7, RZ ;  /* 0x0000000702047c10 */ /* 0x000fca000ff1e0ff */
[----:B------:R-:W-:Y:S01]  /*1490*/  IMAD.X R5, RZ, RZ, RZ, P0 ;  /* 0x000000ffff057224 */ /* 0x000fe200000e06ff */
[----:B-1----:R-:W-:-:S04]  /*14a0*/  LEA R22, P0, R4, UR18, 0x3 ;  /* 0x0000001204167c11 */ /* 0x002fc8000f8018ff */
[----:B------:R-:W-:-:S05]  /*14b0*/  LEA.HI.X R23, R4, UR19, R5, 0x3, P0 ;  /* 0x0000001304177c11 */ /* 0x000fca00080f1c05 */
[----:B------:R-:W2:Y:S04]  /*14c0*/  LDG.E.128.CONSTANT R4, desc[UR10][R22.64] ;  /* 0x0000000a16047981 */ /* 0x000ea8000c1e9d00 */
[----:B------:R-:W3:Y:S04]  /*14d0*/  LDG.E.128.CONSTANT R8, desc[UR10][R22.64+0x10] ;  /* 0x0000100a16087981 */ /* 0x000ee8000c1e9d00 */
[----:B------:R-:W4:Y:S04]  /*14e0*/  LDG.E.128.CONSTANT R12, desc[UR10][R22.64+0x2000] ;  /* 0x0020000a160c7981 */ /* 0x000f28000c1e9d00 */
[----:B------:R-:W5:Y:S01]  /*14f0*/  LDG.E.128.CONSTANT R16, desc[UR10][R22.64+0x2010] ;  /* 0x0020100a16107981 */ /* 0x000f62000c1e9d00 */
[----:B0-----:R-:W-:-:S02]  /*1500*/  UMOV UR8, UR9 ;  /* 0x0000000900087c82 */ /* 0x001fc40008000000 */
[----:B------:R-:W-:-:S04]  /*1510*/  UIADD3 UR15, UPT, UPT, -UR7, UR8, URZ ;  /* 0x00000008070f7290 */ /* 0x000fc8000fffe1ff */
[----:B------:R-:W-:Y:S01]  /*1520*/  UISETP.GE.U32.AND UP0, UPT, UR15, UR5, UPT ;  /* 0x000000050f00728c */ /* 0x000fe2000bf06070 */
        /* <DEDUP_REMOVED lines=25> */
[----:B------:R-:W-:Y:S02]  /*16c0*/  UIADD3 UR7, UPT, UPT, UR5, UR7, URZ ;  /* 0x0000000705077290 */ /* 0x000fe4000fffe0ff */
[----:B------:R-:W-:Y:S01]  /*16d0*/  VIADD R3, R3, UR5 ;  /* 0x0000000503037c36 */ /* 0x000fe20008000000 */
[----:B------:R-:W-:Y:S02]  /*16e0*/  UIADD3 UR4, UPT, UPT, UR4, 0x1, URZ ;  /* 0x0000000104047890 */ /* 0x000fe4000fffe0ff */
[----:B------:R-:W-:Y:S02]  /*16f0*/  UISETP.GT.U32.AND UP0, UPT, UR7, UR14, UPT ;  /* 0x0000000e0700728c */ /* 0x000fe4000bf04070 */
[----:B------:R-:W-:-:S07]  /*1700*/  UIADD3 UR13, UPT, UPT, UR5, UR13, URZ ;  /* 0x0000000d050d7290 */ /* 0x000fce000fffe0ff */
[----:B------:R-:W-:Y:S05]  /*1710*/  BRA.U !UP0, `(.L_x_72) ;  /* 0xfffffffd08587547 */ /* 0x000fea000b83ffff */
.L_x_71:
[----:B------:R-:W-:-:S09]  /*1720*/  UISETP.GE.U32.AND UP0, UPT, UR7, UR8, UPT ;  /* 0x000000080700728c */ /* 0x000fd2000bf06070 */
[----:B------:R-:W-:Y:S05]  /*1730*/  BRA.U UP0, `(.L_x_70) ;  /* 0x0000000500047547 */ /* 0x000fea000b800000 */
[----:B------:R-:W-:Y:S01]  /*1740*/  UIADD3 UR5, UPT, UPT, -UR7, UR8, URZ ;  /* 0x0000000807057290 */ /* 0x000fe2000fffe1ff */
[----:B------:R-:W-:Y:S05]  /*1750*/  BSSY.RECONVERGENT B1, `(.L_x_70) ;  /* 0x000003f000017945 */ /* 0x000fea0003800200 */
[----:B------:R-:W-:-:S13]  /*1760*/  ISETP.GE.AND P0, PT, R0, UR5, PT ;  /* 0x0000000500007c0c */ /* 0x000fda000bf06270 */
[----:B------:R-:W-:Y:S05]  /*1770*/  @P0 BRA `(.L_x_73) ;  /* 0x0000000000f00947 */ /* 0x000fea0003800000 */
[----:B------:R-:W2:Y:S01]  /*1780*/  LDC R5, c[0x0][0x3ac] ;  /* 0x0000eb00ff057b82 */ /* 0x000ea20000000800 */
[----:B------:R-:W-:Y:S01]  /*1790*/  LOP3.LUT R2, RZ, R0, RZ, 0x33, !PT ;  /* 0x00000000ff027212 */ /* 0x000fe200078e33ff */
[----:B------:R-:W-:Y:S01]  /*17a0*/  BSSY.RECONVERGENT B2, `(.L_x_74) ;  /* 0x0000019000027945 */ /* 0x000fe20003800200 */
[----:B------:R-:W-:-:S03]  /*17b0*/  IMAD.MOV.U32 R8, RZ, RZ, R0 ;  /* 0x000000ffff087224 */ /* 0x000fc600078e0000 */
[----:B------:R-:W-:-:S04]  /*17c0*/  VIADD R2, R2, UR8 ;  /* 0x0000000802027c36 */ /* 0x000fc80008000000 */
[C---:B------:R-:W-:Y:S01]  /*17d0*/  VIADD R4, R2.reuse, -UR6 ;  /* 0x8000000602047c36 */ /* 0x040fe20008000000 */
[C---:B------:R-:W-:Y:S02]  /*17e0*/  LOP3.LUT R6, R2.reuse, 0x300, RZ, 0xc0, !PT ;  /* 0x0000030002067812 */ /* 0x040fe400078ec0ff */
[----:B------:R-:W-:Y:S02]  /*17f0*/  LEA.HI R2, R2, 0x1, RZ, 0x18 ;  /* 0x0000000102027811 */ /* 0x000fe400078fc0ff */
[----:B------:R-:W-:Y:S01]  /*1800*/  ISETP.NE.AND P0, PT, R6, 0x300, PT ;  /* 0x000003000600780c */ /* 0x000fe20003f05270 */
[----:B--2---:R-:W-:-:S04]  /*1810*/  IMAD R5, R5, UR4, RZ ;  /* 0x0000000405057c24 */ /* 0x004fc8000f8e02ff */
[----:B------:R-:W-:-:S05]  /*1820*/  IMAD R4, R5, -0x800, R4 ;  /* 0xfffff80005047824 */ /* 0x000fca00078e0204 */
[----:B------:R-:W-:-:S03]  /*1830*/  ISETP.GE.U32.AND P2, PT, R4, 0x300, PT ;  /* 0x000003000400780c */ /* 0x000fc60003f46070 */
[----:B------:R-:W-:Y:S10]  /*1840*/  @!P0 BRA `(.L_x_75) ;  /* 0x0000000000388947 */ /* 0x000ff40003800000 */
[----:B------:R-:W2:Y:S01]  /*1850*/  LDC.64 R6, c[0x0][0x380] ;  /* 0x0000e000ff067b82 */ /* 0x000ea20000000a00 */
[----:B------:R-:W-:Y:S01]  /*1860*/  LOP3.LUT R2, R2, 0x3, RZ, 0xc0, !PT ;  /* 0x0000000302027812 */ /* 0x000fe200078ec0ff */
[----:B------:R-:W-:-:S04]  /*1870*/  IMAD.MOV.U32 R8, RZ, RZ, R0 ;  /* 0x000000ffff087224 */ /* 0x000fc800078e0000 */
[----:B------:R-:W-:-:S07]  /*1880*/  IMAD.MOV R2, RZ, RZ, -R2 ;  /* 0x000000ffff027224 */ /* 0x000fce00078e0a02 */
.L_x_76:
[----:B--2---:R-:W-:-:S06]  /*1890*/  IMAD.WIDE.U32 R4, R3, 0x8, R6 ;  /* 0x0000000803047825 */ /* 0x004fcc00078e0006 */
        /* <DEDUP_REMOVED lines=9> */
.L_x_75:
[----:B01----:R-:W-:Y:S05]  /*1930*/  BSYNC.RECONVERGENT B2 ;  /* 0x0000000000027941 */ /* 0x003fea0003800200 */
.L_x_74:
[----:B------:R-:W-:Y:S05]  /*1940*/  @!P2 BRA `(.L_x_73) ;  /* 0x00000000007ca947 */ /* 0x000fea0003800000 */
[----:B------:R-:W0:Y:S01]  /*1950*/  LDC.64 R2, c[0x0][0x380] ;  /* 0x0000e000ff027b82 */ /* 0x000e220000000a00 */
[C---:B------:R-:W-:Y:S02]  /*1960*/  VIADD R4, R8.reuse, 0x200 ;  /* 0x0000020008047836 */ /* 0x040fe40000000000 */
[----:B------:R-:W-:-:S07]  /*1970*/  VIADD R5, R8, UR13 ;  /* 0x0000000d08057c36 */ /* 0x000fce0008000000 */
.L_x_77:
[----:B------:R-:W-:-:S04]  /*1980*/  VIADD R7, R5, 0xffffff00 ;  /* 0xffffff0005077836 */ /* 0x000fc80000000000 */
[----:B0-----:R-:W-:-:S06]  /*1990*/  IMAD.WIDE.U32 R6, R7, 0x8, R2 ;  /* 0x0000000807067825 */ /* 0x001fcc00078e0002 */
[----:B------:R-:W2:Y:S01]  /*19a0*/  LDG.E.64.CONSTANT R6, desc[UR10][R6.64] ;  /* 0x0000000a06067981 */ /* 0x000ea2000c1e9b00 */
[----:B------:R-:W-:-:S04]  /*19b0*/  IMAD.WIDE.U32 R8, R5, 0x8, R2 ;  /* 0x0000000805087825 */ /* 0x000fc800078e0002 */
[----:B------:R-:W-:Y:S02]  /*19c0*/  VIADD R11, R5, 0x100 ;  /* 0x00000100050b7836 */ /* 0x000fe40000000000 */
[----:B------:R-:W3:Y:S02]  /*19d0*/  LDG.E.64.CONSTANT R8, desc[UR10][R8.64] ;  /* 0x0000000a08087981 */ /* 0x000ee4000c1e9b00 */
[----:B------:R-:W-:-:S04]  /*19e0*/  IMAD.WIDE.U32 R10, R11, 0x8, R2 ;  /* 0x000000080b0a7825 */ /* 0x000fc800078e0002 */
[----:B------:R-:W-:Y:S02]  /*19f0*/  VIADD R13, R5, 0x200 ;  /* 0x00000200050d7836 */ /* 0x000fe40000000000 */
[----:B------:R-:W4:Y:S02]  /*1a00*/  LDG.E.64.CONSTANT R10, desc[UR10][R10.64] ;  /* 0x0000000a0a0a7981 */ /* 0x000f24000c1e9b00 */
[----:B------:R-:W-:-:S06]  /*1a10*/  IMAD.WIDE.U32 R12, R13, 0x8, R2 ;  /* 0x000000080d0c7825 */ /* 0x000fcc00078e0002 */
[----:B------:R-:W5:Y:S01]  /*1a20*/  LDG.E.64.CONSTANT R12, desc[UR10][R12.64] ;  /* 0x0000000a0c0c7981 */ /* 0x000f62000c1e9b00 */
[----:B------:R-:W-:Y:S01]  /*1a30*/  VIADD R5, R5, 0x400 ;  /* 0x0000040005057836 */ /* 0x000fe20000000000 */
[----:B--2---:R-:W-:-:S06]  /*1a40*/  DSETP.GEU.AND P0, PT, R20, R6, PT ;  /* 0x000000061400722a */ /* 0x004fcc0003f0e000 */
[----:B------:R-:W-:Y:S02]  /*1a50*/  FSEL R14, R6, R20, !P0 ;  /* 0x00000014060e7208 */ /* 0x000fe40004000000 */
[----:B------:R-:W-:-:S06]  /*1a60*/  FSEL R15, R7, R21, !P0 ;  /* 0x00000015070f7208 */ /* 0x000fcc0004000000 */
[----:B---3--:R-:W-:-:S06]  /*1a70*/  DSETP.GEU.AND P0, PT, R14, R8, PT ;  /* 0x000000080e00722a */ /* 0x008fcc0003f0e000 */
[----:B------:R-:W-:Y:S01]  /*1a80*/  FSEL R6, R8, R14, !P0 ;  /* 0x0000000e08067208 */ /* 0x000fe20004000000 */
[C---:B------:R-:W-:Y:S01]  /*1a90*/  VIADD R8, R4.reuse, 0x200 ;  /* 0x0000020004087836 */ /* 0x040fe20000000000 */
[----:B------:R-:W-:Y:S01]  /*1aa0*/  FSEL R7, R9, R15, !P0 ;  /* 0x0000000f09077208 */ /* 0x000fe20004000000 */
[----:B------:R-:W-:-:S05]  /*1ab0*/  VIADD R4, R4, 0x400 ;  /* 0x0000040004047836 */ /* 0x000fca0000000000 */
[----:B----4-:R-:W-:-:S06]  /*1ac0*/  DSETP.GEU.AND P0, PT, R6, R10, PT ;  /* 0x0000000a0600722a */ /* 0x010fcc0003f0e000 */
[----:B------:R-:W-:Y:S02]  /*1ad0*/  FSEL R6, R10, R6, !P0 ;  /* 0x000000060a067208 */ /* 0x000fe40004000000 */
[----:B------:R-:W-:-:S06]  /*1ae0*/  FSEL R7, R11, R7, !P0 ;  /* 0x000000070b077208 */ /* 0x000fcc0004000000 */
[----:B-----5:R-:W-:-:S06]  /*1af0*/  DSETP.GEU.AND P0, PT, R6, R12, PT ;  /* 0x0000000c0600722a */ /* 0x020fcc0003f0e000 */
[----:B------:R-:W-:Y:S02]  /*1b00*/  FSEL R20, R12, R6, !P0 ;  /* 0x000000060c147208 */ /* 0x000fe40004000000 */
[----:B------:R-:W-:Y:S02]  /*1b10*/  FSEL R21, R13, R7, !P0 ;  /* 0x000000070d157208 */ /* 0x000fe40004000000 */
[----:B------:R-:W-:-:S13]  /*1b20*/  ISETP.GE.AND P0, PT, R8, UR5, PT ;  /* 0x0000000508007c0c */ /* 0x000fda000bf06270 */
[----:B------:R-:W-:Y:S05]  /*1b30*/  @!P0 BRA `(.L_x_77) ;  /* 0xfffffffc00908947 */ /* 0x000fea000383ffff */
.L_x_73:
[----:B01----:R-:W-:Y:S05]  /*1b40*/  BSYNC.RECONVERGENT B1 ;  /* 0x0000000000017941 */ /* 0x003fea0003800200 */
.L_x_70:
[----:B------:R-:W2:Y:S01]  /*1b50*/  S2R R7, SR_LANEID ;  /* 0x0000000000077919 */ /* 0x000ea20000000000 */
[----:B------:R-:W-:Y:S04]  /*1b60*/  SHFL.DOWN PT, R2, R20, 0x1, 0x1f ;  /* 0x08201f0014027f89 */ /* 0x000fe800000e0000 */
[----:B------:R-:W3:Y:S02]  /*1b70*/  SHFL.DOWN PT, R3, R21, 0x1, 0x1f ;  /* 0x08201f0015037f89 */ /* 0x000ee400000e0000 */
[----:B---3--:R-:W-:Y:S01]  /*1b80*/  DSETP.GEU.AND P0, PT, R20, R2, PT ;  /* 0x000000021400722a */ /* 0x008fe20003f0e000 */
[C---:B--2---:R-:W-:Y:S02]  /*1b90*/  ISETP.GT.AND P1, PT, R7.reuse, 0x1e, PT ;  /* 0x0000001e0700780c */ /* 0x044fe40003f24270 */
        /* <DEDUP_REMOVED lines=9> */
[----:B------:R-:W2:Y:S03]  /*1c30*/  SHFL.DOWN PT, R5, R3, 0x2, 0x1f ;  /* 0x08401f0003057f89 */ /* 0x000ea600000e0000 */
[----:B------:R-:W-:Y:S01]  /*1c40*/  @!P2 LOP3.LUT R6, R6, 0xf8, RZ, 0xc0, !PT ;  /* 0x000000f80606a812 */ /* 0x000fe200078ec0ff */
[----:B------:R-:W3:Y:S01]  /*1c50*/  @!P2 S2R R9, SR_CgaCtaId ;  /* 0x000000000009a919 */ /* 0x000ee20000008800 */
[----:B--2---:R-:W-:-:S06]  /*1c60*/  DSETP.GEU.AND P0, PT, R2, R4, PT ;  /* 0x000000040200722a */ /* 0x004fcc0003f0e000 */
[----:B------:R-:W-:Y:S02]  /*1c70*/  @!P1 FSEL R2, R4, R2, !P0 ;  /* 0x0000000204029208 */ /* 0x000fe40004000000 */
[----:B------:R-:W-:Y:S02]  /*1c80*/  @!P1 FSEL R3, R5, R3, !P0 ;  /* 0x0000000305039208 */ /* 0x000fe40004000000 */
[----:B------:R-:W-:Y:S01]  /*1c90*/  ISETP.GT.AND P1, PT, R7, 0x1b, PT ;  /* 0x0000001b0700780c */ /* 0x000fe20003f24270 */
[----:B------:R-:W-:Y:S01]  /*1ca0*/  SHFL.DOWN PT, R4, R2, 0x4, 0x1f ;  /* 0x08801f0002047f89 */ /* 0x000fe200000e0000 */
[----:B---3--:R-:W-:-:S03]  /*1cb0*/  @!P2 LEA R9, R9, R8, 0x18 ;  /* 0x000000080909a211 */ /* 0x008fc600078ec0ff */
[----:B------:R-:W2:Y:S02]  /*1cc0*/  SHFL.DOWN PT, R5, R3, 0x4, 0x1f ;  /* 0x08801f0003057f89 */ /* 0x000ea400000e0000 */
[----:B------:R-:W-:Y:S01]  /*1cd0*/  @!P2 IMAD.IADD R9, R6, 0x1, R9 ;  /* 0x000000010609a824 */ /* 0x000fe200078e0209 */
[----:B--2---:R-:W-:-:S06]  /*1ce0*/  DSETP.GEU.AND P0, PT, R2, R4, PT ;  /* 0x000000040200722a */ /* 0x004fcc0003f0e000 */
[----:B------:R-:W-:Y:S02]  /*1cf0*/  @!P1 FSEL R2, R4, R2, !P0 ;  /* 0x0000000204029208 */ /* 0x000fe40004000000 */
[----:B------:R-:W-:Y:S02]  /*1d00*/  @!P1 FSEL R3, R5, R3, !P0 ;  /* 0x0000000305039208 */ /* 0x000fe40004000000 */
[----:B------:R-:W-:Y:S01]  /*1d10*/  ISETP.GT.AND P1, PT, R7, 0x17, PT ;  /* 0x000000170700780c */ /* 0x000fe20003f24270 */
[----:B------:R-:W-:Y:S04]  /*1d20*/  SHFL.DOWN PT, R4, R2, 0x8, 0x1f ;  /* 0x09001f0002047f89 */ /* 0x000fe800000e0000 */
[----:B------:R-:W2:Y:S02]  /*1d30*/  SHFL.DOWN PT, R5, R3, 0x8, 0x1f ;  /* 0x09001f0003057f89 */ /* 0x000ea400000e0000 */
[----:B--2---:R-:W-:-:S06]  /*1d40*/  DSETP.GEU.AND P0, PT, R2, R4, PT ;  /* 0x000000040200722a */ /* 0x004fcc0003f0e000 */
[----:B------:R-:W-:Y:S02]  /*1d50*/  @!P1 FSEL R2, R4, R2, !P0 ;  /* 0x0000000204029208 */ /* 0x000fe40004000000 */
[----:B------:R-:W-:Y:S02]  /*1d60*/  @!P1 FSEL R3, R5, R3, !P0 ;  /* 0x0000000305039208 */ /* 0x000fe40004000000 */
[----:B------:R-:W-:Y:S01]  /*1d70*/  ISETP.GT.AND P1, PT, R7, 0xf, PT ;  /* 0x0000000f0700780c */ /* 0x000fe20003f24270 */
[----:B------:R-:W-:Y:S04]  /*1d80*/  SHFL.DOWN PT, R4, R2, 0x10, 0x1f ;  /* 0x0a001f0002047f89 */ /* 0x000fe800000e0000 */
[----:B------:R-:W2:Y:S02]  /*1d90*/  SHFL.DOWN PT, R5, R3, 0x10, 0x1f ;  /* 0x0a001f0003057f89 */ /* 0x000ea400000e0000 */
[----:B--2---:R-:W-:-:S06]  /*1da0*/  DSETP.GEU.AND P0, PT, R2, R4, PT ;  /* 0x000000040200722a */ /* 0x004fcc0003f0e000 */
        /* <DEDUP_REMOVED lines=8> */
[----:B------:R-:W3:Y:S01]  /*1e30*/  S2UR UR5, SR_CgaCtaId ;  /* 0x00000000000579c3 */ /* 0x000ee20000008800 */
[----:B------:R-:W-:Y:S02]  /*1e40*/  UMOV UR4, 0x400 ;  /* 0x0000040000047882 */ /* 0x000fe40000000000 */
[----:B---3--:R-:W-:-:S09]  /*1e50*/  ULEA UR4, UR5, UR4, 0x18 ;  /* 0x0000000405047291 */ /* 0x008fd2000f8ec0ff */
[----:B------:R-:W3:Y:S04]  /*1e60*/  LDS.128 R12, [UR4+0x10] ;  /* 0x00001004ff0c7984 */ /* 0x000ee80008000c00 */
[----:B--2---:R-:W2:Y:S04]  /*1e70*/  LDS.128 R4, [UR4+0x20] ;  /* 0x00002004ff047984 */ /* 0x004ea80008000c00 */
[----:B------:R-:W4:Y:S01]  /*1e80*/  LDS.128 R8, [UR4+0x30] ;  /* 0x00003004ff087984 */ /* 0x000f220008000c00 */
[----:B---3--:R-:W-:-:S06]  /*1e90*/  DSETP.GEU.AND P1, PT, R2, R12, PT ;  /* 0x0000000c0200722a */ /* 0x008fcc0003f2e000 */
[----:B------:R-:W-:Y:S02]  /*1ea0*/  FSEL R2, R12, R2, !P1 ;  /* 0x000000020c027208 */ /* 0x000fe40004800000 */
[----:B------:R-:W-:-:S06]  /*1eb0*/  FSEL R3, R13, R3, !P1 ;  /* 0x000000030d037208 */ /* 0x000fcc0004800000 */
[----:B------:R-:W-:-:S06]  /*1ec0*/  DSETP.GEU.AND P1, PT, R2, R14, PT ;  /* 0x0000000e0200722a */ /* 0x000fcc0003f2e000 */
[----:B------:R-:W-:Y:S02]  /*1ed0*/  FSEL R2, R14, R2, !P1 ;  /* 0x000000020e027208 */ /* 0x000fe40004800000 */
[----:B------:R-:W-:-:S06]  /*1ee0*/  FSEL R3, R15, R3, !P1 ;  /* 0x000000030f037208 */ /* 0x000fcc0004800000 */
[----:B--2---:R-:W-:-:S06]  /*1ef0*/  DSETP.GEU.AND P1, PT, R2, R4, PT ;  /* 0x000000040200722a */ /* 0x004fcc0003f2e000 */
[----:B------:R-:W-:Y:S02]  /*1f00*/  FSEL R4, R4, R2, !P1 ;  /* 0x0000000204047208 */ /* 0x000fe40004800000 */
[----:B------:R-:W-:Y:S02]  /*1f10*/  FSEL R5, R5, R3, !P1 ;  /* 0x0000000305057208 */ /* 0x000fe40004800000 */
[----:B------:R-:W2:Y:S04]  /*1f20*/  LDS.64 R2, [UR4+0x40] ;  /* 0x00004004ff027984 */ /* 0x000ea80008000a00 */
        /* <DEDUP_REMOVED lines=9> */
[----:B--2---:R-:W-:-:S06]  /*1fc0*/  DSETP.GEU.AND P1, PT, R4, R2, PT ;  /* 0x000000020400722a */ /* 0x004fcc0003f2e000 */
[----:B------:R-:W-:Y:S02]  /*1fd0*/  FSEL R2, R2, R4, !P1 ;  /* 0x0000000402027208 */ /* 0x000fe40004800000 */
[----:B------:R-:W-:Y:S01]  /*1fe0*/  FSEL R3, R3, R5, !P1 ;  /* 0x0000000503037208 */ /* 0x000fe20004800000 */
[----:B------:R-:W-:Y:S06]  /*1ff0*/  BRA `(.L_x_69) ;  /* 0x0000001c00f47947 */ /* 0x000fec0003800000 */
.L_x_58:
        /* <DEDUP_REMOVED lines=16> */
.L_x_80:
[----:B------:R-:W-:Y:S05]  /*2100*/  BSYNC.RECONVERGENT B1 ;  /* 0x0000000000017941 */ /* 0x000fea0003800200 */
.L_x_79:
        /* <DEDUP_REMOVED lines=18> */
.L_x_85:
        /* <DEDUP_REMOVED lines=10> */
.L_x_84:
[----:B------:R-:W-:Y:S05]  /*22d0*/  BSYNC.RECONVERGENT B2 ;  /* 0x0000000000027941 */ /* 0x000fea0003800200 */
.L_x_83:
[----:B------:R-:W-:Y:S05]  /*22e0*/  @!P2 BRA `(.L_x_82) ;  /* 0x000000000080a947 */ /* 0x000fea0003800000 */
[----:B------:R-:W0:Y:S01]  /*22f0*/  LDC.64 R4, c[0x0][0x380] ;  /* 0x0000e000ff047b82 */ /* 0x000e220000000a00 */
[----:B------:R-:W-:Y:S02]  /*2300*/  IMAD.U32 R7, RZ, RZ, UR16 ;  /* 0x00000010ff077e24 */ /* 0x000fe4000f8e00ff */
[----:B------:R-:W-:Y:S02]  /*2310*/  VIADD R6, R8, 0x200 ;  /* 0x0000020008067836 */ /* 0x000fe40000000000 */
[----:B------:R-:W-:-:S07]  /*2320*/  IMAD R7, R7, 0x800, R8 ;  /* 0x0000080007077824 */ /* 0x000fce00078e0208 */
.L_x_86:
        /* <DEDUP_REMOVED lines=28> */
.L_x_82:
[----:B------:R-:W-:Y:S05]  /*24f0*/  BSYNC.RECONVERGENT B1 ;  /* 0x0000000000017941 */ /* 0x000fea0003800200 */
.L_x_81:
        /* <DEDUP_REMOVED lines=45> */
[----:B------:R-:W-:-:S03]  /*27d0*/  FSEL R5, R5, R3, P1 ;  /* 0x0000000305057208 */ /* 0x000fc60000800000 */
[----:B0-----:R-:W-:Y:S02]  /*27e0*/  IMAD.MOV.U32 R2, RZ, RZ, R4 ;  /* 0x000000ffff027224 */ /* 0x001fe400078e0004 */
[----:B------:R-:W-:Y:S01]  /*27f0*/  IMAD.MOV.U32 R3, RZ, RZ, R5 ;  /* 0x000000ffff037224 */ /* 0x000fe200078e0005 */
[----:B------:R-:W-:Y:S06]  /*2800*/  BAR.SYNC.DEFER_BLOCKING 0x0 ;  /* 0x0000000000007b1d */ /* 0x000fec0000010000 */
[----:B------:R-:W-:Y:S05]  /*2810*/  @P0 BRA `(.L_x_69) ;  /* 0x0000001400ec0947 */ /* 0x000fea0003800000 */
[----:B------:R-:W0:Y:S01]  /*2820*/  S2UR UR5, SR_CgaCtaId ;  /* 0x00000000000579c3 */ /* 0x000e220000008800 */
[----:B------:R-:W-:Y:S02]  /*2830*/  UMOV UR4, 0x400 ;  /* 0x0000040000047882 */ /* 0x000fe40000000000 */
[----:B0-----:R-:W-:-:S09]  /*2840*/  ULEA UR4, UR5, UR4, 0x18 ;  /* 0x0000000405047291 */ /* 0x001fd2000f8ec0ff */
[----:B------:R-:W0:Y:S04]  /*2850*/  LDS.128 R12, [UR4+0x10] ;  /* 0x00001004ff0c7984 */ /* 0x000e280008000c00 */
[----:B------:R-:W1:Y:S04]  /*2860*/  LDS.128 R4, [UR4+0x20] ;  /* 0x00002004ff047984 */ /* 0x000e680008000c00 */
        /* <DEDUP_REMOVED lines=24> */
.L_x_87:
        /* <DEDUP_REMOVED lines=36> */
[----:B------:R-:W-:Y:S01]  /*2c30*/  VIADD R10, R10, 0x10 ;  /* 0x000000100a0a7836 */ /* 0x000fe20000000000 */
[----:B------:R-:W0:Y:S11]  /*2c40*/  SHFL.DOWN PT, R3, R7, 0x8, R5 ;  /* 0x0900000007037989 */ /* 0x000e3600000e0005 */
[----:B------:R-:W1:Y:S01]  /*2c50*/  @!P0 S2R R9, SR_CgaCtaId ;  /* 0x0000000000098919 */ /* 0x000e620000008800 */
[----:B------:R-:W-:Y:S01]  /*2c60*/  @!P0 MOV R8, 0x400 ;  /* 0x0000040000088802 */ /* 0x000fe20000000f00 */
[----:B0-----:R-:W-:Y:S01]  /*2c70*/  DSETP.GEU.AND P1, PT, R6, R2, PT ;  /* 0x000000020600722a */ /* 0x001fe20003f2e000 */
[----:B------:R-:W-:-:S05]  /*2c80*/  @!P0 SHF.R.U32.HI R6, RZ, 0x2, R0 ;  /* 0x00000002ff068819 */ /* 0x000fca0000011600 */
[----:B------:R-:W-:Y:S02]  /*2c90*/  @!P2 FSEL R4, R2, R4, !P1 ;  /* 0x000000040204a208 */ /* 0x000fe40004800000 */
[----:B------:R-:W-:Y:S02]  /*2ca0*/  @!P2 FSEL R7, R3, R7, !P1 ;  /* 0x000000070307a208 */ /* 0x000fe40004800000 */
[----:B------:R-:W-:Y:S01]  /*2cb0*/  ISETP.GT.AND P2, PT, R10, R5, PT ;  /* 0x000000050a00720c */ /* 0x000fe20003f44270 */
[----:B------:R-:W-:Y:S01]  /*2cc0*/  SHFL.DOWN PT, R2, R4, 0x10, R5 ;  /* 0x0a00000004027989 */ /* 0x000fe200000e0005 */
[----:B------:R-:W-:-:S03]  /*2cd0*/  @!P0 LOP3.LUT R6, R6, 0xf8, RZ, 0xc0, !PT ;  /* 0x000000f806068812 */ /* 0x000fc600078ec0ff */
[----:B------:R0:W2:Y:S01]  /*2ce0*/  SHFL.DOWN PT, R3, R7, 0x10, R5 ;  /* 0x0a00000007037989 */ /* 0x0000a200000e0005 */
        /* <DEDUP_REMOVED lines=11> */
[----:B0-----:R-:W-:Y:S05]  /*2da0*/  @P0 BRA `(.L_x_69) ;  /* 0x0000001000880947 */ /* 0x001fea0003800000 */
        /* <DEDUP_REMOVED lines=59> */
.L_x_78:
[----:B------:R-:W0:Y:S01]  /*3160*/  S2R R0, SR_TID.X ;  /* 0x0000000000007919 */ /* 0x000e220000002100 */
[----:B------:R-:W1:Y:S01]  /*3170*/  LDCU.64 UR8, c[0x0][0x380] ;  /* 0x00007000ff0877ac */ /* 0x000e620008000a00 */
[----:B------:R-:W-:Y:S02]  /*3180*/  IMAD.U32 R19, RZ, RZ, UR16 ;  /* 0x00000010ff137e24 */ /* 0x000fe4000f8e00ff */
[----:B-1----:R-:W-:Y:S02]  /*3190*/  IMAD.U32 R2, RZ, RZ, UR8 ;  /* 0x00000008ff027e24 */ /* 0x002fe4000f8e00ff */
[----:B------:R-:W-:Y:S02]  /*31a0*/  IMAD.U32 R3, RZ, RZ, UR9 ;  /* 0x00000009ff037e24 */ /* 0x000fe4000f8e00ff */
[----:B0-----:R-:W-:-:S04]  /*31b0*/  IMAD R19, R19, 0x800, R0 ;  /* 0x0000080013137824 */ /* 0x001fc800078e0200 */
[----:B------:R-:W-:-:S05]  /*31c0*/  IMAD.WIDE.U32 R18, R19, 0x8, R2 ;  /* 0x0000000813127825 */ /* 0x000fca00078e0002 */
        /* <DEDUP_REMOVED lines=8> */
[----:B------:R-:W-:Y:S01]  /*3250*/  UISETP.GE.U32.AND UP0, UPT, UR13, UR5, UPT ;  /* 0x000000050d00728c */ /* 0x000fe2000bf06070 */
        /* <DEDUP_REMOVED lines=21> */
[----:B------:R-:W-:Y:S06]  /*33b0*/  BRA.U !UP0, `(.L_x_88) ;  /* 0x0000000508dc7547 */ /* 0x000fec000b800000 */
[----:B------:R-:W-:Y:S02]  /*33c0*/  ULEA UR8, UR16, UR5, 0xb ;  /* 0x0000000510087291 */ /* 0x000fe4000f8e58ff */
[----:B------:R-:W-:Y:S02]  /*33d0*/  UIADD3 UR14, UPT, UPT, UR7, -0x800, URZ ;  /* 0xfffff800070e7890 */ /* 0x000fe4000fffe0ff */
[----:B------:R-:W-:Y:S02]  /*33e0*/  UIADD3 UR9, UPT, UPT, UR8, 0x100, URZ ;  /* 0x0000010008097890 */ /* 0x000fe4000fffe0ff */
[----:B------:R-:W-:Y:S02]  /*33f0*/  UISETP.GT.U32.AND UP0, UPT, UR8, UR14, UPT ;  /* 0x0000000e0800728c */ /* 0x000fe4000bf04070 */
[----:B------:R-:W-:Y:S01]  /*3400*/  VIADD R7, R0, UR8 ;  /* 0x0000000800077c36 */ /* 0x000fe20008000000 */
[----:B------:R-:W-:Y:S01]  /*3410*/  UMOV UR4, URZ ;  /* 0x000000ff00047c82 */ /* 0x000fe20008000000 */
[----:B------:R-:W-:-:S05]  /*3420*/  UMOV UR6, UR8 ;  /* 0x0000000800067c82 */ /* 0x000fca0008000000 */
[----:B------:R-:W-:Y:S05]  /*3430*/  BRA.U UP0, `(.L_x_89) ;  /* 0x0000000100b87547 */ /* 0x000fea000b800000 */
[----:B------:R-:W0:Y:S01]  /*3440*/  LDC.64 R2, c[0x0][0x380] ;  /* 0x0000e000ff027b82 */ /* 0x000e220000000a00 */
[----:B------:R-:W1:Y:S01]  /*3450*/  LDCU UR7, c[0x0][0x3a8] ;  /* 0x00007500ff0777ac */ /* 0x000e620008000800 */
[----:B------:R-:W-:Y:S01]  /*3460*/  NOP ;  /* 0x0000000000007918 */ /* 0x000fe20000000000 */
.L_x_90:
[----:B------:R-:W-:-:S04]  /*3470*/  VIADD R23, R0, UR6 ;  /* 0x0000000600177c36 */ /* 0x000fc80008000000 */
[----:B0-----:R-:W-:-:S05]  /*3480*/  IMAD.WIDE.U32 R22, R23, 0x8, R2 ;  /* 0x0000000817167825 */ /* 0x001fca00078e0002 */
[----:B------:R-:W2:Y:S04]  /*3490*/  LDG.E.64.CONSTANT R24, desc[UR10][R22.64] ;  /* 0x0000000a16187981 */ /* 0x000ea8000c1e9b00 */
[----:B------:R-:W3:Y:S04]  /*34a0*/  LDG.E.64.CONSTANT R18, desc[UR10][R22.64+0x800] ;  /* 0x0008000a16127981 */ /* 0x000ee8000c1e9b00 */
[----:B------:R-:W4:Y:S04]  /*34b0*/  LDG.E.64.CONSTANT R16, desc[UR10][R22.64+0x1000] ;  /* 0x0010000a16107981 */ /* 0x000f28000c1e9b00 */
[----:B------:R-:W5:Y:S04]  /*34c0*/  LDG.E.64.CONSTANT R14, desc[UR10][R22.64+0x1800] ;  /* 0x0018000a160e7981 */ /* 0x000f68000c1e9b00 */
[----:B------:R-:W5:Y:S04]  /*34d0*/  LDG.E.64.CONSTANT R12, desc[UR10][R22.64+0x2000] ;  /* 0x0020000a160c7981 */ /* 0x000f68000c1e9b00 */
[----:B------:R-:W5:Y:S04]  /*34e0*/  LDG.E.64.CONSTANT R10, desc[UR10][R22.64+0x2800] ;  /* 0x0028000a160a7981 */ /* 0x000f68000c1e9b00 */
[----:B------:R-:W5:Y:S04]  /*34f0*/  LDG.E.64.CONSTANT R8, desc[UR10][R22.64+0x3000] ;  /* 0x0030000a16087981 */ /* 0x000f68000c1e9b00 */
[----:B------:R-:W5:Y:S01]  /*3500*/  LDG.E.64.CONSTANT R20, desc[UR10][R22.64+0x3800] ;  /* 0x0038000a16147981 */ /* 0x000f62000c1e9b00 */
[----:B-1----:R-:W-:-:S04]  /*3510*/  UIADD3 UR12, UPT, UPT, -UR6, UR7, URZ ;  /* 0x00000007060c7290 */ /* 0x002fc8000fffe1ff */
        /* <DEDUP_REMOVED lines=32> */
.L_x_89:
[----:B------:R-:W-:-:S09]  /*3720*/  UISETP.GE.U32.AND UP0, UPT, UR6, UR7, UPT ;  /* 0x000000070600728c */ /* 0x000fd2000bf06070 */
[----:B------:R-:W-:Y:S05]  /*3730*/  BRA.U UP0, `(.L_x_88) ;  /* 0x0000000100fc7547 */ /* 0x000fea000b800000 */
[----:B------:R-:W-:Y:S01]  /*3740*/  UIADD3 UR5, UPT, UPT, -UR6, UR7, URZ ;  /* 0x0000000706057290 */ /* 0x000fe2000fffe1ff */
[----:B------:R-:W-:Y:S05]  /*3750*/  BSSY.RECONVERGENT B1, `(.L_x_88) ;  /* 0x000003d000017945 */ /* 0x000fea0003800200 */
[----:B------:R-:W-:-:S13]  /*3760*/  ISETP.GE.AND P0, PT, R0, UR5, PT ;  /* 0x0000000500007c0c */ /* 0x000fda000bf06270 */
[----:B------:R-:W-:Y:S05]  /*3770*/  @P0 BRA `(.L_x_91) ;  /* 0x0000000000e80947 */ /* 0x000fea0003800000 */
[----:B------:R-:W0:Y:S01]  /*3780*/  LDC R10, c[0x0][0x3ac] ;  /* 0x0000eb00ff0a7b82 */ /* 0x000e220000000800 */
[----:B------:R-:W-:Y:S01]  /*3790*/  LOP3.LUT R6, RZ, R0, RZ, 0x33, !PT ;  /* 0x00000000ff067212 */ /* 0x000fe200078e33ff */
[----:B------:R-:W-:Y:S04]  /*37a0*/  BSSY.RECONVERGENT B2, `(.L_x_92) ;  /* 0x0000018000027945 */ /* 0x000fe80003800200 */
[----:B------:R-:W-:-:S04]  /*37b0*/  VIADD R8, R6, UR7 ;  /* 0x0000000706087c36 */ /* 0x000fc80008000000 */
[----:B------:R-:W-:Y:S02]  /*37c0*/  VIADD R9, R8, -UR8 ;  /* 0x8000000808097c36 */ /* 0x000fe40008000000 */
[----:B0-----:R-:W-:Y:S01]  /*37d0*/  IMAD R6, R10, UR4, RZ ;  /* 0x000000040a067c24 */ /* 0x001fe2000f8e02ff */
[C---:B------:R-:W-:Y:S02]  /*37e0*/  LOP3.LUT R10, R8.reuse, 0x300, RZ, 0xc0, !PT ;  /* 0x00000300080a7812 */ /* 0x040fe400078ec0ff */
[----:B------:R-:W-:Y:S01]  /*37f0*/  LEA.HI R8, R8, 0x1, RZ, 0x18 ;  /* 0x0000000108087811 */ /* 0x000fe200078fc0ff */
[----:B------:R-:W-:Y:S01]  /*3800*/  IMAD R6, R6, -0x800, R9 ;  /* 0xfffff80006067824 */ /* 0x000fe200078e0209 */
[----:B------:R-:W-:Y:S01]  /*3810*/  ISETP.NE.AND P0, PT, R10, 0x300, PT ;  /* 0x000003000a00780c */ /* 0x000fe20003f05270 */
[----:B------:R-:W-:-:S03]  /*3820*/  IMAD.MOV.U32 R10, RZ, RZ, R0 ;  /* 0x000000ffff0a7224 */ /* 0x000fc600078e0000 */
[----:B------:R-:W-:-:S09]  /*3830*/  ISETP.GE.U32.AND P2, PT, R6, 0x300, PT ;  /* 0x000003000600780c */ /* 0x000fd20003f46070 */
[----:B------:R-:W-:Y:S05]  /*3840*/  @!P0 BRA `(.L_x_93) ;  /* 0x0000000000348947 */ /* 0x000fea0003800000 */
[----:B------:R-:W-:Y:S01]  /*3850*/  LOP3.LUT R8, R8, 0x3, RZ, 0xc0, !PT ;  /* 0x0000000308087812 */ /* 0x000fe200078ec0ff */
[----:B------:R-:W-:-:S04]  /*3860*/  IMAD.MOV.U32 R10, RZ, RZ, R0 ;  /* 0x000000ffff0a7224 */ /* 0x000fc800078e0000 */
[----:B------:R-:W-:-:S07]  /*3870*/  IMAD.MOV R6, RZ, RZ, -R8 ;  /* 0x000000ffff067224 */ /* 0x000fce00078e0a08 */
.L_x_94:
        /* <DEDUP_REMOVED lines=10> */
.L_x_93:
[----:B------:R-:W-:Y:S05]  /*3920*/  BSYNC.RECONVERGENT B2 ;  /* 0x0000000000027941 */ /* 0x000fea0003800200 */
.L_x_92:
[----:B------:R-:W-:Y:S05]  /*3930*/  @!P2 BRA `(.L_x_91) ;  /* 0x000000000078a947 */ /* 0x000fea0003800000 */
[C---:B------:R-:W-:Y:S02]  /*3940*/  VIADD R6, R10.reuse, 0x200 ;  /* 0x000002000a067836 */ /* 0x040fe40000000000 */
[----:B------:R-:W-:-:S07]  /*3950*/  VIADD R7, R10, UR9 ;  /* 0x000000090a077c36 */ /* 0x000fce0008000000 */
.L_x_95:
[----:B------:R-:W-:-:S04]  /*3960*/  VIADD R9, R7, 0xffffff00 ;  /* 0xffffff0007097836 */ /* 0x000fc80000000000 */
[----:B------:R-:W-:-:S06]  /*3970*/  IMAD.WIDE.U32 R8, R9, 0x8, R2 ;  /* 0x0000000809087825 */ /* 0x000fcc00078e0002 */
        /* <DEDUP_REMOVED lines=11> */
[----:B------:R-:W-:Y:S01]  /*3a30*/  FSEL R4, R8, R4, !P0 ;  /* 0x0000000408047208 */ /* 0x000fe20004000000 */
[C---:B------:R-:W-:Y:S01]  /*3a40*/  VIADD R8, R6.reuse, 0x200 ;  /* 0x0000020006087836 */ /* 0x040fe20000000000 */
[----:B------:R-:W-:Y:S01]  /*3a50*/  FSEL R5, R9, R5, !P0 ;  /* 0x0000000509057208 */ /* 0x000fe20004000000 */
[----:B------:R-:W-:-:S05]  /*3a60*/  VIADD R6, R6, 0x400 ;  /* 0x0000040006067836 */ /* 0x000fca0000000000 */
        /* <DEDUP_REMOVED lines=11> */
.L_x_91:
[----:B------:R-:W-:Y:S05]  /*3b20*/  BSYNC.RECONVERGENT B1 ;  /* 0x0000000000017941 */ /* 0x000fea0003800200 */
.L_x_88:
        /* <DEDUP_REMOVED lines=49> */
[----:B------:R-:W1:Y:S04]  /*3e40*/  LDS.128 R12, [UR4+0x10] ;  /* 0x00001004ff0c7984 */ /* 0x000e680008000c00 */
[----:B0-----:R-:W0:Y:S04]  /*3e50*/  LDS.128 R4, [UR4+0x20] ;  /* 0x00002004ff047984 */ /* 0x001e280008000c00 */
[----:B------:R-:W2:Y:S01]  /*3e60*/  LDS.128 R8, [UR4+0x30] ;  /* 0x00003004ff087984 */ /* 0x000ea20008000c00 */
[----:B-1----:R-:W-:-:S06]  /*3e70*/  DSETP.GEU.AND P1, PT, R2, R12, PT ;  /* 0x0000000c0200722a */ /* 0x002fcc0003f2e000 */
[----:B------:R-:W-:Y:S02]  /*3e80*/  FSEL R2, R12, R2, !P1 ;  /* 0x000000020c027208 */ /* 0x000fe40004800000 */
[----:B------:R-:W-:-:S06]  /*3e90*/  FSEL R3, R13, R3, !P1 ;  /* 0x000000030d037208 */ /* 0x000fcc0004800000 */
[----:B------:R-:W-:-:S06]  /*3ea0*/  DSETP.GEU.AND P1, PT, R2, R14, PT ;  /* 0x0000000e0200722a */ /* 0x000fcc0003f2e000 */
[----:B------:R-:W-:Y:S02]  /*3eb0*/  FSEL R2, R14, R2, !P1 ;  /* 0x000000020e027208 */ /* 0x000fe40004800000 */
[----:B------:R-:W-:-:S06]  /*3ec0*/  FSEL R3, R15, R3, !P1 ;  /* 0x000000030f037208 */ /* 0x000fcc0004800000 */
[----:B0-----:R-:W-:-:S06]  /*3ed0*/  DSETP.GEU.AND P1, PT, R2, R4, PT ;  /* 0x000000040200722a */ /* 0x001fcc0003f2e000 */
        /* <DEDUP_REMOVED lines=14> */
[----:B------:R-:W-:-:S07]  /*3fc0*/  FSEL R3, R3, R5, !P1 ;  /* 0x0000000503037208 */ /* 0x000fce0004800000 */
.L_x_69:
[----:B01----:R-:W-:Y:S05]  /*3fd0*/  BSYNC.RECONVERGENT B0 ;  /* 0x0000000000007941 */ /* 0x003fea0003800200 */
.L_x_57:
[----:B------:R-:W-:Y:S05]  /*3fe0*/  @P0 EXIT ;  /* 0x000000000000094d */ /* 0x000fea0003800000 */
[----:B------:R-:W0:Y:S02]  /*3ff0*/  LDCU.64 UR4, c[0x0][0x388] ;  /* 0x00007100ff0477ac */ /* 0x000e240008000a00 */
[----:B0-----:R-:W-:-:S06]  /*4000*/  UIMAD.WIDE.U32 UR4, UR16, 0x8, UR4 ;  /* 0x00000008100478a5 */ /* 0x001fcc000f8e0004 */
[----:B--2---:R-:W-:Y:S02]  /*4010*/  IMAD.U32 R4, RZ, RZ, UR4 ;  /* 0x00000004ff047e24 */ /* 0x004fe4000f8e00ff */
[----:B------:R-:W-:-:S05]  /*4020*/  IMAD.U32 R5, RZ, RZ, UR5 ;  /* 0x00000005ff057e24 */ /* 0x000fca000f8e00ff */
[----:B------:R-:W-:Y:S01]  /*4030*/  STG.E.64 desc[UR10][R4.64], R2 ;  /* 0x0000000204007986 */ /* 0x000fe2000c101b0a */
[----:B------:R-:W-:Y:S05]  /*4040*/  EXIT ;  /* 0x000000000000794d */ /* 0x000fea0003800000 */
.L_x_96:
        /* <DEDUP_REMOVED lines=11> */
.L_x_156:


//--------------------- .text._ZN3cub18CUB_300001_SM_10006detail6reduce28DeviceReduceSingleTileKernelINS2_10policy_hubIdjN4cuda3__47maximumIvEEE10Policy1000EPdSB_jS8_ddNS5_3std3__410__identityEEEvT0_T1_T2_T3_T4_T6_ --------------------------
	.section	.text._ZN3cub18CUB_300001_SM_10006detail6reduce28DeviceReduceSingleTileKernelINS2_10policy_hubIdjN4cuda3__47maximumIvEEE10Policy1000EPdSB_jS8_ddNS5_3std3__410__identityEEEvT0_T1_T2_T3_T4_T6_,"ax",@progbits
	.align	128
        .global         _ZN3cub18CUB_300001_SM_10006detail6reduce28DeviceReduceSingleTileKernelINS2_10policy_hubIdjN4cuda3__47maximumIvEEE10Policy1000EPdSB_jS8_ddNS5_3std3__410__identityEEEvT0_T1_T2_T3_T4_T6_
        .type           _ZN3cub18CUB_300001_SM_10006detail6reduce28DeviceReduceSingleTileKernelINS2_10policy_hubIdjN4cuda3__47maximumIvEEE10Policy1000EPdSB_jS8_ddNS5_3std3__410__identityEEEvT0_T1_T2_T3_T4_T6_,@function
        .size           _ZN3cub18CUB_300001_SM_10006detail6reduce28DeviceReduceSingleTileKernelINS2_10policy_hubIdjN4cuda3__47maximumIvEEE10Policy1000EPdSB_jS8_ddNS5_3std3__410__identityEEEvT0_T1_T2_T3_T4_T6_,(.L_x_157 - _ZN3cub18CUB_300001_SM_10006detail6reduce28DeviceReduceSingleTileKernelINS2_10policy_hubIdjN4cuda3__47maximumIvEEE10Policy1000EPdSB_jS8_ddNS5_3std3__410__identityEEEvT0_T1_T2_T3_T4_T6_)
        .other          _ZN3cub18CUB_300001_SM_10006detail6reduce28DeviceReduceSingleTileKernelINS2_10policy_hubIdjN4cuda3__47maximumIvEEE10Policy1000EPdSB_jS8_ddNS5_3std3__410__identityEEEvT0_T1_T2_T3_T4_T6_,@"STO_CUDA_ENTRY STV_DEFAULT"
_ZN3cub18CUB_300001_SM_10006detail6reduce28DeviceReduceSingleTileKernelINS2_10policy_hubIdjN4cuda3__47maximumIvEEE10Policy1000EPdSB_jS8_ddNS5_3std3__410__identityEEEvT0_T1_T2_T3_T4_T6_:
.text._ZN3cub18CUB_300001_SM_10006detail6reduce28DeviceReduceSingleTileKernelINS2_10policy_hubIdjN4cuda3__47maximumIvEEE10Policy1000EPdSB_jS8_ddNS5_3std3__410__identityEEEvT0_T1_T2_T3_T4_T6_:
        /* <DEDUP_REMOVED lines=13> */
.L_x_97:
[----:B------:R-:W0:Y:S01]  /*00d0*/  LDCU UR4, c[0x0][0x380] ;  /* 0x00007000ff0477ac */ /* 0x000e220008000800 */
[----:B------:R-:W-:Y:S01]  /*00e0*/  BSSY.RECONVERGENT B0, `(.L_x_98) ;  /* 0x00004ae000007945 */ /* 0x000fe20003800200 */
[----:B0-----:R-:W-:-:S09]  /*00f0*/  ULOP3.LUT UP0, URZ, UR4, 0x1f, URZ, 0xc0, !UPT ;  /* 0x0000001f04ff7892 */ /* 0x001fd2000f80c0ff */
[----:B------:R-:W-:Y:S05]  /*0100*/  BRA.U UP0, `(.L_x_99) ;  /* 0x0000002500447547 */ /* 0x000fea000b800000 */
[----:B------:R-:W-:-:S13]  /*0110*/  ISETP.GT.U32.AND P0, PT, R0, 0x7ff, PT ;  /* 0x000007ff0000780c */ /* 0x000fda0003f04070 */
[----:B------:R-:W-:Y:S05]  /*0120*/  @P0 BRA `(.L_x_100) ;  /* 0x0000001400f80947 */ /* 0x000fea0003800000 */
[----:B------:R-:W0:Y:S01]  /*0130*/  S2R R3, SR_TID.X ;  /* 0x0000000000037919 */ /* 0x000e220000002100 */
[----:B------:R-:W-:Y:S01]  /*0140*/  BSSY.RECONVERGENT B1, `(.L_x_101) ;  /* 0x0000009000017945 */ /* 0x000fe20003800200 */
[----:B------:R-:W-:Y:S02]  /*0150*/  CS2R R4, SRZ ;  /* 0x0000000000047805 */ /* 0x000fe4000001ff00 */
[----:B0-----:R-:W-:Y:S01]  /*0160*/  ISETP.GE.U32.AND P0, PT, R3, R0, PT ;  /* 0x000000000300720c */ /* 0x001fe20003f06070 */
[----:B------:R-:W-:-:S12]  /*0170*/  IMAD.MOV.U32 R9, RZ, RZ, R3 ;  /* 0x000000ffff097224 */ /* 0x000fd800078e0003 */
[----:B------:R-:W-:Y:S05]  /*0180*/  @P0 BRA `(.L_x_102) ;  /* 0x0000000000100947 */ /* 0x000fea0003800000 */
[----:B------:R-:W0:Y:S02]  /*0190*/  LDC.64 R4, c[0x0][0x380] ;  /* 0x0000e000ff047b82 */ /* 0x000e240000000a00 */
[----:B0-----:R-:W-:-:S06]  /*01a0*/  IMAD.WIDE.U32 R4, R3, 0x8, R4 ;  /* 0x0000000803047825 */ /* 0x001fcc00078e0004 */
[----:B------:R-:W5:Y:S01]  /*01b0*/  LDG.E.64.CONSTANT R4, desc[UR6][R4.64] ;  /* 0x0000000604047981 */ /* 0x000f62000c1e9b00 */
[----:B------:R-:W-:-:S07]  /*01c0*/  VIADD R9, R3, 0x100 ;  /* 0x0000010003097836 */ /* 0x000fce0000000000 */
.L_x_102:
[----:B------:R-:W-:Y:S05]  /*01d0*/  BSYNC.RECONVERGENT B1 ;  /* 0x0000000000017941 */ /* 0x000fea0003800200 */
.L_x_101:
[----:B------:R-:W-:Y:S01]  /*01e0*/  ISETP.GE.U32.AND P0, PT, R9, R0, PT ;  /* 0x000000000900720c */ /* 0x000fe20003f06070 */
        /* <DEDUP_REMOVED lines=16> */
.L_x_107:
        /* <DEDUP_REMOVED lines=12> */
.L_x_106:
[----:B------:R-:W-:Y:S05]  /*03b0*/  BSYNC.RECONVERGENT B2 ;  /* 0x0000000000027941 */ /* 0x000fea0003800200 */
.L_x_105:
[----:B------:R-:W-:Y:S05]  /*03c0*/  @!P0 BRA `(.L_x_104) ;  /* 0x0000000800288947 */ /* 0x000fea0003800000 */
[----:B------:R-:W0:Y:S01]  /*03d0*/  LDC.64 R6, c[0x0][0x380] ;  /* 0x0000e000ff067b82 */ /* 0x000e220000000a00 */
[----:B------:R-:W-:Y:S01]  /*03e0*/  IMAD.IADD R2, R0, 0x1, -R9 ;  /* 0x0000000100027824 */ /* 0x000fe200078e0a09 */
[----:B------:R-:W-:Y:S01]  /*03f0*/  BSSY.RECONVERGENT B2, `(.L_x_108) ;  /* 0x000004c000027945 */ /* 0x000fe20003800200 */
[----:B------:R-:W-:-:S03]  /*0400*/  PLOP3.LUT P0, PT, PT, PT, PT, 0x80, 0x8 ;  /* 0x000000000008781c */ /* 0x000fc60003f0f070 */
[----:B------:R-:W-:Y:S01]  /*0410*/  ISETP.GT.AND P1, PT, R2, 0xc00, PT ;  /* 0x00000c000200780c */ /* 0x000fe20003f24270 */
[----:B0-----:R-:W-:-:S12]  /*0420*/  IMAD.WIDE.U32 R6, R9, 0x8, R6 ;  /* 0x0000000809067825 */ /* 0x001fd800078e0006 */
[----:B------:R-:W-:Y:S05]  /*0430*/  @!P1 BRA `(.L_x_109) ;  /* 0x00000004001c9947 */ /* 0x000fea0003800000 */
[----:B------:R-:W-:Y:S01]  /*0440*/  PLOP3.LUT P0, PT, PT, PT, PT, 0x8, 0x80 ;  /* 0x000000000080781c */ /* 0x000fe20003f0e170 */
[----:B------:R-:W-:-:S12]  /*0450*/  VIADD R2, R0, 0xfffff400 ;  /* 0xfffff40000027836 */ /* 0x000fd80000000000 */
.L_x_110:
[----:B------:R-:W2:Y:S04]  /*0460*/  LDG.E.64.CONSTANT R40, desc[UR6][R6.64] ;  /* 0x0000000606287981 */ /* 0x000ea8000c1e9b00 */
[----:B------:R-:W3:Y:S04]  /*0470*/  LDG.E.64.CONSTANT R38, desc[UR6][R6.64+0x800] ;  /* 0x0008000606267981 */ /* 0x000ee8000c1e9b00 */
[----:B------:R-:W4:Y:S04]  /*0480*/  LDG.E.64.CONSTANT R36, desc[UR6][R6.64+0x1000] ;  /* 0x0010000606247981 */ /* 0x000f28000c1e9b00 */
        /* <DEDUP_REMOVED lines=12> */
[----:B------:R0:W4:Y:S01]  /*0550*/  LDG.E.64.CONSTANT R10, desc[UR6][R6.64+0x7800] ;  /* 0x00780006060a7981 */ /* 0x000122000c1e9b00 */
[----:B------:R-:W-:-:S05]  /*0560*/  VIADD R9, R9, 0x1000 ;  /* 0x0000100009097836 */ /* 0x000fca0000000000 */
[----:B------:R-:W-:Y:S02]  /*0570*/  ISETP.GE.AND P2, PT, R9, R2, PT ;  /* 0x000000020900720c */ /* 0x000fe40003f46270 */
[----:B0-----:R-:W-:-:S05]  /*0580*/  IADD3 R6, P3, PT, R6, 0x8000, RZ ;  /* 0x0000800006067810 */ /* 0x001fca0007f7e0ff */
[----:B------:R-:W-:Y:S01]  /*0590*/  IMAD.X R7, RZ, RZ, R7, P3 ;  /* 0x000000ffff077224 */ /* 0x000fe200018e0607 */
        /* <DEDUP_REMOVED lines=49> */
.L_x_109:
[----:B------:R-:W-:Y:S05]  /*08b0*/  BSYNC.RECONVERGENT B2 ;  /* 0x0000000000027941 */ /* 0x000fea0003800200 */
.L_x_108:
[----:B------:R-:W-:Y:S01]  /*08c0*/  IMAD.IADD R2, R0, 0x1, -R9 ;  /* 0x0000000100027824 */ /* 0x000fe200078e0a09 */
[----:B------:R-:W-:Y:S04]  /*08d0*/  BSSY.RECONVERGENT B2, `(.L_x_111) ;  /* 0x0000027000027945 */ /* 0x000fe80003800200 */
[----:B------:R-:W-:-:S13]  /*08e0*/  ISETP.GT.AND P1, PT, R2, 0x400, PT ;  /* 0x000004000200780c */ /* 0x000fda0003f24270 */
[----:B------:R-:W-:Y:S05]  /*08f0*/  @!P1 BRA `(.L_x_112) ;  /* 0x0000000000909947 */ /* 0x000fea0003800000 */
[----:B------:R-:W2:Y:S04]  /*0900*/  LDG.E.64.CONSTANT R12, desc[UR6][R6.64] ;  /* 0x00000006060c7981 */ /* 0x000ea8000c1e9b00 */
[----:B------:R-:W3:Y:S04]  /*0910*/  LDG.E.64.CONSTANT R14, desc[UR6][R6.64+0x800] ;  /* 0x00080006060e7981 */ /* 0x000ee8000c1e9b00 */
[----:B------:R-:W4:Y:S04]  /*0920*/  LDG.E.64.CONSTANT R16, desc[UR6][R6.64+0x1000] ;  /* 0x0010000606107981 */ /* 0x000f28000c1e9b00 */
[----:B------:R-:W4:Y:S04]  /*0930*/  LDG.E.64.CONSTANT R18, desc[UR6][R6.64+0x1800] ;  /* 0x0018000606127981 */ /* 0x000f28000c1e9b00 */
[----:B------:R-:W4:Y:S04]  /*0940*/  LDG.E.64.CONSTANT R20, desc[UR6][R6.64+0x2000] ;  /* 0x0020000606147981 */ /* 0x000f28000c1e9b00 */
[----:B------:R-:W4:Y:S04]  /*0950*/  LDG.E.64.CONSTANT R22, desc[UR6][R6.64+0x2800] ;  /* 0x0028000606167981 */ /* 0x000f28000c1e9b00 */
[----:B------:R-:W4:Y:S04]  /*0960*/  LDG.E.64.CONSTANT R24, desc[UR6][R6.64+0x3000] ;  /* 0x0030000606187981 */ /* 0x000f28000c1e9b00 */
[----:B------:R0:W4:Y:S01]  /*0970*/  LDG.E.64.CONSTANT R10, desc[UR6][R6.64+0x3800] ;  /* 0x00380006060a7981 */ /* 0x000122000c1e9b00 */
[----:B------:R-:W-:Y:S01]  /*0980*/  VIADD R9, R9, 0x800 ;  /* 0x0000080009097836 */ /* 0x000fe20000000000 */
        /* <DEDUP_REMOVED lines=27> */
.L_x_112:
[----:B------:R-:W-:Y:S05]  /*0b40*/  BSYNC.RECONVERGENT B2 ;  /* 0x0000000000027941 */ /* 0x000fea0003800200 */
.L_x_111:
[----:B------:R-:W-:-:S13]  /*0b50*/  ISETP.LT.OR P0, PT, R9, R0, P0 ;  /* 0x000000000900720c */ /* 0x000fda0000701670 */
[----:B------:R-:W-:Y:S05]  /*0b60*/  @!P0 BRA `(.L_x_104) ;  /* 0x0000000000408947 */ /* 0x000fea0003800000 */
        /* <DEDUP_REMOVED lines=16> */
.L_x_104:
[----:B------:R-:W-:Y:S05]  /*0c70*/  BSYNC.RECONVERGENT B1 ;  /* 0x0000000000017941 */ /* 0x000fea0003800200 */
.L_x_103:
[----:B------:R-:W-:-:S13]  /*0c80*/  ISETP.GE.U32.AND P0, PT, R0, 0x100, PT ;  /* 0x000001000000780c */ /* 0x000fda0003f06070 */
        /* <DEDUP_REMOVED lines=58> */
[----:B-1----:R-:W0:Y:S04]  /*1030*/  LDS.128 R8, [UR4+0x10] ;  /* 0x00001004ff087984 */ /* 0x002e280008000c00 */
        /* <DEDUP_REMOVED lines=25> */
.L_x_113:
[----:B------:R-:W-:Y:S01]  /*11d0*/  LOP3.LUT R2, R3, 0x3e0, RZ, 0xc0, !PT ;  /* 0x000003e003027812 */ /* 0x000fe200078ec0ff */
[----:B------:R-:W0:Y:S03]  /*11e0*/  S2R R10, SR_LANEID ;  /* 0x00000000000a7919 */ /* 0x000e260000000000 */
[----:B------:R-:W-:Y:S01]  /*11f0*/  LOP3.LUT R9, RZ, R2, RZ, 0x33, !PT ;  /* 0x00000002ff097212 */ /* 0x000fe200078e33ff */
[----:B------:R-:W-:-:S04]  /*1200*/  VIADD R7, R2, 0x20 ;  /* 0x0000002002077836 */ /* 0x000fc80000000000 */
[----:B------:R-:W-:Y:S01]  /*1210*/  IMAD.IADD R9, R9, 0x1, R0 ;  /* 0x0000000109097824 */ /* 0x000fe200078e0200 */
[----:B------:R-:W-:-:S04]  /*1220*/  ISETP.GT.U32.AND P0, PT, R7, R0, PT ;  /* 0x000000000700720c */ /* 0x000fc80003f04070 */
        /* <DEDUP_REMOVED lines=60> */
[----:B------:R-:W-:Y:S01]  /*15f0*/  ISETP.GT.U32.AND P2, PT, R0, 0x20, PT ;  /* 0x000000200000780c */ /* 0x000fe20003f44070 */
        /* <DEDUP_REMOVED lines=8> */
[C---:B------:R-:W-:Y:S01]  /*1680*/  ISETP.GT.U32.AND P1, PT, R0.reuse, 0x40, PT ;  /* 0x000000400000780c */ /* 0x040fe20003f24070 */
[----:B------:R-:W-:Y:S01]  /*1690*/  IMAD.MOV.U32 R2, RZ, RZ, R13 ;  /* 0x000000ffff027224 */ /* 0x000fe200078e000d */
[----:B------:R-:W-:Y:S01]  /*16a0*/  ISETP.GT.U32.AND P2, PT, R0, 0x60, PT ;  /* 0x000000600000780c */ /* 0x000fe20003f44070 */
[----:B------:R-:W-:Y:S01]  /*16b0*/  IMAD.MOV.U32 R3, RZ, RZ, R12 ;  /* 0x000000ffff037224 */ /* 0x000fe200078e000c */
[----:B------:R-:W0:Y:S05]  /*16c0*/  LDS.128 R4, [UR4+0x30] ;  /* 0x00003004ff047984 */ /* 0x000e2a0008000c00 */
[----:B------:R-:W-:-:S06]  /*16d0*/  DSETP.GEU.AND P3, PT, R2, R14, PT ;  /* 0x0000000e0200722a */ /* 0x000fcc0003f6e000 */
[----:B------:R-:W-:Y:S02]  /*16e0*/  @P1 FSEL R13, R14, R13, !P3 ;  /* 0x0000000d0e0d1208 */ /* 0x000fe40005800000 */
[----:B------:R-:W-:Y:S02]  /*16f0*/  @P1 FSEL R12, R15, R12, !P3 ;  /* 0x0000000c0f0c1208 */ /* 0x000fe40005800000 */
[----:B------:R-:W-:Y:S01]  /*1700*/  ISETP.GT.U32.AND P1, PT, R0, 0x80, PT ;  /* 0x000000800000780c */ /* 0x000fe20003f24070 */
[----:B------:R-:W-:Y:S02]  /*1710*/  IMAD.MOV.U32 R2, RZ, RZ, R13 ;  /* 0x000000ffff027224 */ /* 0x000fe400078e000d */
[----:B------:R-:W-:-:S06]  /*1720*/  IMAD.MOV.U32 R3, RZ, RZ, R12 ;  /* 0x000000ffff037224 */ /* 0x000fcc00078e000c */
[----:B-1----:R-:W-:Y:S01]  /*1730*/  DSETP.GEU.AND P3, PT, R2, R8, PT ;  /* 0x000000080200722a */ /* 0x002fe20003f6e000 */
[----:B------:R-:W1:Y:S05]  /*1740*/  LDS.64 R2, [UR4+0x40] ;  /* 0x00004004ff027984 */ /* 0x000e6a0008000a00 */
[----:B------:R-:W-:Y:S02]  /*1750*/  @P2 FSEL R13, R8, R13, !P3 ;  /* 0x0000000d080d2208 */ /* 0x000fe40005800000 */
[----:B------:R-:W-:Y:S02]  /*1760*/  @P2 FSEL R12, R9, R12, !P3 ;  /* 0x0000000c090c2208 */ /* 0x000fe40005800000 */
[----:B------:R-:W-:Y:S01]  /*1770*/  ISETP.GT.U32.AND P2, PT, R0, 0xa0, PT ;  /* 0x000000a00000780c */ /* 0x000fe20003f44070 */
[----:B------:R-:W-:-:S02]  /*1780*/  IMAD.MOV.U32 R8, RZ, RZ, R13 ;  /* 0x000000ffff087224 */ /* 0x000fc400078e000d */
[----:B------:R-:W-:-:S06]  /*1790*/  IMAD.MOV.U32 R9, RZ, RZ, R12 ;  /* 0x000000ffff097224 */ /* 0x000fcc00078e000c */
[----:B------:R-:W-:-:S06]  /*17a0*/  DSETP.GEU.AND P3, PT, R8, R10, PT ;  /* 0x0000000a0800722a */ /* 0x000fcc0003f6e000 */
[----:B------:R-:W-:Y:S02]  /*17b0*/  @P1 FSEL R13, R10, R13, !P3 ;  /* 0x0000000d0a0d1208 */ /* 0x000fe40005800000 */
[----:B------:R-:W-:Y:S02]  /*17c0*/  @P1 FSEL R12, R11, R12, !P3 ;  /* 0x0000000c0b0c1208 */ /* 0x000fe40005800000 */
[----:B------:R-:W-:Y:S01]  /*17d0*/  ISETP.GT.U32.AND P1, PT, R0, 0xc0, PT ;  /* 0x000000c00000780c */ /* 0x000fe20003f24070 */
[----:B------:R-:W-:Y:S02]  /*17e0*/  IMAD.MOV.U32 R8, RZ, RZ, R13 ;  /* 0x000000ffff087224 */ /* 0x000fe400078e000d */
[----:B------:R-:W-:-:S06]  /*17f0*/  IMAD.MOV.U32 R9, RZ, RZ, R12 ;  /* 0x000000ffff097224 */ /* 0x000fcc00078e000c */
[----:B0-----:R-:W-:-:S06]  /*1800*/  DSETP.GEU.AND P3, PT, R8, R4, PT ;  /* 0x000000040800722a */ /* 0x001fcc0003f6e000 */
[----:B------:R-:W-:Y:S02]  /*1810*/  @P2 FSEL R13, R4, R13, !P3 ;  /* 0x0000000d040d2208 */ /* 0x000fe40005800000 */
[----:B------:R-:W-:Y:S02]  /*1820*/  @P2 FSEL R12, R5, R12, !P3 ;  /* 0x0000000c050c2208 */ /* 0x000fe40005800000 */
[----:B------:R-:W-:Y:S01]  /*1830*/  ISETP.GT.U32.AND P2, PT, R0, 0xe0, PT ;  /* 0x000000e00000780c */ /* 0x000fe20003f44070 */
        /* <DEDUP_REMOVED lines=13> */
.L_x_100:
[----:B------:R-:W0:Y:S01]  /*1910*/  S2R R4, SR_TID.X ;  /* 0x0000000000047919 */ /* 0x000e220000002100 */
[----:B------:R-:W1:Y:S01]  /*1920*/  LDC.64 R2, c[0x0][0x380] ;  /* 0x0000e000ff027b82 */ /* 0x000e620000000a00 */
[----:B0-----:R-:W-:-:S04]  /*1930*/  IMAD.SHL.U32 R5, R4, 0x4, RZ ;  /* 0x0000000404057824 */ /* 0x001fc800078e00ff */
[----:B-1----:R-:W-:-:S05]  /*1940*/  IMAD.WIDE.U32 R2, R5, 0x8, R2 ;  /* 0x0000000805027825 */ /* 0x002fca00078e0002 */
[----:B------:R-:W2:Y:S04]  /*1950*/  LDG.E.128.CONSTANT R16, desc[UR6][R2.64] ;  /* 0x0000000602107981 */ /* 0x000ea8000c1e9d00 */
[----:B------:R-:W3:Y:S04]  /*1960*/  LDG.E.128.CONSTANT R20, desc[UR6][R2.64+0x10] ;  /* 0x0000100602147981 */ /* 0x000ee8000c1e9d00 */
[----:B------:R-:W4:Y:S04]  /*1970*/  LDG.E.128.CONSTANT R12, desc[UR6][R2.64+0x2000] ;  /* 0x00200006020c7981 */ /* 0x000f28000c1e9d00 */
[----:B------:R-:W5:Y:S01]  /*1980*/  LDG.E.128.CONSTANT R8, desc[UR6][R2.64+0x2010] ;  /* 0x0020100602087981 */ /* 0x000f62000c1e9d00 */
[----:B------:R-:W-:-:S02]  /*1990*/  VIADD R24, R0, 0xfffff800 ;  /* 0xfffff80000187836 */ /* 0x000fc40000000000 */
[----:B------:R-:W-:-:S03]  /*19a0*/  IMAD.MOV.U32 R5, RZ, RZ, 0x800 ;  /* 0x00000800ff057424 */ /* 0x000fc600078e00ff */
[----:B------:R-:W-:Y:S01]  /*19b0*/  ISETP.GE.U32.AND P1, PT, R24, 0x800, PT ;  /* 0x000008001800780c */ /* 0x000fe20003f26070 */
        /* <DEDUP_REMOVED lines=23> */
[----:B------:R-:W-:-:S07]  /*1b30*/  IMAD.MOV.U32 R5, RZ, RZ, 0x800 ;  /* 0x00000800ff057424 */ /* 0x000fce00078e00ff */
.L_x_117:
[----:B------:R-:W-:-:S05]  /*1b40*/  IMAD.WIDE.U32 R26, R5, 0x8, R2 ;  /* 0x00000008051a7825 */ /* 0x000fca00078e0002 */
[----:B------:R-:W2:Y:S04]  /*1b50*/  LDG.E.128.CONSTANT R20, desc[UR6][R26.64] ;  /* 0x000000061a147981 */ /* 0x000ea8000c1e9d00 */
[----:B------:R-:W3:Y:S04]  /*1b60*/  LDG.E.128.CONSTANT R16, desc[UR6][R26.64+0x10] ;  /* 0x000010061a107981 */ /* 0x000ee8000c1e9d00 */
[----:B------:R-:W4:Y:S04]  /*1b70*/  LDG.E.128.CONSTANT R12, desc[UR6][R26.64+0x2000] ;  /* 0x002000061a0c7981 */ /* 0x000f28000c1e9d00 */
[----:B------:R-:W5:Y:S01]  /*1b80*/  LDG.E.128.CONSTANT R8, desc[UR6][R26.64+0x2010] ;  /* 0x002010061a087981 */ /* 0x000f62000c1e9d00 */
        /* <DEDUP_REMOVED lines=20> */
[----:B0-----:R-:W-:Y:S01]  /*1cd0*/  IMAD.IADD R8, R0, 0x1, -R5 ;  /* 0x0000000100087824 */ /* 0x001fe200078e0a05 */
[----:B------:R-:W-:-:S04]  /*1ce0*/  FSEL R7, R9, R7, !P0 ;  /* 0x0000000709077208 */ /* 0x000fc80004000000 */
[----:B------:R-:W-:Y:S02]  /*1cf0*/  ISETP.GE.U32.AND P1, PT, R8, 0x800, PT ;  /* 0x000008000800780c */ /* 0x000fe40003f26070 */
[----:B------:R-:W-:-:S06]  /*1d00*/  DSETP.GEU.AND P0, PT, R6, R10, PT ;  /* 0x0000000a0600722a */ /* 0x000fcc0003f0e000 */
[----:B------:R-:W-:Y:S02]  /*1d10*/  FSEL R6, R10, R6, !P0 ;  /* 0x000000060a067208 */ /* 0x000fe40004000000 */
[----:B------:R-:W-:-:S03]  /*1d20*/  FSEL R7, R11, R7, !P0 ;  /* 0x000000070b077208 */ /* 0x000fc60004000000 */
[----:B------:R-:W-:Y:S05]  /*1d30*/  @!P1 BRA `(.L_x_116) ;  /* 0x00000004000c9947 */ /* 0x000fea0003800000 */
[----:B------:R-:W-:-:S05]  /*1d40*/  VIADD R5, R5, 0x800 ;  /* 0x0000080005057836 */ /* 0x000fca0000000000 */
[----:B------:R-:W-:-:S13]  /*1d50*/  ISETP.GT.U32.AND P0, PT, R5, R24, PT ;  /* 0x000000180500720c */ /* 0x000fda0003f04070 */
[----:B------:R-:W-:Y:S05]  /*1d60*/  @!P0 BRA `(.L_x_117) ;  /* 0xfffffffc00748947 */ /* 0x000fea000383ffff */
.L_x_115:
[----:B------:R-:W-:-:S13]  /*1d70*/  ISETP.GE.U32.AND P0, PT, R5, R0, PT ;  /* 0x000000000500720c */ /* 0x000fda0003f06070 */
[----:B------:R-:W-:Y:S05]  /*1d80*/  @P0 BRA `(.L_x_116) ;  /* 0x0000000000f80947 */ /* 0x000fea0003800000 */
[----:B------:R-:W-:Y:S01]  /*1d90*/  IMAD.IADD R3, R0, 0x1, -R5 ;  /* 0x0000000100037824 */ /* 0x000fe200078e0a05 */
[----:B------:R-:W-:Y:S04]  /*1da0*/  BSSY.RECONVERGENT B1, `(.L_x_116) ;  /* 0x000003c000017945 */ /* 0x000fe80003800200 */
[----:B------:R-:W-:-:S13]  /*1db0*/  ISETP.GE.AND P0, PT, R4, R3, PT ;  /* 0x000000030400720c */ /* 0x000fda0003f06270 */
[----:B------:R-:W-:Y:S05]  /*1dc0*/  @P0 BRA `(.L_x_118) ;  /* 0x0000000000e40947 */ /* 0x000fea0003800000 */
[----:B------:R-:W-:Y:S01]  /*1dd0*/  LOP3.LUT R2, RZ, R4, RZ, 0x33, !PT ;  /* 0x00000004ff027212 */ /* 0x000fe200078e33ff */
[----:B------:R-:W-:Y:S03]  /*1de0*/  BSSY.RECONVERGENT B2, `(.L_x_119) ;  /* 0x0000017000027945 */ /* 0x000fe60003800200 */
[----:B------:R-:W-:-:S04]  /*1df0*/  IADD3 R2, PT, PT, -R5, R0, R2 ;  /* 0x0000000005027210 */ /* 0x000fc80007ffe102 */
[C---:B------:R-:W-:Y:S02]  /*1e00*/  LOP3.LUT R0, R2.reuse, 0x300, RZ, 0xc0, !PT ;  /* 0x0000030002007812 */ /* 0x040fe400078ec0ff */
[----:B------:R-:W-:Y:S02]  /*1e10*/  ISETP.GE.U32.AND P2, PT, R2, 0x300, PT ;  /* 0x000003000200780c */ /* 0x000fe40003f46070 */
[----:B------:R-:W-:Y:S01]  /*1e20*/  ISETP.NE.AND P0, PT, R0, 0x300, PT ;  /* 0x000003000000780c */ /* 0x000fe20003f05270 */
[----:B------:R-:W-:-:S12]  /*1e30*/  IMAD.MOV.U32 R0, RZ, RZ, R4 ;  /* 0x000000ffff007224 */ /* 0x000fd800078e0004 */
[----:B------:R-:W-:Y:S05]  /*1e40*/  @!P0 BRA `(.L_x_120) ;  /* 0x0000000000408947 */ /* 0x000fea0003800000 */
[----:B------:R-:W0:Y:S01]  /*1e50*/  LDC.64 R10, c[0x0][0x380] ;  /* 0x0000e000ff0a7b82 */ /* 0x000e220000000a00 */
[----:B------:R-:W-:Y:S01]  /*1e60*/  LEA.HI R0, R2, 0x1, RZ, 0x18 ;  /* 0x0000000102007811 */ /* 0x000fe200078fc0ff */
[----:B------:R-:W-:-:S03]  /*1e70*/  IMAD.IADD R13, R4, 0x1, R5 ;  /* 0x00000001040d7824 */ /* 0x000fc600078e0205 */
[----:B------:R-:W-:Y:S01]  /*1e80*/  LOP3.LUT R2, R0, 0x3, RZ, 0xc0, !PT ;  /* 0x0000000300027812 */ /* 0x000fe200078ec0ff */
[----:B------:R-:W-:-:S04]  /*1e90*/  IMAD.MOV.U32 R0, RZ, RZ, R4 ;  /* 0x000000ffff007224 */ /* 0x000fc800078e0004 */
[----:B------:R-:W-:-:S07]  /*1ea0*/  IMAD.MOV R2, RZ, RZ, -R2 ;  /* 0x000000ffff027224 */ /* 0x000fce00078e0a02 */
.L_x_121:
        /* <DEDUP_REMOVED lines=10> */
.L_x_120:
[----:B------:R-:W-:Y:S05]  /*1f50*/  BSYNC.RECONVERGENT B2 ;  /* 0x0000000000027941 */ /* 0x000fea0003800200 */
.L_x_119:
[----:B------:R-:W-:Y:S05]  /*1f60*/  @!P2 BRA `(.L_x_118) ;  /* 0x00000000007ca947 */ /* 0x000fea0003800000 */
[----:B------:R-:W0:Y:S01]  /*1f70*/  LDC.64 R8, c[0x0][0x380] ;  /* 0x0000e000ff087b82 */ /* 0x000e220000000a00 */
[C---:B------:R-:W-:Y:S02]  /*1f80*/  IMAD.IADD R5, R0.reuse, 0x1, R5 ;  /* 0x0000000100057824 */ /* 0x040fe400078e0205 */
[----:B------:R-:W-:-:S07]  /*1f90*/  VIADD R0, R0, 0x200 ;  /* 0x0000020000007836 */ /* 0x000fce0000000000 */
.L_x_122:
        /* <DEDUP_REMOVED lines=11> */
[C---:B------:R-:W-:Y:S02]  /*2050*/  VIADD R2, R0.reuse, 0x200 ;  /* 0x0000020000027836 */ /* 0x040fe40000000000 */
[----:B------:R-:W-:Y:S02]  /*2060*/  VIADD R0, R0, 0x400 ;  /* 0x0000040000007836 */ /* 0x000fe40000000000 */
[----:B------:R-:W-:Y:S01]  /*2070*/  VIADD R5, R5, 0x400 ;  /* 0x0000040005057836 */ /* 0x000fe20000000000 */
[----:B------:R-:W-:Y:S01]  /*2080*/  ISETP.GE.AND P1, PT, R2, R3, PT ;  /* 0x000000030200720c */ /* 0x000fe20003f26270 */
        /* <DEDUP_REMOVED lines=11> */
[----:B------:R-:W-:Y:S01]  /*2140*/  FSEL R7, R17, R7, !P0 ;  /* 0x0000000711077208 */ /* 0x000fe20004000000 */
[----:B------:R-:W-:Y:S06]  /*2150*/  @!P1 BRA `(.L_x_122) ;  /* 0xfffffffc00909947 */ /* 0x000fec000383ffff */
.L_x_118:
[----:B------:R-:W-:Y:S05]  /*2160*/  BSYNC.RECONVERGENT B1 ;  /* 0x0000000000017941 */ /* 0x000fea0003800200 */
.L_x_116:
        /* <DEDUP_REMOVED lines=50> */
[----:B------:R-:W2:Y:S01]  /*2490*/  LDS.128 R12, [UR4+0x20] ;  /* 0x00002004ff0c7984 */ /* 0x000ea20008000c00 */
[----:B-1----:R-:W-:-:S06]  /*24a0*/  DSETP.GEU.AND P1, PT, R6, R8, PT ;  /* 0x000000080600722a */ /* 0x002fcc0003f2e000 */
[----:B0-----:R-:W-:Y:S02]  /*24b0*/  FSEL R2, R8, R6, !P1 ;  /* 0x0000000608027208 */ /* 0x001fe40004800000 */
[----:B------:R-:W-:Y:S02]  /*24c0*/  FSEL R3, R9, R7, !P1 ;  /* 0x0000000709037208 */ /* 0x000fe40004800000 */
[----:B------:R-:W0:Y:S04]  /*24d0*/  LDS.128 R4, [UR4+0x30] ;  /* 0x00003004ff047984 */ /* 0x000e280008000c00 */
[----:B------:R-:W-:-:S06]  /*24e0*/  DSETP.GEU.AND P1, PT, R2, R10, PT ;  /* 0x0000000a0200722a */ /* 0x000fcc0003f2e000 */
[----:B------:R-:W-:Y:S02]  /*24f0*/  FSEL R2, R10, R2, !P1 ;  /* 0x000000020a027208 */ /* 0x000fe40004800000 */
[----:B------:R-:W-:-:S06]  /*2500*/  FSEL R3, R11, R3, !P1 ;  /* 0x000000030b037208 */ /* 0x000fcc0004800000 */
[----:B--2---:R-:W-:-:S06]  /*2510*/  DSETP.GEU.AND P1, PT, R2, R12, PT ;  /* 0x0000000c0200722a */ /* 0x004fcc0003f2e000 */
        /* <DEDUP_REMOVED lines=16> */
.L_x_99:
        /* <DEDUP_REMOVED lines=12> */
.L_x_125:
[----:B------:R-:W-:Y:S05]  /*26e0*/  BSYNC.RECONVERGENT B1 ;  /* 0x0000000000017941 */ /* 0x000fea0003800200 */
.L_x_124:
        /* <DEDUP_REMOVED lines=17> */
.L_x_130:
        /* <DEDUP_REMOVED lines=12> */
.L_x_129:
[----:B------:R-:W-:Y:S05]  /*28c0*/  BSYNC.RECONVERGENT B2 ;  /* 0x0000000000027941 */ /* 0x000fea0003800200 */
.L_x_128:
        /* <DEDUP_REMOVED lines=10> */
.L_x_133:
        /* <DEDUP_REMOVED lines=69> */
.L_x_132:
[----:B------:R-:W-:Y:S05]  /*2dc0*/  BSYNC.RECONVERGENT B2 ;  /* 0x0000000000027941 */ /* 0x000fea0003800200 */
.L_x_131:
        /* <DEDUP_REMOVED lines=40> */
.L_x_135:
[----:B------:R-:W-:Y:S05]  /*3050*/  BSYNC.RECONVERGENT B2 ;  /* 0x0000000000027941 */ /* 0x000fea0003800200 */
.L_x_134:
        /* <DEDUP_REMOVED lines=18> */
.L_x_127:
[----:B------:R-:W-:Y:S05]  /*3180*/  BSYNC.RECONVERGENT B1 ;  /* 0x0000000000017941 */ /* 0x000fea0003800200 */
.L_x_126:
        /* <DEDUP_REMOVED lines=60> */
[----:B---3--:R-:W1:Y:S01]  /*3550*/  LDS.128 R12, [UR4+0x20] ;  /* 0x00002004ff0c7984 */ /* 0x008e620008000c00 */
        /* <DEDUP_REMOVED lines=24> */
.L_x_136:
        /* <DEDUP_REMOVED lines=63> */
[----:B----4-:R-:W-:Y:S05]  /*3ad0*/  @P0 BRA `(.L_x_114) ;  /* 0x0000001000380947 */ /* 0x010fea0003800000 */
[----:B------:R-:W0:Y:S01]  /*3ae0*/  S2UR UR5, SR_CgaCtaId ;  /* 0x00000000000579c3 */ /* 0x000e220000008800 */
[----:B------:R-:W-:Y:S01]  /*3af0*/  UMOV UR4, 0x400 ;  /* 0x0000040000047882 */ /* 0x000fe20000000000 */
[C---:B------:R-:W-:Y:S02]  /*3b00*/  ISETP.GT.U32.AND P3, PT, R0.reuse, 0x20, PT ;  /* 0x000000200000780c */ /* 0x040fe40003f64070 */
        /* <DEDUP_REMOVED lines=9> */
[----:B------:R-:W-:Y:S01]  /*3ba0*/  ISETP.GT.U32.AND P1, PT, R0, 0x60, PT ;  /* 0x000000600000780c */ /* 0x000fe20003f24070 */
[----:B------:R-:W-:Y:S01]  /*3bb0*/  IMAD.MOV.U32 R2, RZ, RZ, R13 ;  /* 0x000000ffff027224 */ /* 0x000fe200078e000d */
[----:B------:R-:W0:Y:S01]  /*3bc0*/  LDS.128 R4, [UR4+0x30] ;  /* 0x00003004ff047984 */ /* 0x000e220008000c00 */
[----:B------:R-:W-:-:S06]  /*3bd0*/  IMAD.MOV.U32 R3, RZ, RZ, R12 ;  /* 0x000000ffff037224 */ /* 0x000fcc00078e000c */
        /* <DEDUP_REMOVED lines=36> */
.L_x_123:
[----:B------:R-:W0:Y:S01]  /*3e20*/  S2R R7, SR_TID.X ;  /* 0x0000000000077919 */ /* 0x000e220000002100 */
[----:B------:R-:W1:Y:S02]  /*3e30*/  LDCU.64 UR4, c[0x0][0x380] ;  /* 0x00007000ff0477ac */ /* 0x000e640008000a00 */
[----:B-1----:R-:W-:Y:S02]  /*3e40*/  IMAD.U32 R2, RZ, RZ, UR4 ;  /* 0x00000004ff027e24 */ /* 0x002fe4000f8e00ff */
[----:B------:R-:W-:Y:S02]  /*3e50*/  IMAD.U32 R3, RZ, RZ, UR5 ;  /* 0x00000005ff037e24 */ /* 0x000fe4000f8e00ff */
        /* <DEDUP_REMOVED lines=9> */
[----:B------:R-:W-:-:S05]  /*3ef0*/  VIADD R6, R0, 0xfffff800 ;  /* 0xfffff80000067836 */ /* 0x000fca0000000000 */
[----:B------:R-:W-:Y:S01]  /*3f00*/  ISETP.GE.U32.AND P1, PT, R6, 0x800, PT ;  /* 0x000008000600780c */ /* 0x000fe20003f26070 */
[----:B--2---:R-:W-:-:S06]  /*3f10*/  DSETP.GEU.AND P0, PT, R22, R8, PT ;  /* 0x000000081600722a */ /* 0x004fcc0003f0e000 */
[----:B------:R-:W-:Y:S02]  /*3f20*/  FSEL R8, R8, R22, !P0 ;  /* 0x0000001608087208 */ /* 0x000fe40004000000 */
[----:B------:R-:W-:-:S06]  /*3f30*/  FSEL R9, R9, R23, !P0 ;  /* 0x0000001709097208 */ /* 0x000fcc0004000000 */
[----:B---3--:R-:W-:-:S06]  /*3f40*/  DSETP.GEU.AND P0, PT, R8, R10, PT ;  /* 0x0000000a0800722a */ /* 0x008fcc0003f0e000 */
[----:B------:R-:W-:Y:S02]  /*3f50*/  FSEL R8, R10, R8, !P0 ;  /* 0x000000080a087208 */ /* 0x000fe40004000000 */
[----:B------:R-:W-:Y:S01]  /*3f60*/  FSEL R9, R11, R9, !P0 ;  /* 0x000000090b097208 */ /* 0x000fe20004000000 */
[----:B------:R-:W-:-:S05]  /*3f70*/  IMAD.MOV.U32 R11, RZ, RZ, 0x800 ;  /* 0x00000800ff0b7424 */ /* 0x000fca00078e00ff */
        /* <DEDUP_REMOVED lines=18> */
[----:B------:R-:W1:Y:S02]  /*40a0*/  LDC.64 R2, c[0x0][0x380] ;  /* 0x0000e000ff027b82 */ /* 0x000e640000000a00 */
.L_x_139:
[----:B------:R-:W-:-:S04]  /*40b0*/  IMAD.IADD R17, R7, 0x1, R11 ;  /* 0x0000000107117824 */ /* 0x000fc800078e020b */
[----:B-1----:R-:W-:-:S06]  /*40c0*/  IMAD.WIDE.U32 R16, R17, 0x8, R2 ;  /* 0x0000000811107825 */ /* 0x002fcc00078e0002 */
[----:B------:R-:W2:Y:S01]  /*40d0*/  LDG.E.64.CONSTANT R16, desc[UR6][R16.64] ;  /* 0x0000000610107981 */ /* 0x000ea2000c1e9b00 */
[----:B------:R-:W-:-:S05]  /*40e0*/  IMAD.WIDE.U32 R18, R11, 0x8, R4 ;  /* 0x000000080b127825 */ /* 0x000fca00078e0004 */
[----:B------:R-:W3:Y:S04]  /*40f0*/  LDG.E.64.CONSTANT R20, desc[UR6][R18.64+0x800] ;  /* 0x0008000612147981 */ /* 0x000ee8000c1e9b00 */
[----:B------:R-:W4:Y:S04]  /*4100*/  LDG.E.64.CONSTANT R22, desc[UR6][R18.64+0x1000] ;  /* 0x0010000612167981 */ /* 0x000f28000c1e9b00 */
[----:B------:R-:W5:Y:S04]  /*4110*/  LDG.E.64.CONSTANT R24, desc[UR6][R18.64+0x1800] ;  /* 0x0018000612187981 */ /* 0x000f68000c1e9b00 */
[----:B------:R-:W5:Y:S04]  /*4120*/  LDG.E.64.CONSTANT R26, desc[UR6][R18.64+0x2000] ;  /* 0x00200006121a7981 */ /* 0x000f68000c1e9b00 */
[----:B------:R-:W5:Y:S04]  /*4130*/  LDG.E.64.CONSTANT R28, desc[UR6][R18.64+0x2800] ;  /* 0x00280006121c7981 */ /* 0x000f68000c1e9b00 */
[----:B------:R-:W5:Y:S04]  /*4140*/  LDG.E.64.CONSTANT R14, desc[UR6][R18.64+0x3000] ;  /* 0x00300006120e7981 */ /* 0x000f68000c1e9b00 */
[----:B------:R-:W5:Y:S01]  /*4150*/  LDG.E.64.CONSTANT R12, desc[UR6][R18.64+0x3800] ;  /* 0x00380006120c7981 */ /* 0x000f62000c1e9b00 */
[----:B0-----:R-:W-:-:S05]  /*4160*/  IMAD.IADD R10, R0, 0x1, -R11 ;  /* 0x00000001000a7824 */ /* 0x001fca00078e0a0b */
[----:B------:R-:W-:Y:S01]  /*4170*/  ISETP.GE.U32.AND P1, PT, R10, 0x800, PT ;  /* 0x000008000a00780c */ /* 0x000fe20003f26070 */
        /* <DEDUP_REMOVED lines=26> */
[----:B------:R-:W-:-:S13]  /*4320*/  ISETP.GT.U32.AND P0, PT, R11, R6, PT ;  /* 0x000000060b00720c */ /* 0x000fda0003f04070 */
[----:B------:R-:W-:Y:S05]  /*4330*/  @!P0 BRA `(.L_x_139) ;  /* 0xfffffffc005c8947 */ /* 0x000fea000383ffff */
.L_x_137:
        /* <DEDUP_REMOVED lines=14> */
[----:B------:R-:W-:Y:S01]  /*4420*/  LEA.HI R0, R5, 0x1, RZ, 0x18 ;  /* 0x0000000105007811 */ /* 0x000fe200078fc0ff */
[----:B------:R-:W-:-:S03]  /*4430*/  IMAD.IADD R15, R7, 0x1, R11 ;  /* 0x00000001070f7824 */ /* 0x000fc600078e020b */
[----:B------:R-:W-:Y:S01]  /*4440*/  LOP3.LUT R5, R0, 0x3, RZ, 0xc0, !PT ;  /* 0x0000000300057812 */ /* 0x000fe200078ec0ff */
[----:B------:R-:W-:-:S04]  /*4450*/  IMAD.MOV.U32 R0, RZ, RZ, R7 ;  /* 0x000000ffff007224 */ /* 0x000fc800078e0007 */
[----:B------:R-:W-:-:S07]  /*4460*/  IMAD.MOV R5, RZ, RZ, -R5 ;  /* 0x000000ffff057224 */ /* 0x000fce00078e0a05 */
.L_x_143:
        /* <DEDUP_REMOVED lines=10> */
.L_x_142:
[----:B------:R-:W-:Y:S05]  /*4510*/  BSYNC.RECONVERGENT B2 ;  /* 0x0000000000027941 */ /* 0x000fea0003800200 */
.L_x_141:
[----:B------:R-:W-:Y:S05]  /*4520*/  @!P2 BRA `(.L_x_140) ;  /* 0x000000000078a947 */ /* 0x000fea0003800000 */
[C---:B------:R-:W-:Y:S02]  /*4530*/  IMAD.IADD R5, R0.reuse, 0x1, R11 ;  /* 0x0000000100057824 */ /* 0x040fe400078e020b */
[----:B------:R-:W-:-:S07]  /*4540*/  VIADD R0, R0, 0x200 ;  /* 0x0000020000007836 */ /* 0x000fce0000000000 */
.L_x_144:
[----:B------:R-:W-:-:S04]  /*4550*/  IMAD.WIDE.U32 R10, R5, 0x8, R2 ;  /* 0x00000008050a7825 */ /* 0x000fc800078e0002 */
        /* <DEDUP_REMOVED lines=13> */
[----:B------:R-:W-:Y:S01]  /*4630*/  FSEL R9, R11, R9, !P0 ;  /* 0x000000090b097208 */ /* 0x000fe20004000000 */
[C---:B------:R-:W-:Y:S02]  /*4640*/  VIADD R11, R0.reuse, 0x200 ;  /* 0x00000200000b7836 */ /* 0x040fe40000000000 */
[----:B------:R-:W-:-:S03]  /*4650*/  VIADD R0, R0, 0x400 ;  /* 0x0000040000007836 */ /* 0x000fc60000000000 */
[----:B---3--:R-:W-:Y:S01]  /*4660*/  DSETP.GEU.AND P0, PT, R8, R12, PT ;  /* 0x0000000c0800722a */ /* 0x008fe20003f0e000 */
[----:B------:R-:W-:-:S05]  /*4670*/  ISETP.GE.AND P1, PT, R11, R4, PT ;  /* 0x000000040b00720c */ /* 0x000fca0003f26270 */
        /* <DEDUP_REMOVED lines=9> */
.L_x_140:
[----:B------:R-:W-:Y:S05]  /*4710*/  BSYNC.RECONVERGENT B1 ;  /* 0x0000000000017941 */ /* 0x000fea0003800200 */
.L_x_138:
        /* <DEDUP_REMOVED lines=74> */
.L_x_114:
[----:B------:R-:W-:Y:S05]  /*4bc0*/  BSYNC.RECONVERGENT B0 ;  /* 0x0000000000007941 */ /* 0x000fea0003800200 */
.L_x_98:
[----:B------:R-:W-:Y:S05]  /*4bd0*/  @P0 EXIT ;  /* 0x000000000000094d */ /* 0x000fea0003800000 */
[----:B------:R-:W4:Y:S01]  /*4be0*/  LDCU.64 UR8, c[0x0][0x398] ;  /* 0x00007300ff0877ac */ /* 0x000f220008000a00 */
[----:B01----:R-:W0:Y:S01]  /*4bf0*/  LDC.64 R4, c[0x0][0x388] ;  /* 0x0000e200ff047b82 */ /* 0x003e220000000a00 */
[----:B------:R-:W2:Y:S01]  /*4c00*/  LDCU.64 UR4, c[0x0][0x398] ;  /* 0x00007300ff0477ac */ /* 0x000ea20008000a00 */
[----:B----4-:R-:W-:-:S06]  /*4c10*/  DSETP.GT.AND P0, PT, R6, UR8, PT ;  /* 0x0000000806007e2a */ /* 0x010fcc000bf04000 */
[----:B--23--:R-:W-:Y:S02]  /*4c20*/  FSEL R2, R6, UR4, P0 ;  /* 0x0000000406027c08 */ /* 0x00cfe40008000000 */
[----:B------:R-:W-:-:S05]  /*4c30*/  FSEL R3, R7, UR5, P0 ;  /* 0x0000000507037c08 */ /* 0x000fca0008000000 */
[----:B0-----:R-:W-:Y:S01]  /*4c40*/  STG.E.64 desc[UR6][R4.64], R2 ;  /* 0x0000000204007986 */ /* 0x001fe2000c101b06 */
[----:B------:R-:W-:Y:S05]  /*4c50*/  EXIT ;  /* 0x000000000000794d */ /* 0x000fea0003800000 */
.L_x_145:
        /* <DEDUP_REMOVED lines=10> */
.L_x_157:


//--------------------- .text._ZN3cub18CUB_300001_SM_10006detail11EmptyKernelIvEEvv --------------------------
	.section	.text._ZN3cub18CUB_300001_SM_10006detail11EmptyKernelIvEEvv,"ax",@progbits
	.align	128
        .global         _ZN3cub18CUB_300001_SM_10006detail11EmptyKernelIvEEvv
        .type           _ZN3cub18CUB_300001_SM_10006detail11EmptyKernelIvEEvv,@function
        .size           _ZN3cub18CUB_300001_SM_10006detail11EmptyKernelIvEEvv,(.L_x_158 - _ZN3cub18CUB_300001_SM_10006detail11EmptyKernelIvEEvv)
        .other          _ZN3cub18CUB_300001_SM_10006detail11EmptyKernelIvEEvv,@"STO_CUDA_ENTRY STV_DEFAULT"
_ZN3cub18CUB_300001_SM_10006detail11EmptyKernelIvEEvv:
.text._ZN3cub18CUB_300001_SM_10006detail11EmptyKernelIvEEvv:
[----:B------:R-:W-:Y:S01]  /*0000*/  LDC R1, c[0x0][0x37c] ;  /* 0x0000df00ff017b82 */ /* 0x000fe20000000800 */
[----:B------:R-:W-:Y:S05]  /*0010*/  EXIT ;  /* 0x000000000000794d */ /* 0x000fea0003800000 */
.L_x_146:
        /* <DEDUP_REMOVED lines=14> */
.L_x_158:


//--------------------- .text._Z4initPdi          --------------------------
	.section	.text._Z4initPdi,"ax",@progbits
	.align	128
        .global         _Z4initPdi
        .type           _Z4initPdi,@function
        .size           _Z4initPdi,(.L_x_154 - _Z4initPdi)
        .other          _Z4initPdi,@"STO_CUDA_ENTRY STV_DEFAULT"
_Z4initPdi:
.text._Z4initPdi:
[----:B------:R-:W-:Y:S01]  /*0000*/  LDC R1, c[0x0][0x37c] ;  /* 0x0000df00ff017b82 */ /* 0x000fe20000000800 */
[----:B------:R-:W0:Y:S01]  /*0010*/  LDCU UR4, c[0x0][0x388] ;  /* 0x00007100ff0477ac */ /* 0x000e220008000800 */
[----:B------:R-:W-:Y:S01]  /*0020*/  IMAD.MOV.U32 R2, RZ, RZ, 0x1 ;  /* 0x00000001ff027424 */ /* 0x000fe200078e00ff */
[----:B------:R-:W1:Y:S05]  /*0030*/  S2R R11, SR_TID.X ;  /* 0x00000000000b7919 */ /* 0x000e6a0000002100 */
[----:B------:R-:W1:Y:S01]  /*0040*/  S2UR UR5, SR_CTAID.X ;  /* 0x00000000000579c3 */ /* 0x000e620000002500 */
[----:B------:R-:W2:Y:S07]  /*0050*/  LDCU.64 UR6, c[0x0][0x358] ;  /* 0x00006b00ff0677ac */ /* 0x000eae0008000a00 */
[----:B------:R-:W1:Y:S01]  /*0060*/  LDC R0, c[0x0][0x360] ;  /* 0x0000d800ff007b82 */ /* 0x000e620000000800 */
[----:B0-----:R-:W-:-:S09]  /*0070*/  UIADD3 UR4, UPT, UPT, UR4, -0x1, URZ ;  /* 0xffffffff04047890 */ /* 0x001fd2000fffe0ff */
[----:B------:R-:W0:Y:S01]  /*0080*/  I2F.F64 R4, UR4 ;  /* 0x0000000400047d12 */ /* 0x000e220008201c00 */
[----:B-1----:R-:W-:-:S07]  /*0090*/  IMAD R0, R0, UR5, R11 ;  /* 0x0000000500007c24 */ /* 0x002fce000f8e020b */
[----:B0-----:R-:W0:Y:S02]  /*00a0*/  MUFU.RCP64H R3, R5 ;  /* 0x0000000500037308 */ /* 0x001e240000001800 */
[----:B0-----:R-:W-:-:S08]  /*00b0*/  DFMA R6, -R4, R2, 1 ;  /* 0x3ff000000406742b */ /* 0x001fd00000000102 */
[----:B------:R-:W-:-:S08]  /*00c0*/  DFMA R6, R6, R6, R6 ;  /* 0x000000060606722b */ /* 0x000fd00000000006 */
[----:B------:R-:W-:-:S08]  /*00d0*/  DFMA R6, R2, R6, R2 ;  /* 0x000000060206722b */ /* 0x000fd00000000002 */
[----:B------:R-:W-:-:S08]  /*00e0*/  DFMA R2, -R4, R6, 1 ;  /* 0x3ff000000402742b */ /* 0x000fd00000000106 */
[----:B------:R-:W-:-:S08]  /*00f0*/  DFMA R2, R6, R2, R6 ;  /* 0x000000020602722b */ /* 0x000fd00000000006 */
[----:B------:R-:W-:-:S08]  /*0100*/  DMUL R6, R2, 10 ;  /* 0x4024000002067828 */ /* 0x000fd00000000000 */
[----:B------:R-:W-:-:S08]  /*0110*/  DFMA R8, -R4, R6, 10 ;  /* 0x402400000408742b */ /* 0x000fd00000000106 */
[----:B------:R-:W-:-:S10]  /*0120*/  DFMA R2, R2, R8, R6 ;  /* 0x000000080202722b */ /* 0x000fd40000000006 */
[----:B------:R-:W-:-:S05]  /*0130*/  FFMA R6, RZ, R5, R3 ;  /* 0x00000005ff067223 */ /* 0x000fca0000000003 */
[----:B------:R-:W-:-:S13]  /*0140*/  FSETP.GT.AND P0, PT, |R6|, 1.469367938527859385e-39, PT ;  /* 0x001000000600780b */ /* 0x000fda0003f04200 */
[----:B--2---:R-:W-:Y:S05]  /*0150*/  @P0 BRA `(.L_x_147) ;  /* 0x0000000000080947 */ /* 0x004fea0003800000 */
[----:B------:R-:W-:-:S07]  /*0160*/  MOV R6, 0x180 ;  /* 0x0000018000067802 */ /* 0x000fce0000000f00 */
[----:B------:R-:W-:Y:S05]  /*0170*/  CALL.REL.NOINC `($__internal_0_$__cuda_sm20_div_rn_f64_full) ;  /* 0x0000000000607944 */ /* 0x000fea0003c00000 */
.L_x_147:
[----:B------:R-:W0:Y:S01]  /*0180*/  I2F.F64.U32 R4, R0 ;  /* 0x0000000000047312 */ /* 0x000e220000201800 */
[----:B------:R-:W1:Y:S01]  /*0190*/  LDC R15, c[0x0][0x388] ;  /* 0x0000e200ff0f7b82 */ /* 0x000e620000000800 */
[----:B------:R-:W2:Y:S07]  /*01a0*/  LDCU.64 UR8, c[0x0][0x380] ;  /* 0x00007000ff0877ac */ /* 0x000eae0008000a00 */
[----:B------:R-:W3:Y:S01]  /*01b0*/  LDC.64 R10, c[0x0][0x380] ;  /* 0x0000e000ff0a7b82 */ /* 0x000ee20000000a00 */
[----:B0-----:R-:W-:-:S06]  /*01c0*/  DMUL R4, R4, R2 ;  /* 0x0000000204047228 */ /* 0x001fcc0000000000 */
[----:B------:R-:W0:Y:S01]  /*01d0*/  F2I.F64.TRUNC R12, R4 ;  /* 0x00000004000c7311 */ /* 0x000e22000030d100 */
[----:B-1----:R-:W-:Y:S01]  /*01e0*/  SHF.R.S32.HI R9, RZ, 0x1f, R15 ;  /* 0x0000001fff097819 */ /* 0x002fe2000001140f */
[----:B------:R-:W-:-:S04]  /*01f0*/  IMAD.WIDE.U32 R6, R0, R15, RZ ;  /* 0x0000000f00067225 */ /* 0x000fc800078e00ff */
[----:B------:R-:W-:Y:S01]  /*0200*/  IMAD R9, R9, R0, RZ ;  /* 0x0000000009097224 */ /* 0x000fe200078e02ff */
[C---:B--2---:R-:W-:Y:S01]  /*0210*/  LEA R8, P0, R6.reuse, UR8, 0x3 ;  /* 0x0000000806087c11 */ /* 0x044fe2000f8018ff */
[----:B------:R-:W-:Y:S02]  /*0220*/  IMAD R13, R15, UR4, RZ ;  /* 0x000000040f0d7c24 */ /* 0x000fe4000f8e02ff */
[----:B------:R-:W-:Y:S01]  /*0230*/  IMAD.IADD R7, R7, 0x1, R9 ;  /* 0x0000000107077824 */ /* 0x000fe200078e0209 */
[----:B0-----:R0:W1:Y:S04]  /*0240*/  I2F.F64 R2, R12 ;  /* 0x0000000c00027312 */ /* 0x0010680000201c00 */
[----:B------:R-:W-:Y:S01]  /*0250*/  LEA.HI.X R9, R6, UR9, R7, 0x3, P0 ;  /* 0x0000000906097c11 */ /* 0x000fe200080f1c07 */
[----:B---3--:R-:W-:-:S04]  /*0260*/  IMAD.WIDE.U32 R6, R0, 0x8, R10 ;  /* 0x0000000800067825 */ /* 0x008fc800078e000a */
[----:B------:R-:W-:-:S04]  /*0270*/  IMAD.WIDE R10, R15, 0x8, R8 ;  /* 0x000000080f0a7825 */ /* 0x000fc800078e0208 */
[----:B0-----:R-:W-:Y:S01]  /*0280*/  IMAD.WIDE R12, R13, 0x8, R6 ;  /* 0x000000080d0c7825 */ /* 0x001fe200078e0206 */
[C---:B-1----:R-:W-:Y:S02]  /*0290*/  DADD R4, R2.reuse, 10 ;  /* 0x4024000002047429 */ /* 0x042fe40000000000 */
[----:B------:R-:W-:-:S05]  /*02a0*/  DADD R2, R2, 20 ;  /* 0x4034000002027429 */ /* 0x000fca0000000000 */
[----:B------:R-:W-:Y:S04]  /*02b0*/  STG.E.64 desc[UR6][R6.64], R4 ;  /* 0x0000000406007986 */ /* 0x000fe8000c101b06 */
[----:B------:R-:W-:Y:S04]  /*02c0*/  STG.E.64 desc[UR6][R8.64], R4 ;  /* 0x0000000408007986 */ /* 0x000fe8000c101b06 */
[----:B------:R-:W-:Y:S04]  /*02d0*/  STG.E.64 desc[UR6][R10.64+-0x8], R2 ;  /* 0xfffff8020a007986 */ /* 0x000fe8000c101b06 */
[----:B------:R-:W-:Y:S01]  /*02e0*/  STG.E.64 desc[UR6][R12.64], R2 ;  /* 0x000000020c007986 */ /* 0x000fe2000c101b06 */
[----:B------:R-:W-:Y:S05]  /*02f0*/  EXIT ;  /* 0x000000000000794d */ /* 0x000fea0003800000 */
        .weak           $__internal_0_$__cuda_sm20_div_rn_f64_full
        .type           $__internal_0_$__cuda_sm20_div_rn_f64_full,@function
        .size           $__internal_0_$__cuda_sm20_div_rn_f64_full,(.L_x_154 - $__internal_0_$__cuda_sm20_div_rn_f64_full)
$__internal_0_$__cuda_sm20_div_rn_f64_full:
[C---:B------:R-:W-:Y:S01]  /*0300*/  FSETP.GEU.AND P0, PT, |R5|.reuse, 1.469367938527859385e-39, PT ;  /* 0x001000000500780b */ /* 0x040fe20003f0e200 */
[----:B------:R-:W-:Y:S01]  /*0310*/  IMAD.MOV.U32 R8, RZ, RZ, 0x1 ;  /* 0x00000001ff087424 */ /* 0x000fe200078e00ff */
[C---:B------:R-:W-:Y:S01]  /*0320*/  LOP3.LUT R2, R5.reuse, 0x800fffff, RZ, 0xc0, !PT ;  /* 0x800fffff05027812 */ /* 0x040fe200078ec0ff */
[----:B------:R-:W-:Y:S01]  /*0330*/  IMAD.MOV.U32 R7, RZ, RZ, 0x1ca00000 ;  /* 0x1ca00000ff077424 */ /* 0x000fe200078e00ff */
[----:B------:R-:W-:Y:S01]  /*0340*/  LOP3.LUT R14, R5, 0x7ff00000, RZ, 0xc0, !PT ;  /* 0x7ff00000050e7812 */ /* 0x000fe200078ec0ff */
[----:B------:R-:W-:Y:S01]  /*0350*/  IMAD.MOV.U32 R17, RZ, RZ, 0x40200000 ;  /* 0x40200000ff117424 */ /* 0x000fe200078e00ff */
[----:B------:R-:W-:Y:S01]  /*0360*/  LOP3.LUT R3, R2, 0x3ff00000, RZ, 0xfc, !PT ;  /* 0x3ff0000002037812 */ /* 0x000fe200078efcff */
[----:B------:R-:W-:Y:S01]  /*0370*/  IMAD.MOV.U32 R2, RZ, RZ, R4 ;  /* 0x000000ffff027224 */ /* 0x000fe200078e0004 */
[----:B------:R-:W-:Y:S01]  /*0380*/  ISETP.LE.U32.AND P1, PT, R14, 0x40200000, PT ;  /* 0x402000000e00780c */ /* 0x000fe20003f23070 */
[----:B------:R-:W-:Y:S02]  /*0390*/  IMAD.MOV.U32 R16, RZ, RZ, R14 ;  /* 0x000000ffff107224 */ /* 0x000fe400078e000e */
[----:B------:R-:W-:Y:S01]  /*03a0*/  VIADD R18, R17, 0xffffffff ;  /* 0xffffffff11127836 */ /* 0x000fe20000000000 */
[----:B------:R-:W-:Y:S01]  /*03b0*/  SEL R12, R7, 0x63400000, !P1 ;  /* 0x63400000070c7807 */ /* 0x000fe20004800000 */
[----:B------:R-:W-:-:S06]  /*03c0*/  @!P0 DMUL R2, R4, 8.98846567431157953865e+307 ;  /* 0x7fe0000004028828 */ /* 0x000fcc0000000000 */
[----:B------:R-:W0:Y:S04]  /*03d0*/  MUFU.RCP64H R9, R3 ;  /* 0x0000000300097308 */ /* 0x000e280000001800 */
[----:B------:R-:W-:Y:S02]  /*03e0*/  @!P0 LOP3.LUT R16, R3, 0x7ff00000, RZ, 0xc0, !PT ;  /* 0x7ff0000003108812 */ /* 0x000fe400078ec0ff */
[----:B------:R-:W-:-:S03]  /*03f0*/  ISETP.GT.U32.AND P0, PT, R18, 0x7feffffe, PT ;  /* 0x7feffffe1200780c */ /* 0x000fc60003f04070 */
[----:B------:R-:W-:-:S05]  /*0400*/  VIADD R18, R16, 0xffffffff ;  /* 0xffffffff10127836 */ /* 0x000fca0000000000 */
[----:B------:R-:W-:Y:S01]  /*0410*/  ISETP.GT.U32.OR P0, PT, R18, 0x7feffffe, P0 ;  /* 0x7feffffe1200780c */ /* 0x000fe20000704470 */
[----:B0-----:R-:W-:-:S08]  /*0420*/  DFMA R10, R8, -R2, 1 ;  /* 0x3ff00000080a742b */ /* 0x001fd00000000802 */
[----:B------:R-:W-:-:S08]  /*0430*/  DFMA R10, R10, R10, R10 ;  /* 0x0000000a0a0a722b */ /* 0x000fd0000000000a */
[----:B------:R-:W-:-:S08]  /*0440*/  DFMA R10, R8, R10, R8 ;  /* 0x0000000a080a722b */ /* 0x000fd00000000008 */
[----:B------:R-:W-:-:S08]  /*0450*/  DFMA R8, R10, -R2, 1 ;  /* 0x3ff000000a08742b */ /* 0x000fd00000000802 */
[----:B------:R-:W-:Y:S01]  /*0460*/  DFMA R10, R10, R8, R10 ;  /* 0x000000080a0a722b */ /* 0x000fe2000000000a */
[----:B------:R-:W-:Y:S01]  /*0470*/  LOP3.LUT R9, R12, 0x40000, RZ, 0xfc, !PT ;  /* 0x000400000c097812 */ /* 0x000fe200078efcff */
[----:B------:R-:W-:-:S06]  /*0480*/  IMAD.MOV.U32 R8, RZ, RZ, RZ ;  /* 0x000000ffff087224 */ /* 0x000fcc00078e00ff */
[----:B------:R-:W-:-:S08]  /*0490*/  DMUL R12, R10, R8 ;  /* 0x000000080a0c7228 */ /* 0x000fd00000000000 */
[----:B------:R-:W-:-:S08]  /*04a0*/  DFMA R14, R12, -R2, R8 ;  /* 0x800000020c0e722b */ /* 0x000fd00000000008 */
[----:B------:R-:W-:Y:S01]  /*04b0*/  DFMA R10, R10, R14, R12 ;  /* 0x0000000e0a0a722b */ /* 0x000fe2000000000c */
[----:B------:R-:W-:Y:S10]  /*04c0*/  @P0 BRA `(.L_x_148) ;  /* 0x0000000000740947 */ /* 0x000ff40003800000 */
[----:B------:R-:W-:Y:S01]  /*04d0*/  LOP3.LUT R14, R5, 0x7ff00000, RZ, 0xc0, !PT ;  /* 0x7ff00000050e7812 */ /* 0x000fe200078ec0ff */
[----:B------:R-:W-:-:S03]  /*04e0*/  IMAD.MOV.U32 R12, RZ, RZ, 0x40200000 ;  /* 0x40200000ff0c7424 */ /* 0x000fc600078e00ff */
[----:B------:R-:W-:Y:S01]  /*04f0*/  ISETP.LE.U32.AND P0, PT, R14, 0x40200000, PT ;  /* 0x402000000e00780c */ /* 0x000fe20003f03070 */
[----:B------:R-:W-:Y:S02]  /*0500*/  IMAD.MOV R13, RZ, RZ, -R14 ;  /* 0x000000ffff0d7224 */ /* 0x000fe400078e0a0e */
[----:B------:R-:W-:Y:S01]  /*0510*/  IMAD.MOV.U32 R14, RZ, RZ, RZ ;  /* 0x000000ffff0e7224 */ /* 0x000fe200078e00ff */
[----:B------:R-:W-:Y:S02]  /*0520*/  SEL R7, R7, 0x63400000, !P0 ;  /* 0x6340000007077807 */ /* 0x000fe40004000000 */
[----:B------:R-:W-:-:S04]  /*0530*/  VIADDMNMX R12, R13, R12, 0xb9600000, !PT ;  /* 0xb96000000d0c7446 */ /* 0x000fc8000780010c */
[----:B------:R-:W-:-:S05]  /*0540*/  VIMNMX R12, PT, PT, R12, 0x46a00000, PT ;  /* 0x46a000000c0c7848 */ /* 0x000fca0003fe0100 */
[----:B------:R-:W-:-:S04]  /*0550*/  IMAD.IADD R7, R12, 0x1, -R7 ;  /* 0x000000010c077824 */ /* 0x000fc800078e0a07 */
[----:B------:R-:W-:-:S06]  /*0560*/  VIADD R15, R7, 0x7fe00000 ;  /* 0x7fe00000070f7836 */ /* 0x000fcc0000000000 */
[----:B------:R-:W-:-:S10]  /*0570*/  DMUL R12, R10, R14 ;  /* 0x0000000e0a0c7228 */ /* 0x000fd40000000000 */
[----:B------:R-:W-:-:S13]  /*0580*/  FSETP.GTU.AND P0, PT, |R13|, 1.469367938527859385e-39, PT ;  /* 0x001000000d00780b */ /* 0x000fda0003f0c200 */
[----:B------:R-:W-:Y:S05]  /*0590*/  @P0 BRA `(.L_x_149) ;  /* 0x0000000000840947 */ /* 0x000fea0003800000 */
[----:B------:R-:W-:Y:S01]  /*05a0*/  DFMA R2, R10, -R2, R8 ;  /* 0x800000020a02722b */ /* 0x000fe20000000008 */
[----:B------:R-:W-:-:S09]  /*05b0*/  IMAD.MOV.U32 R14, RZ, RZ, RZ ;  /* 0x000000ffff0e7224 */ /* 0x000fd200078e00ff */
[C---:B------:R-:W-:Y:S02]  /*05c0*/  FSETP.NEU.AND P0, PT, R3.reuse, RZ, PT ;  /* 0x000000ff0300720b */ /* 0x040fe40003f0d000 */
[----:B------:R-:W-:-:S04]  /*05d0*/  LOP3.LUT R5, R3, 0x80000000, R5, 0x48, !PT ;  /* 0x8000000003057812 */ /* 0x000fc800078e4805 */
[----:B------:R-:W-:-:S07]  /*05e0*/  LOP3.LUT R15, R5, R15, RZ, 0xfc, !PT ;  /* 0x0000000f050f7212 */ /* 0x000fce00078efcff */
[----:B------:R-:W-:Y:S05]  /*05f0*/  @!P0 BRA `(.L_x_149) ;  /* 0x00000000006c8947 */ /* 0x000fea0003800000 */
[----:B------:R-:W-:Y:S01]  /*0600*/  IMAD.MOV R3, RZ, RZ, -R7 ;  /* 0x000000ffff037224 */ /* 0x000fe200078e0a07 */
[----:B------:R-:W-:Y:S01]  /*0610*/  IADD3 R7, PT, PT, -R7, -0x43300000, RZ ;  /* 0xbcd0000007077810 */ /* 0x000fe20007ffe1ff */
[----:B------:R-:W-:-:S06]  /*0620*/  IMAD.MOV.U32 R2, RZ, RZ, RZ ;  /* 0x000000ffff027224 */ /* 0x000fcc00078e00ff */
[----:B------:R-:W-:Y:S02]  /*0630*/  DFMA R2, R12, -R2, R10 ;  /* 0x800000020c02722b */ /* 0x000fe4000000000a */
[----:B------:R-:W-:-:S08]  /*0640*/  DMUL.RP R10, R10, R14 ;  /* 0x0000000e0a0a7228 */ /* 0x000fd00000008000 */
[----:B------:R-:W-:Y:S02]  /*0650*/  FSETP.NEU.AND P0, PT, |R3|, R7, PT ;  /* 0x000000070300720b */ /* 0x000fe40003f0d200 */
[----:B------:R-:W-:Y:S02]  /*0660*/  LOP3.LUT R5, R11, R5, RZ, 0x3c, !PT ;  /* 0x000000050b057212 */ /* 0x000fe400078e3cff */
[----:B------:R-:W-:Y:S02]  /*0670*/  FSEL R12, R10, R12, !P0 ;  /* 0x0000000c0a0c7208 */ /* 0x000fe40004000000 */
[----:B------:R-:W-:Y:S01]  /*0680*/  FSEL R13, R5, R13, !P0 ;  /* 0x0000000d050d7208 */ /* 0x000fe20004000000 */
[----:B------:R-:W-:Y:S06]  /*0690*/  BRA `(.L_x_149) ;  /* 0x0000000000447947 */ /* 0x000fec0003800000 */
.L_x_148:
[----:B------:R-:W-:-:S14]  /*06a0*/  DSETP.NAN.AND P0, PT, R4, R4, PT ;  /* 0x000000040400722a */ /* 0x000fdc0003f08000 */
[----:B------:R-:W-:Y:S05]  /*06b0*/  @P0 BRA `(.L_x_150) ;  /* 0x0000000000340947 */ /* 0x000fea0003800000 */
[----:B------:R-:W-:Y:S01]  /*06c0*/  ISETP.NE.AND P0, PT, R17, R16, PT ;  /* 0x000000101100720c */ /* 0x000fe20003f05270 */
[----:B------:R-:W-:Y:S02]  /*06d0*/  IMAD.MOV.U32 R12, RZ, RZ, 0x0 ;  /* 0x00000000ff0c7424 */ /* 0x000fe400078e00ff */
[----:B------:R-:W-:-:S10]  /*06e0*/  IMAD.MOV.U32 R13, RZ, RZ, -0x80000 ;  /* 0xfff80000ff0d7424 */ /* 0x000fd400078e00ff */
[----:B------:R-:W-:Y:S05]  /*06f0*/  @!P0 BRA `(.L_x_149) ;  /* 0x00000000002c8947 */ /* 0x000fea0003800000 */
[----:B------:R-:W-:Y:S02]  /*0700*/  ISETP.NE.AND P0, PT, R17, 0x7ff00000, PT ;  /* 0x7ff000001100780c */ /* 0x000fe40003f05270 */
[----:B------:R-:W-:Y:S02]  /*0710*/  LOP3.LUT R4, R5, 0x40240000, RZ, 0x3c, !PT ;  /* 0x4024000005047812 */ /* 0x000fe400078e3cff */
[----:B------:R-:W-:Y:S02]  /*0720*/  ISETP.EQ.OR P0, PT, R16, RZ, !P0 ;  /* 0x000000ff1000720c */ /* 0x000fe40004702670 */
[----:B------:R-:W-:-:S11]  /*0730*/  LOP3.LUT R13, R4, 0x80000000, RZ, 0xc0, !PT ;  /* 0x80000000040d7812 */ /* 0x000fd600078ec0ff */
[----:B------:R-:W-:Y:S01]  /*0740*/  @P0 LOP3.LUT R2, R13, 0x7ff00000, RZ, 0xfc, !PT ;  /* 0x7ff000000d020812 */ /* 0x000fe200078efcff */
[----:B------:R-:W-:Y:S02]  /*0750*/  @!P0 IMAD.MOV.U32 R12, RZ, RZ, RZ ;  /* 0x000000ffff0c8224 */ /* 0x000fe400078e00ff */
[----:B------:R-:W-:Y:S02]  /*0760*/  @P0 IMAD.MOV.U32 R12, RZ, RZ, RZ ;  /* 0x000000ffff0c0224 */ /* 0x000fe400078e00ff */
[----:B------:R-:W-:Y:S01]  /*0770*/  @P0 IMAD.MOV.U32 R13, RZ, RZ, R2 ;  /* 0x000000ffff0d0224 */ /* 0x000fe200078e0002 */
[----:B------:R-:W-:Y:S06]  /*0780*/  BRA `(.L_x_149) ;  /* 0x0000000000087947 */ /* 0x000fec0003800000 */
.L_x_150:
[----:B------:R-:W-:Y:S01]  /*0790*/  LOP3.LUT R13, R5, 0x80000, RZ, 0xfc, !PT ;  /* 0x00080000050d7812 */ /* 0x000fe200078efcff */
[----:B------:R-:W-:-:S07]  /*07a0*/  IMAD.MOV.U32 R12, RZ, RZ, R4 ;  /* 0x000000ffff0c7224 */ /* 0x000fce00078e0004 */
.L_x_149:
[----:B------:R-:W-:Y:S02]  /*07b0*/  IMAD.MOV.U32 R7, RZ, RZ, 0x0 ;  /* 0x00000000ff077424 */ /* 0x000fe400078e00ff */
[----:B------:R-:W-:Y:S02]  /*07c0*/  IMAD.MOV.U32 R2, RZ, RZ, R12 ;  /* 0x000000ffff027224 */ /* 0x000fe400078e000c */
[----:B------:R-:W-:Y:S01]  /*07d0*/  IMAD.MOV.U32 R3, RZ, RZ, R13 ;  /* 0x000000ffff037224 */ /* 0x000fe200078e000d */
[----:B------:R-:W-:Y:S06]  /*07e0*/  RET.REL.NODEC R6 `(_Z4initPdi) ;  /* 0xfffffff806047950 */ /* 0x000fec0003c3ffff */
.L_x_151:
        /* <DEDUP_REMOVED lines=9> */
.L_x_154:


//--------------------- .text._Z3subPdS_i         --------------------------
	.section	.text._Z3subPdS_i,"ax",@progbits
	.align	128
        .global         _Z3subPdS_i
        .type           _Z3subPdS_i,@function
        .size           _Z3subPdS_i,(.L_x_160 - _Z3subPdS_i)
        .other          _Z3subPdS_i,@"STO_CUDA_ENTRY STV_DEFAULT"
_Z3subPdS_i:
.text._Z3subPdS_i:
[----:B------:R-:W-:Y:S01]  /*0000*/  LDC R1, c[0x0][0x37c] ;  /* 0x0000df00ff017b82 */ /* 0x000fe20000000800 */
[----:B------:R-:W0:Y:S07]  /*0010*/  S2R R7, SR_TID.Y ;  /* 0x0000000000077919 */ /* 0x000e2e0000002200 */
[----:B------:R-:W0:Y:S01]  /*0020*/  S2UR UR6, SR_CTAID.Y ;  /* 0x00000000000679c3 */ /* 0x000e220000002600 */
[----:B------:R-:W1:Y:S01]  /*0030*/  LDCU UR8, c[0x0][0x390] ;  /* 0x00007200ff0877ac */ /* 0x000e620008000800 */
[----:B------:R-:W2:Y:S01]  /*0040*/  S2R R9, SR_TID.X ;  /* 0x0000000000097919 */ /* 0x000ea20000002100 */
[----:B------:R-:W3:Y:S05]  /*0050*/  LDCU.64 UR4, c[0x0][0x358] ;  /* 0x00006b00ff0477ac */ /* 0x000eea0008000a00 */
[----:B------:R-:W0:Y:S08]  /*0060*/  LDC R0, c[0x0][0x364] ;  /* 0x0000d900ff007b82 */ /* 0x000e300000000800 */
[----:B------:R-:W2:Y:S08]  /*0070*/  S2UR UR7, SR_CTAID.X ;  /* 0x00000000000779c3 */ /* 0x000eb00000002500 */
[----:B------:R-:W2:Y:S08]  /*0080*/  LDC R6, c[0x0][0x360] ;  /* 0x0000d800ff067b82 */ /* 0x000eb00000000800 */
[----:B------:R-:W4:Y:S01]  /*0090*/  LDC.64 R2, c[0x0][0x380] ;  /* 0x0000e000ff027b82 */ /* 0x000f220000000a00 */
[----:B0-----:R-:W-:-:S07]  /*00a0*/  IMAD R0, R0, UR6, R7 ;  /* 0x0000000600007c24 */ /* 0x001fce000f8e0207 */
[----:B------:R-:W0:Y:S01]  /*00b0*/  LDC.64 R4, c[0x0][0x388] ;  /* 0x0000e200ff047b82 */ /* 0x000e220000000a00 */
[----:B--2---:R-:W-:-:S04]  /*00c0*/  IMAD R7, R6, UR7, R9 ;  /* 0x0000000706077c24 */ /* 0x004fc8000f8e0209 */
[----:B-1----:R-:W-:-:S04]  /*00d0*/  IMAD R7, R0, UR8, R7 ;  /* 0x0000000800077c24 */ /* 0x002fc8000f8e0207 */
[----:B----4-:R-:W-:-:S06]  /*00e0*/  IMAD.WIDE R2, R7, 0x8, R2 ;  /* 0x0000000807027825 */ /* 0x010fcc00078e0202 */
[----:B---3--:R-:W2:Y:S01]  /*00f0*/  LDG.E.64 R2, desc[UR4][R2.64] ;  /* 0x0000000402027981 */ /* 0x008ea2000c1e1b00 */
[----:B0-----:R-:W-:-:S05]  /*0100*/  IMAD.WIDE R4, R7, 0x8, R4 ;  /* 0x0000000807047825 */ /* 0x001fca00078e0204 */
[----:B------:R-:W2:Y:S02]  /*0110*/  LDG.E.64 R6, desc[UR4][R4.64] ;  /* 0x0000000404067981 */ /* 0x000ea4000c1e1b00 */
[----:B--2---:R-:W-:-:S07]  /*0120*/  DADD R6, R2, -R6 ;  /* 0x0000000002067229 */ /* 0x004fce0000000806 */
[----:B------:R-:W-:Y:S01]  /*0130*/  STG.E.64 desc[UR4][R4.64], R6 ;  /* 0x0000000604007986 */ /* 0x000fe2000c101b04 */
[----:B------:R-:W-:Y:S05]  /*0140*/  EXIT ;  /* 0x000000000000794d */ /* 0x000fea0003800000 */
.L_x_152:
        /* <DEDUP_REMOVED lines=11> */
.L_x_160:


//--------------------- .text._Z4calcPdS_i        --------------------------
	.section	.text._Z4calcPdS_i,"ax",@progbits
	.align	128
        .global         _Z4calcPdS_i
        .type           _Z4calcPdS_i,@function
        .size           _Z4calcPdS_i,(.L_x_161 - _Z4calcPdS_i)
        .other          _Z4calcPdS_i,@"STO_CUDA_ENTRY STV_DEFAULT"
_Z4calcPdS_i:
.text._Z4calcPdS_i:
[----:B------:R-:W-:Y:S01]  /*0000*/  LDC R1, c[0x0][0x37c] ;  /* 0x0000df00ff017b82 */ /* 0x000fe20000000800 */
[----:B------:R-:W0:Y:S07]  /*0010*/  S2R R3, SR_TID.Y ;  /* 0x0000000000037919 */ /* 0x000e2e0000002200 */
[----:B------:R-:W0:Y:S01]  /*0020*/  S2UR UR4, SR_CTAID.Y ;  /* 0x00000000000479c3 */ /* 0x000e220000002600 */
[----:B------:R-:W1:Y:S01]  /*0030*/  LDCU UR6, c[0x0][0x390] ;  /* 0x00007200ff0677ac */ /* 0x000e620008000800 */
[----:B------:R-:W2:Y:S06]  /*0040*/  S2R R5, SR_TID.X ;  /* 0x0000000000057919 */ /* 0x000eac0000002100 */
[----:B------:R-:W0:Y:S08]  /*0050*/  LDC R0, c[0x0][0x364] ;  /* 0x0000d900ff007b82 */ /* 0x000e300000000800 */
[----:B------:R-:W2:Y:S08]  /*0060*/  S2UR UR5, SR_CTAID.X ;  /* 0x00000000000579c3 */ /* 0x000eb00000002500 */
[----:B------:R-:W2:Y:S01]  /*0070*/  LDC R6, c[0x0][0x360] ;  /* 0x0000d800ff067b82 */ /* 0x000ea20000000800 */
[----:B0-----:R-:W-:Y:S01]  /*0080*/  IMAD R0, R0, UR4, R3 ;  /* 0x0000000400007c24 */ /* 0x001fe2000f8e0203 */
[----:B-1----:R-:W-:-:S04]  /*0090*/  UIADD3 UR4, UPT, UPT, UR6, -0x1, URZ ;  /* 0xffffffff06047890 */ /* 0x002fc8000fffe0ff */
[----:B------:R-:W-:Y:S01]  /*00a0*/  ISETP.NE.AND P0, PT, R0, RZ, PT ;  /* 0x000000ff0000720c */ /* 0x000fe20003f05270 */
[----:B--2---:R-:W-:-:S05]  /*00b0*/  IMAD R6, R6, UR5, R5 ;  /* 0x0000000506067c24 */ /* 0x004fca000f8e0205 */
[C---:B------:R-:W-:Y:S02]  /*00c0*/  ISETP.NE.AND P1, PT, R6.reuse, UR4, PT ;  /* 0x0000000406007c0c */ /* 0x040fe4000bf25270 */
[----:B------:R-:W-:Y:S02]  /*00d0*/  ISETP.EQ.OR P0, PT, R6, RZ, !P0 ;  /* 0x000000ff0600720c */ /* 0x000fe40004702670 */
[----:B------:R-:W-:-:S04]  /*00e0*/  ISETP.EQ.OR P1, PT, R0, UR4, !P1 ;  /* 0x0000000400007c0c */ /* 0x000fc8000cf22670 */
[----:B------:R-:W-:-:S13]  /*00f0*/  PLOP3.LUT P0, PT, P0, P1, PT, 0xf8, 0x8f ;  /* 0x00000000008f781c */ /* 0x000fda0000703f70 */
[----:B------:R-:W-:Y:S05]  /*0100*/  @P0 EXIT ;  /* 0x000000000000094d */ /* 0x000fea0003800000 */
[----:B------:R-:W0:Y:S01]  /*0110*/  LDC.64 R8, c[0x0][0x380] ;  /* 0x0000e000ff087b82 */ /* 0x000e220000000a00 */
[----:B------:R-:W1:Y:S01]  /*0120*/  LDCU.64 UR8, c[0x0][0x380] ;  /* 0x00007000ff0877ac */ /* 0x000e620008000a00 */
[C---:B------:R-:W-:Y:S01]  /*0130*/  IMAD R7, R0.reuse, UR6, RZ ;  /* 0x0000000600077c24 */ /* 0x040fe2000f8e02ff */
[--C-:B------:R-:W-:Y:S01]  /*0140*/  SHF.R.S32.HI R2, RZ, 0x1f, R6.reuse ;  /* 0x0000001fff027819 */ /* 0x100fe20000011406 */
[----:B------:R-:W-:Y:S01]  /*0150*/  VIADD R3, R0, 0xffffffff ;  /* 0xffffffff00037836 */ /* 0x000fe20000000000 */
[----:B------:R-:W2:Y:S02]  /*0160*/  LDCU.64 UR4, c[0x0][0x358] ;  /* 0x00006b00ff0477ac */ /* 0x000ea40008000a00 */
[C---:B------:R-:W-:Y:S01]  /*0170*/  IADD3 R5, P0, PT, R6.reuse, R7, RZ ;  /* 0x0000000706057210 */ /* 0x040fe20007f1e0ff */
[----:B------:R-:W-:Y:S01]  /*0180*/  IMAD R0, R3, UR6, R6 ;  /* 0x0000000603007c24 */ /* 0x000fe2000f8e0206 */
[----:B------:R-:W-:Y:S01]  /*0190*/  IADD3 R11, PT, PT, R6, UR6, R7 ;  /* 0x00000006060b7c10 */ /* 0x000fe2000fffe007 */
[----:B------:R-:W3:Y:S01]  /*01a0*/  LDC.64 R12, c[0x0][0x388] ;  /* 0x0000e200ff0c7b82 */ /* 0x000ee20000000a00 */
[----:B------:R-:W-:-:S02]  /*01b0*/  LEA.HI.X.SX32 R10, R7, R2, 0x1, P0 ;  /* 0x00000002070a7211 */ /* 0x000fc400000f0eff */
[----:B-1----:R-:W-:-:S04]  /*01c0*/  LEA R4, P0, R5, UR8, 0x3 ;  /* 0x0000000805047c11 */ /* 0x002fc8000f8018ff */
[----:B------:R-:W-:Y:S01]  /*01d0*/  LEA.HI.X R5, R5, UR9, R10, 0x3, P0 ;  /* 0x0000000905057c11 */ /* 0x000fe200080f1c0a */
[----:B0-----:R-:W-:-:S04]  /*01e0*/  IMAD.WIDE R2, R0, 0x8, R8 ;  /* 0x0000000800027825 */ /* 0x001fc800078e0208 */
[----:B--2---:R-:W2:Y:S01]  /*01f0*/  LDG.E.64 R6, desc[UR4][R4.64+-0x8] ;  /* 0xfffff80404067981 */ /* 0x004ea2000c1e1b00 */
[----:B------:R-:W-:-:S03]  /*0200*/  IMAD.WIDE R8, R11, 0x8, R8 ;  /* 0x000000080b087825 */ /* 0x000fc600078e0208 */
[----:B------:R-:W2:Y:S04]  /*0210*/  LDG.E.64 R2, desc[UR4][R2.64] ;  /* 0x0000000402027981 */ /* 0x000ea8000c1e1b00 */
[----:B------:R-:W4:Y:S04]  /*0220*/  LDG.E.64 R8, desc[UR4][R8.64] ;  /* 0x0000000408087981 */ /* 0x000f28000c1e1b00 */
[----:B------:R-:W5:Y:S01]  /*0230*/  LDG.E.64 R10, desc[UR4][R4.64+0x8] ;  /* 0x00000804040a7981 */ /* 0x000f62000c1e1b00 */
[----:B--2---:R-:W-:-:S08]  /*0240*/  DADD R6, R2, R6 ;  /* 0x0000000002067229 */ /* 0x004fd00000000006 */
[----:B----4-:R-:W-:-:S08]  /*0250*/  DADD R6, R6, R8 ;  /* 0x0000000006067229 */ /* 0x010fd00000000008 */
[----:B-----5:R-:W-:Y:S01]  /*0260*/  DADD R6, R6, R10 ;  /* 0x0000000006067229 */ /* 0x020fe2000000000a */
[----:B------:R-:W-:-:S04]  /*0270*/  VIADD R11, R0, UR6 ;  /* 0x00000006000b7c36 */ /* 0x000fc80008000000 */
[----:B---3--:R-:W-:-:S03]  /*0280*/  IMAD.WIDE R2, R11, 0x8, R12 ;  /* 0x000000080b027825 */ /* 0x008fc600078e020c */
[----:B------:R-:W-:-:S07]  /*0290*/  DMUL R6, R6, 0.25 ;  /* 0x3fd0000006067828 */ /* 0x000fce0000000000 */
[----:B------:R-:W-:Y:S01]  /*02a0*/  STG.E.64 desc[UR4][R2.64], R6 ;  /* 0x0000000602007986 */ /* 0x000fe2000c101b04 */
[----:B------:R-:W-:Y:S05]  /*02b0*/  EXIT ;  /* 0x000000000000794d */ /* 0x000fea0003800000 */
.L_x_153:
        /* <DEDUP_REMOVED lines=12> */
.L_x_161:


//--------------------- .nv.shared._ZN3cub18CUB_300001_SM_10006detail6reduce28DeviceReduceSingleTileKernelINS2_10policy_hubIdjN4cuda3__47maximumIvEEE10Policy1000EPdSB_iS8_ddNS5_3std3__410__identityEEEvT0_T1_T2_T3_T4_T6_ --------------------------
	.section	.nv.shared._ZN3cub18CUB_300001_SM_10006detail6reduce28DeviceReduceSingleTileKernelINS2_10policy_hubIdjN4cuda3__47maximumIvEEE10Policy1000EPdSB_iS8_ddNS5_3std3__410__identityEEEvT0_T1_T2_T3_T4_T6_,"aw",@nobits
	.sectionflags	@""
	.align	8
.nv.shared._ZN3cub18CUB_300001_SM_10006detail6reduce28DeviceReduceSingleTileKernelINS2_10policy_hubIdjN4cuda3__47maximumIvEEE10Policy1000EPdSB_iS8_ddNS5_3std3__410__identityEEEvT0_T1_T2_T3_T4_T6_:
	.zero		1104


//--------------------- .nv.shared.reserved.0     --------------------------
	.section	.nv.shared.reserved.0,"aw",@nobits
	.weak		__nv_reservedSMEM_offset_0_alias
	.size		__nv_reservedSMEM_offset_0_alias, 0, 64
	.other		__nv_reservedSMEM_offset_0_alias,@"STO_CUDA_RESERVED_SHARED STV_DEFAULT"
__nv_reservedSMEM_offset_0_alias:
	.zero		0
	.zero		64


//--------------------- .nv.global                --------------------------
	.section	.nv.global,"aw",@nobits
.nv.global:
	.type		_ZN29_INTERNAL_684bde42_4_k_cu_eps6thrust24THRUST_300001_SM_1000_NS12placeholders2_5E,@object
	.size		_ZN29_INTERNAL_684bde42_4_k_cu_eps6thrust24THRUST_300001_SM_1000_NS12placeholders2_5E,(_ZN29_INTERNAL_684bde42_4_k_cu_eps4cuda3std3__45__cpo6cbeginE - _ZN29_INTERNAL_684bde42_4_k_cu_eps6thrust24THRUST_300001_SM_1000_NS12placeholders2_5E)
_ZN29_INTERNAL_684bde42_4_k_cu_eps6thrust24THRUST_300001_SM_1000_NS12placeholders2_5E:
	.zero		1
	.type		_ZN29_INTERNAL_684bde42_4_k_cu_eps4cuda3std3__45__cpo6cbeginE,@object
	.size		_ZN29_INTERNAL_684bde42_4_k_cu_eps4cuda3std3__45__cpo6cbeginE,(_ZN29_INTERNAL_684bde42_4_k_cu_eps4cuda3std6ranges3__45__cpo6cbeginE - _ZN29_INTERNAL_684bde42_4_k_cu_eps4cuda3std3__45__cpo6cbeginE)
_ZN29_INTERNAL_684bde42_4_k_cu_eps4cuda3std3__45__cpo6cbeginE:
	.zero		1
	.type		_ZN29_INTERNAL_684bde42_4_k_cu_eps4cuda3std6ranges3__45__cpo6cbeginE,@object
	.size		_ZN29_INTERNAL_684bde42_4_k_cu_eps4cuda3std6ranges3__45__cpo6cbeginE,(_ZN29_INTERNAL_684bde42_4_k_cu_eps4cuda3std3__48in_placeE - _ZN29_INTERNAL_684bde42_4_k_cu_eps4cuda3std6ranges3__45__cpo6cbeginE)
_ZN29_INTERNAL_684bde42_4_k_cu_eps4cuda3std6ranges3__45__cpo6cbeginE:
	.zero		1
	.type		_ZN29_INTERNAL_684bde42_4_k_cu_eps4cuda3std3__48in_placeE,@object
	.size		_ZN29_INTERNAL_684bde42_4_k_cu_eps4cuda3std3__48in_placeE,(_ZN29_INTERNAL_684bde42_4_k_cu_eps4cuda3std6ranges3__45__cpo4sizeE - _ZN29_INTERNAL_684bde42_4_k_cu_eps4cuda3std3__48in_placeE)
_ZN29_INTERNAL_684bde42_4_k_cu_eps4cuda3std3__48in_placeE:
	.zero		1
	.type		_ZN29_INTERNAL_684bde42_4_k_cu_eps4cuda3std6ranges3__45__cpo4sizeE,@object
	.size		_ZN29_INTERNAL_684bde42_4_k_cu_eps4cuda3std6ranges3__45__cpo4sizeE,(_ZN29_INTERNAL_684bde42_4_k_cu_eps6thrust24THRUST_300001_SM_1000_NS12placeholders2_9E - _ZN29_INTERNAL_684bde42_4_k_cu_eps4cuda3std6ranges3__45__cpo4sizeE)
_ZN29_INTERNAL_684bde42_4_k_cu_eps4cuda3std6ranges3__45__cpo4sizeE:
	.zero		1
	.type		_ZN29_INTERNAL_684bde42_4_k_cu_eps6thrust24THRUST_300001_SM_1000_NS12placeholders2_9E,@object
	.size		_ZN29_INTERNAL_684bde42_4_k_cu_eps6thrust24THRUST_300001_SM_1000_NS12placeholders2_9E,(_ZN29_INTERNAL_684bde42_4_k_cu_eps4cuda3std3__45__cpo7crbeginE - _ZN29_INTERNAL_684bde42_4_k_cu_eps6thrust24THRUST_300001_SM_1000_NS12placeholders2_9E)
_ZN29_INTERNAL_684bde42_4_k_cu_eps6thrust24THRUST_300001_SM_1000_NS12placeholders2_9E:
	.zero		1
	.type		_ZN29_INTERNAL_684bde42_4_k_cu_eps4cuda3std3__45__cpo7crbeginE,@object
	.size		_ZN29_INTERNAL_684bde42_4_k_cu_eps4cuda3std3__45__cpo7crbeginE,(_ZN29_INTERNAL_684bde42_4_k_cu_eps4cuda3std6ranges3__45__cpo4nextE - _ZN29_INTERNAL_684bde42_4_k_cu_eps4cuda3std3__45__cpo7crbeginE)
_ZN29_INTERNAL_684bde42_4_k_cu_eps4cuda3std3__45__cpo7crbeginE:
	.zero		1
	.type		_ZN29_INTERNAL_684bde42_4_k_cu_eps4cuda3std6ranges3__45__cpo4nextE,@object
	.size		_ZN29_INTERNAL_684bde42_4_k_cu_eps4cuda3std6ranges3__45__cpo4nextE,(_ZN29_INTERNAL_684bde42_4_k_cu_eps4cuda3std6ranges3__45__cpo4swapE - _ZN29_INTERNAL_684bde42_4_k_cu_eps4cuda3std6ranges3__45__cpo4nextE)
_ZN29_INTERNAL_684bde42_4_k_cu_eps4cuda3std6ranges3__45__cpo4nextE:
	.zero		1
	.type		_ZN29_INTERNAL_684bde42_4_k_cu_eps4cuda3std6ranges3__45__cpo4swapE,@object
	.size		_ZN29_INTERNAL_684bde42_4_k_cu_eps4cuda3std6ranges3__45__cpo4swapE,(_ZN29_INTERNAL_684bde42_4_k_cu_eps6thrust24THRUST_300001_SM_1000_NS12placeholders2_1E - _ZN29_INTERNAL_684bde42_4_k_cu_eps4cuda3std6ranges3__45__cpo4swapE)
_ZN29_INTERNAL_684bde42_4_k_cu_eps4cuda3std6ranges3__45__cpo4swapE:
	.zero		1
	.type		_ZN29_INTERNAL_684bde42_4_k_cu_eps6thrust24THRUST_300001_SM_1000_NS12placeholders2_1E,@object
	.size		_ZN29_INTERNAL_684bde42_4_k_cu_eps6thrust24THRUST_300001_SM_1000_NS12placeholders2_1E,(_ZN29_INTERNAL_684bde42_4_k_cu_eps6thrust24THRUST_300001_SM_1000_NS12placeholders2_3E - _ZN29_INTERNAL_684bde42_4_k_cu_eps6thrust24THRUST_300001_SM_1000_NS12placeholders2_1E)
_ZN29_INTERNAL_684bde42_4_k_cu_eps6thrust24THRUST_300001_SM_1000_NS12placeholders2_1E:
	.zero		1
	.type		_ZN29_INTERNAL_684bde42_4_k_cu_eps6thrust24THRUST_300001_SM_1000_NS12placeholders2_3E,@object
	.size		_ZN29_INTERNAL_684bde42_4_k_cu_eps6thrust24THRUST_300001_SM_1000_NS12placeholders2_3E,(_ZN29_INTERNAL_684bde42_4_k_cu_eps4cuda3std3__45__cpo5beginE - _ZN29_INTERNAL_684bde42_4_k_cu_eps6thrust24THRUST_300001_SM_1000_NS12placeholders2_3E)
_ZN29_INTERNAL_684bde42_4_k_cu_eps6thrust24THRUST_300001_SM_1000_NS12placeholders2_3E:
	.zero		1
	.type		_ZN29_INTERNAL_684bde42_4_k_cu_eps4cuda3std3__45__cpo5beginE,@object
	.size		_ZN29_INTERNAL_684bde42_4_k_cu_eps4cuda3std3__45__cpo5beginE,(_ZN29_INTERNAL_684bde42_4_k_cu_eps4cuda3std6ranges3__45__cpo5beginE - _ZN29_INTERNAL_684bde42_4_k_cu_eps4cuda3std3__45__cpo5beginE)
_ZN29_INTERNAL_684bde42_4_k_cu_eps4cuda3std3__45__cpo5beginE:
	.zero		1
	.type		_ZN29_INTERNAL_684bde42_4_k_cu_eps4cuda3std6ranges3__45__cpo5beginE,@object
	.size		_ZN29_INTERNAL_684bde42_4_k_cu_eps4cuda3std6ranges3__45__cpo5beginE,(_ZN29_INTERNAL_684bde42_4_k_cu_eps4cuda3std3__431_GLOBAL__N__684bde42_4_k_cu_eps6ignoreE - _ZN29_INTERNAL_684bde42_4_k_cu_eps4cuda3std6ranges3__45__cpo5beginE)
_ZN29_INTERNAL_684bde42_4_k_cu_eps4cuda3std6ranges3__45__cpo5beginE:
	.zero		1
	.type		_ZN29_INTERNAL_684bde42_4_k_cu_eps4cuda3std3__431_GLOBAL__N__684bde42_4_k_cu_eps6ignoreE,@object
	.size		_ZN29_INTERNAL_684bde42_4_k_cu_eps4cuda3std3__431_GLOBAL__N__684bde42_4_k_cu_eps6ignoreE,(_ZN29_INTERNAL_684bde42_4_k_cu_eps4cuda3std6ranges3__45__cpo4dataE - _ZN29_INTERNAL_684bde42_4_k_cu_eps4cuda3std3__431_GLOBAL__N__684bde42_4_k_cu_eps6ignoreE)
_ZN29_INTERNAL_684bde42_4_k_cu_eps4cuda3std3__431_GLOBAL__N__684bde42_4_k_cu_eps6ignoreE:
	.zero		1
	.type		_ZN29_INTERNAL_684bde42_4_k_cu_eps4cuda3std6ranges3__45__cpo4dataE,@object
	.size		_ZN29_INTERNAL_684bde42_4_k_cu_eps4cuda3std6ranges3__45__cpo4dataE,(_ZN29_INTERNAL_684bde42_4_k_cu_eps6thrust24THRUST_300001_SM_1000_NS12placeholders2_7E - _ZN29_INTERNAL_684bde42_4_k_cu_eps4cuda3std6ranges3__45__cpo4dataE)
_ZN29_INTERNAL_684bde42_4_k_cu_eps4cuda3std6ranges3__45__cpo4dataE:
	.zero		1
	.type		_ZN29_INTERNAL_684bde42_4_k_cu_eps6thrust24THRUST_300001_SM_1000_NS12placeholders2_7E,@object
	.size		_ZN29_INTERNAL_684bde42_4_k_cu_eps6thrust24THRUST_300001_SM_1000_NS12placeholders2_7E,(_ZN29_INTERNAL_684bde42_4_k_cu_eps4cuda3std3__45__cpo6rbeginE - _ZN29_INTERNAL_684bde42_4_k_cu_eps6thrust24THRUST_300001_SM_1000_NS12placeholders2_7E)
_ZN29_INTERNAL_684bde42_4_k_cu_eps6thrust24THRUST_300001_SM_1000_NS12placeholders2_7E:
	.zero		1
	.type		_ZN29_INTERNAL_684bde42_4_k_cu_eps4cuda3std3__45__cpo6rbeginE,@object
	.size		_ZN29_INTERNAL_684bde42_4_k_cu_eps4cuda3std3__45__cpo6rbeginE,(_ZN29_INTERNAL_684bde42_4_k_cu_eps4cuda3std6ranges3__45__cpo7advanceE - _ZN29_INTERNAL_684bde42_4_k_cu_eps4cuda3std3__45__cpo6rbeginE)
_ZN29_INTERNAL_684bde42_4_k_cu_eps4cuda3std3__45__cpo6rbeginE:
	.zero		1
	.type		_ZN29_INTERNAL_684bde42_4_k_cu_eps4cuda3std6ranges3__45__cpo7advanceE,@object
	.size		_ZN29_INTERNAL_684bde42_4_k_cu_eps4cuda3std6ranges3__45__cpo7advanceE,(_ZN29_INTERNAL_684bde42_4_k_cu_eps4cuda3std3__47nulloptE - _ZN29_INTERNAL_684bde42_4_k_cu_eps4cuda3std6ranges3__45__cpo7advanceE)
_ZN29_INTERNAL_684bde42_4_k_cu_eps4cuda3std6ranges3__45__cpo7advanceE:
	.zero		1
	.type		_ZN29_INTERNAL_684bde42_4_k_cu_eps4cuda3std3__47nulloptE,@object
	.size		_ZN29_INTERNAL_684bde42_4_k_cu_eps4cuda3std3__47nulloptE,(_ZN29_INTERNAL_684bde42_4_k_cu_eps4cuda3std6ranges3__45__cpo8distanceE - _ZN29_INTERNAL_684bde42_4_k_cu_eps4cuda3std3__47nulloptE)
_ZN29_INTERNAL_684bde42_4_k_cu_eps4cuda3std3__47nulloptE:
	.zero		1
	.type		_ZN29_INTERNAL_684bde42_4_k_cu_eps4cuda3std6ranges3__45__cpo8distanceE,@object
	.size		_ZN29_INTERNAL_684bde42_4_k_cu_eps4cuda3std6ranges3__45__cpo8distanceE,(_ZN29_INTERNAL_684bde42_4_k_cu_eps6thrust24THRUST_300001_SM_1000_NS12placeholders2_6E - _ZN29_INTERNAL_684bde42_4_k_cu_eps4cuda3std6ranges3__45__cpo8distanceE)
_ZN29_INTERNAL_684bde42_4_k_cu_eps4cuda3std6ranges3__45__cpo8distanceE:
	.zero		1
	.type		_ZN29_INTERNAL_684bde42_4_k_cu_eps6thrust24THRUST_300001_SM_1000_NS12placeholders2_6E,@object
	.size		_ZN29_INTERNAL_684bde42_4_k_cu_eps6thrust24THRUST_300001_SM_1000_NS12placeholders2_6E,(_ZN29_INTERNAL_684bde42_4_k_cu_eps4cuda3std3__45__cpo4cendE - _ZN29_INTERNAL_684bde42_4_k_cu_eps6thrust24THRUST_300001_SM_1000_NS12placeholders2_6E)
_ZN29_INTERNAL_684bde42_4_k_cu_eps6thrust24THRUST_300001_SM_1000_NS12placeholders2_6E:
	.zero		1
	.type		_ZN29_INTERNAL_684bde42_4_k_cu_eps4cuda3std3__45__cpo4cendE,@object
	.size		_ZN29_INTERNAL_684bde42_4_k_cu_eps4cuda3std3__45__cpo4cendE,(_ZN29_INTERNAL_684bde42_4_k_cu_eps4cuda3std6ranges3__45__cpo4cendE - _ZN29_INTERNAL_684bde42_4_k_cu_eps4cuda3std3__45__cpo4cendE)
_ZN29_INTERNAL_684bde42_4_k_cu_eps4cuda3std3__45__cpo4cendE:
	.zero		1
	.type		_ZN29_INTERNAL_684bde42_4_k_cu_eps4cuda3std6ranges3__45__cpo4cendE,@object
	.size		_ZN29_INTERNAL_684bde42_4_k_cu_eps4cuda3std6ranges3__45__cpo4cendE,(_ZN29_INTERNAL_684bde42_4_k_cu_eps4cuda3std3__420unreachable_sentinelE - _ZN29_INTERNAL_684bde42_4_k_cu_eps4cuda3std6ranges3__45__cpo4cendE)
_ZN29_INTERNAL_684bde42_4_k_cu_eps4cuda3std6ranges3__45__cpo4cendE:
	.zero		1
	.type		_ZN29_INTERNAL_684bde42_4_k_cu_eps4cuda3std3__420unreachable_sentinelE,@object
	.size		_ZN29_INTERNAL_684bde42_4_k_cu_eps4cuda3std3__420unreachable_sentinelE,(_ZN29_INTERNAL_684bde42_4_k_cu_eps4cuda3std6ranges3__45__cpo5ssizeE - _ZN29_INTERNAL_684bde42_4_k_cu_eps4cuda3std3__420unreachable_sentinelE)
_ZN29_INTERNAL_684bde42_4_k_cu_eps4cuda3std3__420unreachable_sentinelE:
	.zero		1
	.type		_ZN29_INTERNAL_684bde42_4_k_cu_eps4cuda3std6ranges3__45__cpo5ssizeE,@object
	.size		_ZN29_INTERNAL_684bde42_4_k_cu_eps4cuda3std6ranges3__45__cpo5ssizeE,(_ZN29_INTERNAL_684bde42_4_k_cu_eps6thrust24THRUST_300001_SM_1000_NS12placeholders3_10E - _ZN29_INTERNAL_684bde42_4_k_cu_eps4cuda3std6ranges3__45__cpo5ssizeE)
_ZN29_INTERNAL_684bde42_4_k_cu_eps4cuda3std6ranges3__45__cpo5ssizeE:
	.zero		1
	.type		_ZN29_INTERNAL_684bde42_4_k_cu_eps6thrust24THRUST_300001_SM_1000_NS12placeholders3_10E,@object
	.size		_ZN29_INTERNAL_684bde42_4_k_cu_eps6thrust24THRUST_300001_SM_1000_NS12placeholders3_10E,(_ZN29_INTERNAL_684bde42_4_k_cu_eps4cuda3std3__45__cpo5crendE - _ZN29_INTERNAL_684bde42_4_k_cu_eps6thrust24THRUST_300001_SM_1000_NS12placeholders3_10E)
_ZN29_INTERNAL_684bde42_4_k_cu_eps6thrust24THRUST_300001_SM_1000_NS12placeholders3_10E:
	.zero		1
	.type		_ZN29_INTERNAL_684bde42_4_k_cu_eps4cuda3std3__45__cpo5crendE,@object
	.size		_ZN29_INTERNAL_684bde42_4_k_cu_eps4cuda3std3__45__cpo5crendE,(_ZN29_INTERNAL_684bde42_4_k_cu_eps4cuda3std6ranges3__45__cpo4prevE - _ZN29_INTERNAL_684bde42_4_k_cu_eps4cuda3std3__45__cpo5crendE)
_ZN29_INTERNAL_684bde42_4_k_cu_eps4cuda3std3__45__cpo5crendE:
	.zero		1
	.type		_ZN29_INTERNAL_684bde42_4_k_cu_eps4cuda3std6ranges3__45__cpo4prevE,@object
	.size		_ZN29_INTERNAL_684bde42_4_k_cu_eps4cuda3std6ranges3__45__cpo4prevE,(_ZN29_INTERNAL_684bde42_4_k_cu_eps4cuda3std6ranges3__45__cpo9iter_moveE - _ZN29_INTERNAL_684bde42_4_k_cu_eps4cuda3std6ranges3__45__cpo4prevE)
_ZN29_INTERNAL_684bde42_4_k_cu_eps4cuda3std6ranges3__45__cpo4prevE:
	.zero		1
	.type		_ZN29_INTERNAL_684bde42_4_k_cu_eps4cuda3std6ranges3__45__cpo9iter_moveE,@object
	.size		_ZN29_INTERNAL_684bde42_4_k_cu_eps4cuda3std6ranges3__45__cpo9iter_moveE,(_ZN29_INTERNAL_684bde42_4_k_cu_eps6thrust24THRUST_300001_SM_1000_NS12placeholders2_2E - _ZN29_INTERNAL_684bde42_4_k_cu_eps4cuda3std6ranges3__45__cpo9iter_moveE)
_ZN29_INTERNAL_684bde42_4_k_cu_eps4cuda3std6ranges3__45__cpo9iter_moveE:
	.zero		1
	.type		_ZN29_INTERNAL_684bde42_4_k_cu_eps6thrust24THRUST_300001_SM_1000_NS12placeholders2_2E,@object
	.size		_ZN29_INTERNAL_684bde42_4_k_cu_eps6thrust24THRUST_300001_SM_1000_NS12placeholders2_2E,(_ZN29_INTERNAL_684bde42_4_k_cu_eps6thrust24THRUST_300001_SM_1000_NS12placeholders2_4E - _ZN29_INTERNAL_684bde42_4_k_cu_eps6thrust24THRUST_300001_SM_1000_NS12placeholders2_2E)
_ZN29_INTERNAL_684bde42_4_k_cu_eps6thrust24THRUST_300001_SM_1000_NS12placeholders2_2E:
	.zero		1
	.type		_ZN29_INTERNAL_684bde42_4_k_cu_eps6thrust24THRUST_300001_SM_1000_NS12placeholders2_4E,@object
	.size		_ZN29_INTERNAL_684bde42_4_k_cu_eps6thrust24THRUST_300001_SM_1000_NS12placeholders2_4E,(_ZN29_INTERNAL_684bde42_4_k_cu_eps4cuda3std3__45__cpo3endE - _ZN29_INTERNAL_684bde42_4_k_cu_eps6thrust24THRUST_300001_SM_1000_NS12placeholders2_4E)
_ZN29_INTERNAL_684bde42_4_k_cu_eps6thrust24THRUST_300001_SM_1000_NS12placeholders2_4E:
	.zero		1
	.type		_ZN29_INTERNAL_684bde42_4_k_cu_eps4cuda3std3__45__cpo3endE,@object
	.size		_ZN29_INTERNAL_684bde42_4_k_cu_eps4cuda3std3__45__cpo3endE,(_ZN29_INTERNAL_684bde42_4_k_cu_eps4cuda3std6ranges3__45__cpo3endE - _ZN29_INTERNAL_684bde42_4_k_cu_eps4cuda3std3__45__cpo3endE)
_ZN29_INTERNAL_684bde42_4_k_cu_eps4cuda3std3__45__cpo3endE:
	.zero		1
	.type		_ZN29_INTERNAL_684bde42_4_k_cu_eps4cuda3std6ranges3__45__cpo3endE,@object
	.size		_ZN29_INTERNAL_684bde42_4_k_cu_eps4cuda3std6ranges3__45__cpo3endE,(_ZN29_INTERNAL_684bde42_4_k_cu_eps4cuda3std3__419piecewise_constructE - _ZN29_INTERNAL_684bde42_4_k_cu_eps4cuda3std6ranges3__45__cpo3endE)
_ZN29_INTERNAL_684bde42_4_k_cu_eps4cuda3std6ranges3__45__cpo3endE:
	.zero		1
	.type		_ZN29_INTERNAL_684bde42_4_k_cu_eps4cuda3std3__419piecewise_constructE,@object
	.size		_ZN29_INTERNAL_684bde42_4_k_cu_eps4cuda3std3__419piecewise_constructE,(_ZN29_INTERNAL_684bde42_4_k_cu_eps4cuda3std6ranges3__45__cpo5cdataE - _ZN29_INTERNAL_684bde42_4_k_cu_eps4cuda3std3__419piecewise_constructE)
_ZN29_INTERNAL_684bde42_4_k_cu_eps4cuda3std3__419piecewise_constructE:
	.zero		1
	.type		_ZN29_INTERNAL_684bde42_4_k_cu_eps4cuda3std6ranges3__45__cpo5cdataE,@object
	.size		_ZN29_INTERNAL_684bde42_4_k_cu_eps4cuda3std6ranges3__45__cpo5cdataE,(_ZN29_INTERNAL_684bde42_4_k_cu_eps6thrust24THRUST_300001_SM_1000_NS12placeholders2_8E - _ZN29_INTERNAL_684bde42_4_k_cu_eps4cuda3std6ranges3__45__cpo5cdataE)
_ZN29_INTERNAL_684bde42_4_k_cu_eps4cuda3std6ranges3__45__cpo5cdataE:
	.zero		1
	.type		_ZN29_INTERNAL_684bde42_4_k_cu_eps6thrust24THRUST_300001_SM_1000_NS12placeholders2_8E,@object
	.size		_ZN29_INTERNAL_684bde42_4_k_cu_eps6thrust24THRUST_300001_SM_1000_NS12placeholders2_8E,(_ZN29_INTERNAL_684bde42_4_k_cu_eps4cuda3std3__45__cpo4rendE - _ZN29_INTERNAL_684bde42_4_k_cu_eps6thrust24THRUST_300001_SM_1000_NS12placeholders2_8E)
_ZN29_INTERNAL_684bde42_4_k_cu_eps6thrust24THRUST_300001_SM_1000_NS12placeholders2_8E:
	.zero		1
	.type		_ZN29_INTERNAL_684bde42_4_k_cu_eps4cuda3std3__45__cpo4rendE,@object
	.size		_ZN29_INTERNAL_684bde42_4_k_cu_eps4cuda3std3__45__cpo4rendE,(_ZN29_INTERNAL_684bde42_4_k_cu_eps4cuda3std6ranges3__45__cpo9iter_swapE - _ZN29_INTERNAL_684bde42_4_k_cu_eps4cuda3std3__45__cpo4rendE)
_ZN29_INTERNAL_684bde42_4_k_cu_eps4cuda3std3__45__cpo4rendE:
	.zero		1
	.type		_ZN29_INTERNAL_684bde42_4_k_cu_eps4cuda3std6ranges3__45__cpo9iter_swapE,@object
	.size		_ZN29_INTERNAL_684bde42_4_k_cu_eps4cuda3std6ranges3__45__cpo9iter_swapE,(_ZN29_INTERNAL_684bde42_4_k_cu_eps4cuda3std3__48unexpectE - _ZN29_INTERNAL_684bde42_4_k_cu_eps4cuda3std6ranges3__45__cpo9iter_swapE)
_ZN29_INTERNAL_684bde42_4_k_cu_eps4cuda3std6ranges3__45__cpo9iter_swapE:
	.zero		1
	.type		_ZN29_INTERNAL_684bde42_4_k_cu_eps4cuda3std3__48unexpectE,@object
	.size		_ZN29_INTERNAL_684bde42_4_k_cu_eps4cuda3std3__48unexpectE,(_ZN29_INTERNAL_684bde42_4_k_cu_eps6thrust24THRUST_300001_SM_1000_NS6system6detail10sequential3seqE - _ZN29_INTERNAL_684bde42_4_k_cu_eps4cuda3std3__48unexpectE)
_ZN29_INTERNAL_684bde42_4_k_cu_eps4cuda3std3__48unexpectE:
	.zero		1
	.type		_ZN29_INTERNAL_684bde42_4_k_cu_eps6thrust24THRUST_300001_SM_1000_NS6system6detail10sequential3seqE,@object
	.size		_ZN29_INTERNAL_684bde42_4_k_cu_eps6thrust24THRUST_300001_SM_1000_NS6system6detail10sequential3seqE,(.L_29 - _ZN29_INTERNAL_684bde42_4_k_cu_eps6thrust24THRUST_300001_SM_1000_NS6system6detail10sequential3seqE)
_ZN29_INTERNAL_684bde42_4_k_cu_eps6thrust24THRUST_300001_SM_1000_NS6system6detail10sequential3seqE:
	.zero		1
.L_29:


//--------------------- .nv.shared._ZN3cub18CUB_300001_SM_10006detail6reduce18DeviceReduceKernelINS2_10policy_hubIdjN4cuda3__47maximumIvEEE10Policy1000EPdjS8_dNS5_3std3__410__identityEEEvT0_PT3_T1_NS0_13GridEvenShareISI_EET2_T4_ --------------------------
	.section	.nv.shared._ZN3cub18CUB_300001_SM_10006detail6reduce18DeviceReduceKernelINS2_10policy_hubIdjN4cuda3__47maximumIvEEE10Policy1000EPdjS8_dNS5_3std3__410__identityEEEvT0_PT3_T1_NS0_13GridEvenShareISI_EET2_T4_,"aw",@nobits
	.sectionflags	@""
	.align	8
.nv.shared._ZN3cub18CUB_300001_SM_10006detail6reduce18DeviceReduceKernelINS2_10policy_hubIdjN4cuda3__47maximumIvEEE10Policy1000EPdjS8_dNS5_3std3__410__identityEEEvT0_PT3_T1_NS0_13GridEvenShareISI_EET2_T4_:
	.zero		1104


//--------------------- .nv.shared._ZN3cub18CUB_300001_SM_10006detail6reduce28DeviceReduceSingleTileKernelINS2_10policy_hubIdjN4cuda3__47maximumIvEEE10Policy1000EPdSB_jS8_ddNS5_3std3__410__identityEEEvT0_T1_T2_T3_T4_T6_ --------------------------
	.section	.nv.shared._ZN3cub18CUB_300001_SM_10006detail6reduce28DeviceReduceSingleTileKernelINS2_10policy_hubIdjN4cuda3__47maximumIvEEE10Policy1000EPdSB_jS8_ddNS5_3std3__410__identityEEEvT0_T1_T2_T3_T4_T6_,"aw",@nobits
	.sectionflags	@""
	.align	8
.nv.shared._ZN3cub18CUB_300001_SM_10006detail6reduce28DeviceReduceSingleTileKernelINS2_10policy_hubIdjN4cuda3__47maximumIvEEE10Policy1000EPdSB_jS8_ddNS5_3std3__410__identityEEEvT0_T1_T2_T3_T4_T6_:
	.zero		1104


//--------------------- .nv.constant0._ZN3cub18CUB_300001_SM_10006detail6reduce28DeviceReduceSingleTileKernelINS2_10policy_hubIdjN4cuda3__47maximumIvEEE10Policy1000EPdSB_iS8_ddNS5_3std3__410__identityEEEvT0_T1_T2_T3_T4_T6_ --------------------------
	.section	.nv.constant0._ZN3cub18CUB_300001_SM_10006detail6reduce28DeviceReduceSingleTileKernelINS2_10policy_hubIdjN4cuda3__47maximumIvEEE10Policy1000EPdSB_iS8_ddNS5_3std3__410__identityEEEvT0_T1_T2_T3_T4_T6_,"a",@progbits
	.sectionflags	@""
	.align	4
.nv.constant0._ZN3cub18CUB_300001_SM_10006detail6reduce28DeviceReduceSingleTileKernelINS2_10policy_hubIdjN4cuda3__47maximumIvEEE10Policy1000EPdSB_iS8_ddNS5_3std3__410__identityEEEvT0_T1_T2_T3_T4_T6_:
	.zero		929


//--------------------- .nv.constant0._ZN3cub18CUB_300001_SM_10006detail6reduce18DeviceReduceKernelINS2_10policy_hubIdjN4cuda3__47maximumIvEEE10Policy1000EPdjS8_dNS5_3std3__410__identityEEEvT0_PT3_T1_NS0_13GridEvenShareISI_EET2_T4_ --------------------------
	.section	.nv.constant0._ZN3cub18CUB_300001_SM_10006detail6reduce18DeviceReduceKernelINS2_10policy_hubIdjN4cuda3__47maximumIvEEE10Policy1000EPdjS8_dNS5_3std3__410__identityEEEvT0_PT3_T1_NS0_13GridEvenShareISI_EET2_T4_,"a",@progbits
	.sectionflags	@""
	.align	4
.nv.constant0._ZN3cub18CUB_300001_SM_10006detail6reduce18DeviceReduceKernelINS2_10policy_hubIdjN4cuda3__47maximumIvEEE10Policy1000EPdjS8_dNS5_3std3__410__identityEEEvT0_PT3_T1_NS0_13GridEvenShareISI_EET2_T4_:
	.zero		958


//--------------------- .nv.constant0._ZN3cub18CUB_300001_SM_10006detail6reduce28DeviceReduceSingleTileKernelINS2_10policy_hubIdjN4cuda3__47maximumIvEEE10Policy1000EPdSB_jS8_ddNS5_3std3__410__identityEEEvT0_T1_T2_T3_T4_T6_ --------------------------
	.section	.nv.constant0._ZN3cub18CUB_300001_SM_10006detail6reduce28DeviceReduceSingleTileKernelINS2_10policy_hubIdjN4cuda3__47maximumIvEEE10Policy1000EPdSB_jS8_ddNS5_3std3__410__identityEEEvT0_T1_T2_T3_T4_T6_,"a",@progbits
	.sectionflags	@""
	.align	4
.nv.constant0._ZN3cub18CUB_300001_SM_10006detail6reduce28DeviceReduceSingleTileKernelINS2_10policy_hubIdjN4cuda3__47maximumIvEEE10Policy1000EPdSB_jS8_ddNS5_3std3__410__identityEEEvT0_T1_T2_T3_T4_T6_:
	.zero		929


//--------------------- .nv.constant0._ZN3cub18CUB_300001_SM_10006detail11EmptyKernelIvEEvv --------------------------
	.section	.nv.constant0._ZN3cub18CUB_300001_SM_10006detail11EmptyKernelIvEEvv,"a",@progbits
	.sectionflags	@""
	.align	4
.nv.constant0._ZN3cub18CUB_300001_SM_10006detail11EmptyKernelIvEEvv:
	.zero		896


//--------------------- .nv.constant0._Z4initPdi  --------------------------
	.section	.nv.constant0._Z4initPdi,"a",@progbits
	.sectionflags	@""
	.align	4
.nv.constant0._Z4initPdi:
	.zero		908


//--------------------- .nv.constant0._Z3subPdS_i --------------------------
	.section	.nv.constant0._Z3subPdS_i,"a",@progbits
	.sectionflags	@""
	.align	4
.nv.constant0._Z3subPdS_i:
	.zero		916


//--------------------- .nv.constant0._Z4calcPdS_i --------------------------
	.section	.nv.constant0._Z4calcPdS_i,"a",@progbits
	.sectionflags	@""
	.align	4
.nv.constant0._Z4calcPdS_i:
	.zero		916


//--------------------- SYMBOLS --------------------------

	.type		.nv.reservedSmem.offset0,@object
	.size		.nv.reservedSmem.offset0,0x4
	.type		.nv.reservedSmem.cap,@object
	.size		.nv.reservedSmem.cap,0x4
